	.target	sm_100a

	.elftype	@"ET_EXEC"


//--------------------- .note.nv.tkinfo           --------------------------
	.section	.note.nv.tkinfo,"",@"SHT_NOTE"
	.sectionflags	@"SHF_NOTE_NV_TKINFO"
	.tkinfo
        /*0018*/ 	.word	0x00000081
        /*0030*/ 	.string	""
        /*0030*/ 	.string	"ptxas-blackwell"
        /*0030*/ 	.string	"Cuda compilation tools, release 12.9, V12.9.86"
        /*0030*/ 	.string	"Build cuda_12.9.r12.9/compiler.36037853_0"
        /*0030*/ 	.string	"-v  -suppress-debug-info  -lineinfo  -arch sm_100a "



//--------------------- .note.nv.cuver            --------------------------
	.section	.note.nv.cuver,"",@"SHT_NOTE"
	.sectionflags	@"SHF_NOTE_NV_CUVER"
        /*0018*/ 	.short	0x0001
        /*001a*/ 	.short	0x0064
        /*001c*/ 	.short	0x0001
        /*001e*/ 	.short	0x0000
        /*0020*/ 	.short	0x0001
        /*0022*/ 	.short	0x0000


//--------------------- .nv.info                  --------------------------
	.section	.nv.info,"",@"SHT_CUDA_INFO"
	.align	4


	//----- nvinfo : EIATTR_REGCOUNT
	.align		4
        /*0000*/ 	.byte	0x04, 0x2f
        /*0002*/ 	.short	(.L_4 - .L_3)
	.align		4
.L_3:
        /*0004*/ 	.word	index@(matmul_kernel)
        /*0008*/ 	.word	0x000000ff


	//----- nvinfo : EIATTR_FRAME_SIZE
	.align		4
.L_4:
        /*000c*/ 	.byte	0x04, 0x11
        /*000e*/ 	.short	(.L_6 - .L_5)
	.align		4
.L_5:
        /*0010*/ 	.word	index@($__internal_2_$__cuda_sm10x_tcgen05_guardrail_trap_unallocated_columns_being_dealloced)
        /*0014*/ 	.word	0x000006c0


	//----- nvinfo : EIATTR_FRAME_SIZE
	.align		4
.L_6:
        /*0018*/ 	.byte	0x04, 0x11
        /*001a*/ 	.short	(.L_8 - .L_7)
	.align		4
.L_7:
        /*001c*/ 	.word	index@($__internal_1_$__cuda_sm10x_tcgen05_guardrail_trap_phase_invalid_during_alloc)
        /*0020*/ 	.word	0x000006c0


	//----- nvinfo : EIATTR_FRAME_SIZE
	.align		4
.L_8:
        /*0024*/ 	.byte	0x04, 0x11
        /*0026*/ 	.short	(.L_10 - .L_9)
	.align		4
.L_9:
        /*0028*/ 	.word	index@($__internal_0_$__cuda_sm10x_tcgen05_guardrail_trap_col_being_dealloced_not_returned_by_alloc)
        /*002c*/ 	.word	0x000006c0


	//----- nvinfo : EIATTR_FRAME_SIZE
	.align		4
.L_10:
        /*0030*/ 	.byte	0x04, 0x11
        /*0032*/ 	.short	(.L_12 - .L_11)
	.align		4
.L_11:
        /*0034*/ 	.word	index@(matmul_kernel)
        /*0038*/ 	.word	0x000006c0


	//----- nvinfo : EIATTR_MIN_STACK_SIZE
	.align		4
.L_12:
        /*003c*/ 	.byte	0x04, 0x12
        /*003e*/ 	.short	(.L_14 - .L_13)
	.align		4
.L_13:
        /*0040*/ 	.word	index@(matmul_kernel)
        /*0044*/ 	.word	0x000006c0
.L_14:


//--------------------- .nv.info.matmul_kernel    --------------------------
	.section	.nv.info.matmul_kernel,"",@"SHT_CUDA_INFO"
	.sectionflags	@""
	.align	4


	//----- nvinfo : EIATTR_CUDA_API_VERSION
	.align		4
        /*0000*/ 	.byte	0x04, 0x37
        /*0002*/ 	.short	(.L_16 - .L_15)
.L_15:
        /*0004*/ 	.word	0x00000081


	//----- nvinfo : EIATTR_KPARAM_INFO
	.align		4
.L_16:
        /*0008*/ 	.byte	0x04, 0x17
        /*000a*/ 	.short	(.L_18 - .L_17)
.L_17:
        /*000c*/ 	.word	0x00000000
        /*0010*/ 	.short	0x000d
        /*0012*/ 	.short	0x0048
        /*0014*/ 	.byte	0x00, 0xf4, 0x21, 0x00


	//----- nvinfo : EIATTR_KPARAM_INFO
	.align		4
.L_18:
        /*0018*/ 	.byte	0x04, 0x17
        /*001a*/ 	.short	(.L_20 - .L_19)
.L_19:
        /*001c*/ 	.word	0x00000000
        /*0020*/ 	.short	0x000c
        /*0022*/ 	.short	0x0040
        /*0024*/ 	.byte	0x00, 0xf4, 0x21, 0x00


	//----- nvinfo : EIATTR_KPARAM_INFO
	.align		4
.L_20:
        /*0028*/ 	.byte	0x04, 0x17
        /*002a*/ 	.short	(.L_22 - .L_21)
.L_21:
        /*002c*/ 	.word	0x00000000
        /*0030*/ 	.short	0x000b
        /*0032*/ 	.short	0x0038
        /*0034*/ 	.byte	0x00, 0xf0, 0x11, 0x00


	//----- nvinfo : EIATTR_KPARAM_INFO
	.align		4
.L_22:
        /*0038*/ 	.byte	0x04, 0x17
        /*003a*/ 	.short	(.L_24 - .L_23)
.L_23:
        /*003c*/ 	.word	0x00000000
        /*0040*/ 	.short	0x000a
        /*0042*/ 	.short	0x0034
        /*0044*/ 	.byte	0x00, 0xf0, 0x11, 0x00


	//----- nvinfo : EIATTR_KPARAM_INFO
	.align		4
.L_24:
        /*0048*/ 	.byte	0x04, 0x17
        /*004a*/ 	.short	(.L_26 - .L_25)
.L_25:
        /*004c*/ 	.word	0x00000000
        /*0050*/ 	.short	0x0009
        /*0052*/ 	.short	0x0030
        /*0054*/ 	.byte	0x00, 0xf0, 0x11, 0x00


	//----- nvinfo : EIATTR_KPARAM_INFO
	.align		4
.L_26:
        /*0058*/ 	.byte	0x04, 0x17
        /*005a*/ 	.short	(.L_28 - .L_27)
.L_27:
        /*005c*/ 	.word	0x00000000
        /*0060*/ 	.short	0x0008
        /*0062*/ 	.short	0x002c
        /*0064*/ 	.byte	0x00, 0xf0, 0x11, 0x00


	//----- nvinfo : EIATTR_KPARAM_INFO
	.align		4
.L_28:
        /*0068*/ 	.byte	0x04, 0x17
        /*006a*/ 	.short	(.L_30 - .L_29)
.L_29:
        /*006c*/ 	.word	0x00000000
        /*0070*/ 	.short	0x0007
        /*0072*/ 	.short	0x0028
        /*0074*/ 	.byte	0x00, 0xf0, 0x11, 0x00


	//----- nvinfo : EIATTR_KPARAM_INFO
	.align		4
.L_30:
        /*0078*/ 	.byte	0x04, 0x17
        /*007a*/ 	.short	(.L_32 - .L_31)
.L_31:
        /*007c*/ 	.word	0x00000000
        /*0080*/ 	.short	0x0006
        /*0082*/ 	.short	0x0024
        /*0084*/ 	.byte	0x00, 0xf0, 0x11, 0x00


	//----- nvinfo : EIATTR_KPARAM_INFO
	.align		4
.L_32:
        /*0088*/ 	.byte	0x04, 0x17
        /*008a*/ 	.short	(.L_34 - .L_33)
.L_33:
        /*008c*/ 	.word	0x00000000
        /*0090*/ 	.short	0x0005
        /*0092*/ 	.short	0x0020
        /*0094*/ 	.byte	0x00, 0xf0, 0x11, 0x00


	//----- nvinfo : EIATTR_KPARAM_INFO
	.align		4
.L_34:
        /*0098*/ 	.byte	0x04, 0x17
        /*009a*/ 	.short	(.L_36 - .L_35)
.L_35:
        /*009c*/ 	.word	0x00000000
        /*00a0*/ 	.short	0x0004
        /*00a2*/ 	.short	0x001c
        /*00a4*/ 	.byte	0x00, 0xf0, 0x11, 0x00


	//----- nvinfo : EIATTR_KPARAM_INFO
	.align		4
.L_36:
        /*00a8*/ 	.byte	0x04, 0x17
        /*00aa*/ 	.short	(.L_38 - .L_37)
.L_37:
        /*00ac*/ 	.word	0x00000000
        /*00b0*/ 	.short	0x0003
        /*00b2*/ 	.short	0x0018
        /*00b4*/ 	.byte	0x00, 0xf0, 0x11, 0x00


	//----- nvinfo : EIATTR_KPARAM_INFO
	.align		4
.L_38:
        /*00b8*/ 	.byte	0x04, 0x17
        /*00ba*/ 	.short	(.L_40 - .L_39)
.L_39:
        /*00bc*/ 	.word	0x00000000
        /*00c0*/ 	.short	0x0002
        /*00c2*/ 	.short	0x0010
        /*00c4*/ 	.byte	0x00, 0xf4, 0x21, 0x00


	//----- nvinfo : EIATTR_KPARAM_INFO
	.align		4
.L_40:
        /*00c8*/ 	.byte	0x04, 0x17
        /*00ca*/ 	.short	(.L_42 - .L_41)
.L_41:
        /*00cc*/ 	.word	0x00000000
        /*00d0*/ 	.short	0x0001
        /*00d2*/ 	.short	0x0008
        /*00d4*/ 	.byte	0x00, 0xf4, 0x21, 0x00


	//----- nvinfo : EIATTR_KPARAM_INFO
	.align		4
.L_42:
        /*00d8*/ 	.byte	0x04, 0x17
        /*00da*/ 	.short	(.L_44 - .L_43)
.L_43:
        /*00dc*/ 	.word	0x00000000
        /*00e0*/ 	.short	0x0000
        /*00e2*/ 	.short	0x0000
        /*00e4*/ 	.byte	0x00, 0xf4, 0x21, 0x00


	//----- nvinfo : EIATTR_AT_ENTRY_FRAGMENTS
	.align		4
.L_44:
        /*00e8*/ 	.byte	0x04, 0x4f
        /*00ea*/ 	.short	(.L_46 - .L_45)


	//   ....[0]....
.L_45:
        /*00ec*/ 	.word	0x00000004


	//----- nvinfo : EIATTR_RESERVED_SMEM_USED
	.align		4
.L_46:
        /*00f0*/ 	.byte	0x01, 0x41
	.zero		2


	//----- nvinfo : EIATTR_SPARSE_MMA_MASK
	.align		4
        /*00f4*/ 	.byte	0x03, 0x50
        /*00f6*/ 	.short	0x0000


	//----- nvinfo : EIATTR_TCGEN05_1CTA_USED
	.align		4
        /*00f8*/ 	.byte	0x01, 0x51
	.zero		2


	//----- nvinfo : EIATTR_MAXREG_COUNT
	.align		4
        /*00fc*/ 	.byte	0x03, 0x1b
        /*00fe*/ 	.short	0x00ff


	//----- nvinfo : EIATTR_NUM_BARRIERS
	.align		4
        /*0100*/ 	.byte	0x02, 0x4c
        /*0102*/ 	.byte	0x01
	.zero		1


	//----- nvinfo : EIATTR_ANNOTATIONS
	.align		4
        /*0104*/ 	.byte	0x04, 0x55
        /*0106*/ 	.short	(.L_48 - .L_47)


	//   ....[0]....
.L_47:
        /*0108*/ 	.word	0x00000001
        /*010c*/ 	.byte	0x90, 0x4b, 0x00, 0x00, 0x01, 0x00, 0x00, 0x00, 0x80, 0x4c, 0x00, 0x00, 0x01, 0x00, 0x00, 0x00
        /* <DEDUP_REMOVED lines=833> */
        /*352c*/ 	.byte	0x60, 0xd1, 0x01, 0x00


	//----- nvinfo : EIATTR_INT_WARP_WIDE_INSTR_OFFSETS
	.align		4
.L_48:
        /*3530*/ 	.byte	0x04, 0x31
        /*3532*/ 	.short	(.L_50 - .L_49)


	//   ....[0]....
.L_49:
        /*3534*/ 	.word	0x00004b40


	//   ....[1]....
        /*3538*/ 	.word	0x00004b70


	//   ....[2]....
        /*353c*/ 	.word	0x00004c50


	//   ....[3]....
        /*3540*/ 	.word	0x00022710


	//   ....[4]....
        /*3544*/ 	.word	0x00022760


	//----- nvinfo : EIATTR_COOP_GROUP_MASK_REGIDS
	.align		4
.L_50:
        /*3548*/ 	.byte	0x04, 0x29
        /*354a*/ 	.short	(.L_52 - .L_51)


	//   ....[0]....
.L_51:
        /*354c*/ 	.word	0xffffffff


	//   ....[1]....
        /*3550*/ 	.word	0xffffffff


	//   ....[2]....
        /*3554*/ 	.word	0xffffffff


	//   ....[3]....
        /*3558*/ 	.word	0xffffffff


	//----- nvinfo : EIATTR_COOP_GROUP_INSTR_OFFSETS
	.align		4
.L_52:
        /*355c*/ 	.byte	0x04, 0x28
        /*355e*/ 	.short	(.L_54 - .L_53)


	//   ....[0]....
.L_53:
        /*3560*/ 	.word	0x00000070


	//   ....[1]....
        /*3564*/ 	.word	0x00000330


	//   ....[2]....
        /*3568*/ 	.word	0x000225a0


	//   ....[3]....
        /*356c*/ 	.word	0x00022810


	//----- nvinfo : EIATTR_VRC_CTA_INIT_COUNT
	.align		4
.L_54:
        /*3570*/ 	.byte	0x02, 0x4a
        /*3572*/ 	.byte	0x80
	.zero		1


	//----- nvinfo : EIATTR_MBARRIER_INSTR_OFFSETS
	.align		4
        /*3574*/ 	.byte	0x04, 0x39
        /*3576*/ 	.short	(.L_56 - .L_55)


	//   ....[0]....
.L_55:
        /*3578*/ 	.word	0x00004d20
        /*357c*/ 	.word	0x000000ff
        /*3580*/ 	.word	0x00000000
        /*3584*/ 	.short	0x0100
        /*3586*/ 	.byte	0x04
	.zero		1


	//   ....[1]....
        /*3588*/ 	.word	0x00004d90
        /*358c*/ 	.word	0x000000ff
        /*3590*/ 	.word	0x00038008
        /*3594*/ 	.short	0x0100
        /*3596*/ 	.byte	0x09
	.zero		1


	//   ....[2]....
        /*3598*/ 	.word	0x00013f60
        /*359c*/ 	.word	0x000000ff
        /*35a0*/ 	.word	0x00000000
        /*35a4*/ 	.short	0x010a
        /*35a6*/ 	.byte	0x04
	.zero		1


	//   ....[3]....
        /*35a8*/ 	.word	0x0001c130
        /*35ac*/ 	.word	0x000000ff
        /*35b0*/ 	.word	0x00000000
        /*35b4*/ 	.short	0x010a
        /*35b6*/ 	.byte	0x04
	.zero		1


	//   ....[4]....
        /*35b8*/ 	.word	0x0001c1f0
        /*35bc*/ 	.word	0x000000ff
        /*35c0*/ 	.word	0x00038000
        /*35c4*/ 	.short	0x0108
        /*35c6*/ 	.byte	0x09
	.zero		1


	//   ....[5]....
        /*35c8*/ 	.word	0x0001c2c0
        /*35cc*/ 	.word	0x000000ff
        /*35d0*/ 	.word	0x00038008
        /*35d4*/ 	.short	0x0108
        /*35d6*/ 	.byte	0x09
	.zero		1


	//   ....[6]....
        /*35d8*/ 	.word	0x00022830
        /*35dc*/ 	.word	0x000000ff
        /*35e0*/ 	.word	0x00000000
        /*35e4*/ 	.short	0x010a
        /*35e6*/ 	.byte	0x04
	.zero		1


	//   ....[7]....
        /*35e8*/ 	.word	0x00022860
        /*35ec*/ 	.word	0x000000ff
        /*35f0*/ 	.word	0x00000000
        /*35f4*/ 	.short	0x010a
        /*35f6*/ 	.byte	0x04
	.zero		1


	//----- nvinfo : EIATTR_NUM_MBARRIERS
	.align		4
.L_56:
        /*35f8*/ 	.byte	0x03, 0x38
        /*35fa*/ 	.short	0x0002


	//----- nvinfo : EIATTR_EXIT_INSTR_OFFSETS
	.align		4
        /*35fc*/ 	.byte	0x04, 0x1c
        /*35fe*/ 	.short	(.L_58 - .L_57)


	//   ....[0]....
.L_57:
        /*3600*/ 	.word	0x00022820


	//----- nvinfo : EIATTR_REQNTID
	.align		4
.L_58:
        /*3604*/ 	.byte	0x04, 0x10
        /*3606*/ 	.short	(.L_60 - .L_59)
.L_59:
        /*3608*/ 	.word	0x00000080
        /*360c*/ 	.word	0x00000001
        /*3610*/ 	.word	0x00000001


	//----- nvinfo : EIATTR_CRS_STACK_SIZE
	.align		4
.L_60:
        /*3614*/ 	.byte	0x04, 0x1e
        /*3616*/ 	.short	(.L_62 - .L_61)
.L_61:
        /*3618*/ 	.word	0x00000000


	//----- nvinfo : EIATTR_CBANK_PARAM_SIZE
	.align		4
.L_62:
        /*361c*/ 	.byte	0x03, 0x19
        /*361e*/ 	.short	0x0050


	//----- nvinfo : EIATTR_PARAM_CBANK
	.align		4
        /*3620*/ 	.byte	0x04, 0x0a
        /*3622*/ 	.short	(.L_64 - .L_63)
	.align		4
.L_63:
        /*3624*/ 	.word	index@(.nv.constant0.matmul_kernel)
        /*3628*/ 	.short	0x0380
        /*362a*/ 	.short	0x0050


	//----- nvinfo : EIATTR_SW_WAR
	.align		4
.L_64:
        /*362c*/ 	.byte	0x04, 0x36
        /*362e*/ 	.short	(.L_66 - .L_65)
.L_65:
        /*3630*/ 	.word	0x00000008
.L_66:


//--------------------- .nv.compat                --------------------------
	.section	.nv.compat,"",@"SHT_CUDA_COMPAT_INFO"
	.align	4
        /*0000*/ 	.byte	0x02, 0x02, 0x02, 0x00, 0x02, 0x05, 0x05, 0x00, 0x02, 0x03, 0x00, 0x00, 0x02, 0x06, 0x01, 0x00


//--------------------- .nv.callgraph             --------------------------
	.section	.nv.callgraph,"",@"SHT_CUDA_CALLGRAPH"
	.align	4
	.sectionentsize	8
	.align		4
        /*0000*/ 	.word	0x00000000
	.align		4
        /*0004*/ 	.word	0xffffffff
	.align		4
        /*0008*/ 	.word	0x00000000
	.align		4
        /*000c*/ 	.word	0xfffffffe
	.align		4
        /*0010*/ 	.word	0x00000000
	.align		4
        /*0014*/ 	.word	0xfffffffd
	.align		4
        /*0018*/ 	.word	0x00000000
	.align		4
        /*001c*/ 	.word	0xfffffffc


//--------------------- .text.matmul_kernel       --------------------------
	.section	.text.matmul_kernel,"ax",@progbits
	.align	128
        .global         matmul_kernel
        .type           matmul_kernel,@function
        .size           matmul_kernel,(.L_x_21 - matmul_kernel)
        .other          matmul_kernel,@"STO_CUDA_ENTRY STV_DEFAULT"
matmul_kernel:
.text.matmul_kernel:
[----:B------:R-:W1:Y:S01]  /*0000*/  LDC R1, c[0x0][0x37c] ;  /* 0x0000df00ff017b82 */ /* 0x000e620000000800 */
[----:B------:R-:W2:Y:S01]  /*0010*/  S2R R0, SR_TID.X ;  /* 0x0000000000007919 */ /* 0x000ea20000002100 */
[----:B-1----:R-:W-:Y:S01]  /*0020*/  VIADD R1, R1, 0xfffff940 ;  /* 0xfffff94001017836 */ /* 0x002fe20000000000 */
[----:B--2---:R-:W-:-:S13]  /*0030*/  ISETP.GE.U32.AND P0, PT, R0, 0x20, PT ;  /* 0x000000200000780c */ /* 0x004fda0003f06070 */
[----:B------:R-:W-:Y:S02]  /*0040*/  VOTEU.ANY UP0, P0 ;  /* 0x0000000000ff7886 */ /* 0x000fe40000000100 */
[----:B------:R-:W-:Y:S05]  /*0050*/  BRA.U UP0, `(.L_x_0) ;  /* 0x0000000100b87547 */ /* 0x000fea000b800000 */
[----:B------:R-:W1:Y:S01]  /*0060*/  S2UR UR6, SR_CgaCtaId ;  /* 0x00000000000679c3 */ /* 0x000e620000008800 */
[----:B------:R-:W-:Y:S01]  /*0070*/  NOP ;  /* 0x0000000000007918 */ /* 0x000fe20000000000 */
[----:B------:R-:W-:Y:S02]  /*0080*/  UMOV UR4, 0x40 ;  /* 0x0000004000047882 */ /* 0x000fe40000000000 */
[----:B-1----:R-:W-:-:S09]  /*0090*/  ULEA UR4, UR6, UR4, 0x18 ;  /* 0x0000000406047291 */ /* 0x002fd2000f8ec0ff */
[----:B------:R-:W1:Y:S01]  /*00a0*/  LDS.U8 R0, [UR4] ;  /* 0x00000004ff007984 */ /* 0x000e620008000000 */
[----:B------:R-:W-:Y:S02]  /*00b0*/  UMOV UR4, 0x400 ;  /* 0x0000040000047882 */ /* 0x000fe40000000000 */
[----:B------:R-:W-:Y:S01]  /*00c0*/  ULEA UR4, UR6, UR4, 0x18 ;  /* 0x0000000406047291 */ /* 0x000fe2000f8ec0ff */
[----:B-1----:R-:W-:-:S13]  /*00d0*/  ISETP.NE.AND P0, PT, R0, RZ, PT ;  /* 0x000000ff0000720c */ /* 0x002fda0003f05270 */
[----:B------:R-:W-:Y:S05]  /*00e0*/  @P0 BRA `(.L_x_1) ;  /* 0x00000000007c0947 */ /* 0x000fea0003800000 */
[----:B------:R-:W-:-:S13]  /*00f0*/  ELECT P0, URZ, PT ;  /* 0x0000000000ff782f */ /* 0x000fda0003800000 */
[----:B------:R-:W-:Y:S05]  /*0100*/  @!P0 BRA `(.L_x_2) ;  /* 0x0000000000848947 */ /* 0x000fea0003800000 */
[----:B------:R-:W-:Y:S01]  /*0110*/  UMOV UR5, 0x10 ;  /* 0x0000001000057882 */ /* 0x000fe20000000000 */
[----:B------:R-:W-:Y:S02]  /*0120*/  IMAD.MOV.U32 R4, RZ, RZ, 0x1 ;  /* 0x00000001ff047424 */ /* 0x000fe400078e00ff */
[----:B------:R-:W-:Y:S02]  /*0130*/  IMAD.MOV.U32 R5, RZ, RZ, 0xffff ;  /* 0x0000ffffff057424 */ /* 0x000fe400078e00ff */
[----:B------:R-:W-:Y:S04]  /*0140*/  DEPBAR.LE SB1, 0x36 ;  /* 0x00009d800000791a */ /* 0x000fe80000000000 */
[----:B------:R-:W1:Y:S02]  /*0150*/  UTCATOMSWS.FIND_AND_SET.ALIGN UP1, UR5, UR5 ;  /* 0x00000005000575e3 */ /* 0x000e640008020800 */
[----:B-1----:R-:W-:-:S04]  /*0160*/  PLOP3.LUT P0, PT, PT, PT, UP1, 0x80, 0x8 ;  /* 0x000000000008781c */ /* 0x002fc80003f0f018 */
[----:B------:R-:W-:-:S04]  /*0170*/  SEL R0, RZ, 0xffffffff, !P0 ;  /* 0xffffffffff007807 */ /* 0x000fc80004000000 */
[----:B------:R-:W-:Y:S01]  /*0180*/  ISETP.NE.AND P0, PT, R0, RZ, PT ;  /* 0x000000ff0000720c */ /* 0x000fe20003f05270 */
[----:B------:R-:W-:-:S12]  /*0190*/  IMAD.U32 R0, RZ, RZ, UR5 ;  /* 0x00000005ff007e24 */ /* 0x000fd8000f8e00ff */
[----:B------:R-:W-:Y:S05]  /*01a0*/  @P0 BRA `(.L_x_3) ;  /* 0x0000000000240947 */ /* 0x000fea0003800000 */
.L_x_4:
[----:B------:R-:W-:Y:S05]  /*01b0*/  NANOSLEEP 0x64 ;  /* 0x000000640000795d */ /* 0x000fea0003800000 */
[----:B------:R-:W-:-:S05]  /*01c0*/  UMOV UR5, 0x10 ;  /* 0x0000001000057882 */ /* 0x000fca0000000000 */
[----:B------:R-:W-:Y:S04]  /*01d0*/  DEPBAR.LE SB1, 0x36 ;  /* 0x00009d800000791a */ /* 0x000fe80000000000 */
[----:B------:R-:W1:Y:S02]  /*01e0*/  UTCATOMSWS.FIND_AND_SET.ALIGN UP1, UR5, UR5 ;  /* 0x00000005000575e3 */ /* 0x000e640008020800 */
[----:B-1----:R-:W-:-:S04]  /*01f0*/  PLOP3.LUT P0, PT, PT, PT, UP1, 0x80, 0x8 ;  /* 0x000000000008781c */ /* 0x002fc80003f0f018 */
[----:B------:R-:W-:-:S04]  /*0200*/  SEL R0, RZ, 0xffffffff, !P0 ;  /* 0xffffffffff007807 */ /* 0x000fc80004000000 */
[----:B------:R-:W-:Y:S01]  /*0210*/  ISETP.NE.AND P0, PT, R0, RZ, PT ;  /* 0x000000ff0000720c */ /* 0x000fe20003f05270 */
[----:B------:R-:W-:-:S12]  /*0220*/  IMAD.U32 R0, RZ, RZ, UR5 ;  /* 0x00000005ff007e24 */ /* 0x000fd8000f8e00ff */
[----:B------:R-:W-:Y:S05]  /*0230*/  @!P0 BRA `(.L_x_4) ;  /* 0xfffffffc00dc8947 */ /* 0x000fea000383ffff */
.L_x_3:
[C---:B------:R-:W-:Y:S01]  /*0240*/  VIADD R3, R0.reuse, 0x10 ;  /* 0x0000001000037836 */ /* 0x040fe20000000000 */
[----:B------:R-:W-:Y:S01]  /*0250*/  UMOV UR5, 0x50 ;  /* 0x0000005000057882 */ /* 0x000fe20000000000 */
[----:B------:R-:W-:Y:S01]  /*0260*/  SHF.L.U32 R2, R5, R0, RZ ;  /* 0x0000000005027219 */ /* 0x000fe200000006ff */
[----:B------:R-:W-:Y:S01]  /*0270*/  ULEA UR5, UR6, UR5, 0x18 ;  /* 0x0000000506057291 */ /* 0x000fe2000f8ec0ff */
[----:B------:R-:W-:Y:S01]  /*0280*/  IMAD.SHL.U32 R0, R0, 0x20, RZ ;  /* 0x0000002000007824 */ /* 0x000fe200078e00ff */
[----:B------:R-:W-:-:S04]  /*0290*/  SHF.L.U32 R3, R4, R3, RZ ;  /* 0x0000000304037219 */ /* 0x000fc800000006ff */
[----:B------:R-:W-:-:S05]  /*02a0*/  LOP3.LUT R2, R3, R2, RZ, 0xfc, !PT ;  /* 0x0000000203027212 */ /* 0x000fca00078efcff */
[----:B------:R1:W-:Y:S04]  /*02b0*/  ATOMS.OR RZ, [UR5], R2 ;  /* 0x00000002ffff798c */ /* 0x0003e8000b000005 */
[----:B------:R1:W-:Y:S01]  /*02c0*/  STS [UR4], R0 ;  /* 0x00000000ff007988 */ /* 0x0003e20008000804 */
[----:B------:R-:W-:Y:S05]  /*02d0*/  BRA `(.L_x_2) ;  /* 0x0000000000107947 */ /* 0x000fea0003800000 */
.L_x_1:
[----:B------:R-:W-:Y:S01]  /*02e0*/  IMAD.MOV.U32 R0, RZ, RZ, -0x1 ;  /* 0xffffffffff007424 */ /* 0x000fe200078e00ff */
[----:B------:R-:W-:-:S04]  /*02f0*/  MOV R2, 0x320 ;  /* 0x0000032000027802 */ /* 0x000fc80000000f00 */
[----:B------:R1:W-:Y:S03]  /*0300*/  STS [UR4], R0 ;  /* 0x00000000ff007988 */ /* 0x0003e60008000804 */
[----:B-1----:R-:W-:Y:S05]  /*0310*/  CALL.REL.NOINC `($__internal_1_$__cuda_sm10x_tcgen05_guardrail_trap_phase_invalid_during_alloc) ;  /* 0x0000022400687944 */ /* 0x002fea0003c00000 */
.L_x_2:
[----:B------:R-:W-:Y:S05]  /*0320*/  WARPSYNC.ALL ;  /* 0x0000000000007948 */ /* 0x000fea0003800000 */
[----:B------:R-:W-:Y:S01]  /*0330*/  NOP ;  /* 0x0000000000007918 */ /* 0x000fe20000000000 */
.L_x_0:
[----:B------:R-:W2:Y:S01]  /*0340*/  LDC.64 R4, c[0x0][0x398] ;  /* 0x0000e600ff047b82 */ /* 0x000ea20000000a00 */
[----:B------:R-:W3:Y:S01]  /*0350*/  S2R R7, SR_CTAID.X ;  /* 0x0000000000077919 */ /* 0x000ee20000002500 */
[----:B------:R-:W-:Y:S01]  /*0360*/  UMOV UR9, 0x400 ;  /* 0x0000040000097882 */ /* 0x000fe20000000000 */
[----:B------:R-:W4:Y:S01]  /*0370*/  LDCU UR4, c[0x0][0x3a4] ;  /* 0x00007480ff0477ac */ /* 0x000f220008000800 */
[----:B------:R-:W5:Y:S01]  /*0380*/  S2R R252, SR_TID.X ;  /* 0x0000000000fc7919 */ /* 0x000f620000002100 */
[----:B------:R-:W1:Y:S03]  /*0390*/  LDCU.64 UR6, c[0x0][0x3a8] ;  /* 0x00007500ff0677ac */ /* 0x000e660008000a00 */
[----:B------:R-:W1:Y:S01]  /*03a0*/  S2UR UR8, SR_CgaCtaId ;  /* 0x00000000000879c3 */ /* 0x000e620000008800 */
[----:B------:R-:W1:Y:S01]  /*03b0*/  LDCU.128 UR12, c[0x0][0x380] ;  /* 0x00007000ff0c77ac */ /* 0x000e620008000c00 */
[----:B------:R-:W1:Y:S06]  /*03c0*/  LDCU UR11, c[0x0][0x3b0] ;  /* 0x00007600ff0b77ac */ /* 0x000e6c0008000800 */
[----:B------:R-:W4:Y:S01]  /*03d0*/  LDC R133, c[0x0][0x3a0] ;  /* 0x0000e800ff857b82 */ /* 0x000f220000000800 */
[----:B------:R-:W1:Y:S02]  /*03e0*/  LDCU.64 UR28, c[0x0][0x358] ;  /* 0x00006b00ff1c77ac */ /* 0x000e640008000a00 */
[----:B-12---:R-:W-:-:S05]  /*03f0*/  VIADD R0, R5, 0x7f ;  /* 0x0000007f05007836 */ /* 0x006fca0000000000 */
[----:B------:R-:W-:Y:S01]  /*0400*/  SHF.R.S32.HI R3, RZ, 0x1f, R0 ;  /* 0x0000001fff037819 */ /* 0x000fe20000011400 */
[----:B------:R-:W-:-:S03]  /*0410*/  ULEA UR9, UR8, UR9, 0x18 ;  /* 0x0000000908097291 */ /* 0x000fc6000f8ec0ff */
[----:B------:R-:W-:Y:S02]  /*0420*/  LEA.HI R3, R3, R0, RZ, 0x7 ;  /* 0x0000000003037211 */ /* 0x000fe400078f38ff */
[----:B---3--:R-:W-:Y:S02]  /*0430*/  IABS R10, R7 ;  /* 0x00000007000a7213 */ /* 0x008fe40000000000 */
[----:B------:R-:W-:Y:S01]  /*0440*/  SHF.R.S32.HI R3, RZ, 0x7, R3 ;  /* 0x00000007ff037819 */ /* 0x000fe20000011403 */
[C---:B-----5:R-:W-:Y:S01]  /*0450*/  IMAD.SHL.U32 R132, R252.reuse, 0x4, RZ ;  /* 0x00000004fc847824 */ /* 0x060fe200078e00ff */
[----:B------:R-:W-:Y:S02]  /*0460*/  LOP3.LUT R80, R252, 0x3f, RZ, 0xc0, !PT ;  /* 0x0000003ffc507812 */ /* 0x000fe400078ec0ff */
[----:B------:R-:W-:Y:S01]  /*0470*/  SHF.R.S32.HI R129, RZ, 0x6, R252 ;  /* 0x00000006ff817819 */ /* 0x000fe200000114fc */
[----:B------:R-:W-:-:S03]  /*0480*/  IMAD.SHL.U32 R6, R3, 0x4, RZ ;  /* 0x0000000403067824 */ /* 0x000fc600078e00ff */
[----:B------:R-:W-:Y:S02]  /*0490*/  SGXT R129, R129, 0x1 ;  /* 0x000000018181781a */ /* 0x000fe40000000200 */
[-C--:B------:R-:W-:Y:S02]  /*04a0*/  IABS R9, R6.reuse ;  /* 0x0000000600097213 */ /* 0x080fe40000000000 */
[----:B------:R-:W-:Y:S02]  /*04b0*/  IABS R12, R6 ;  /* 0x00000006000c7213 */ /* 0x000fe40000000000 */
[----:B------:R-:W1:Y:S01]  /*04c0*/  I2F.RP R0, R9 ;  /* 0x0000000900007306 */ /* 0x000e620000209400 */
[----:B------:R-:W-:-:S07]  /*04d0*/  LOP3.LUT R129, R129, 0x90, RZ, 0xc0, !PT ;  /* 0x0000009081817812 */ /* 0x000fce00078ec0ff */
[----:B-1----:R-:W1:Y:S02]  /*04e0*/  MUFU.RCP R0, R0 ;  /* 0x0000000000007308 */ /* 0x002e640000001000 */
[----:B-1----:R-:W-:Y:S02]  /*04f0*/  VIADD R2, R0, 0xffffffe ;  /* 0x0ffffffe00027836 */ /* 0x002fe40000000000 */
[----:B------:R-:W-:-:S04]  /*0500*/  IMAD.MOV R0, RZ, RZ, -R12 ;  /* 0x000000ffff007224 */ /* 0x000fc800078e0a0c */
[----:B------:R1:W2:Y:S02]  /*0510*/  F2I.FTZ.U32.TRUNC.NTZ R3, R2 ;  /* 0x0000000200037305 */ /* 0x0002a4000021f000 */
[----:B-1----:R-:W-:Y:S02]  /*0520*/  IMAD.MOV.U32 R2, RZ, RZ, RZ ;  /* 0x000000ffff027224 */ /* 0x002fe400078e00ff */
[----:B--2---:R-:W-:-:S04]  /*0530*/  IMAD.MOV R8, RZ, RZ, -R3 ;  /* 0x000000ffff087224 */ /* 0x004fc800078e0a03 */
[----:B------:R-:W-:Y:S01]  /*0540*/  IMAD R11, R8, R9, RZ ;  /* 0x00000009080b7224 */ /* 0x000fe200078e02ff */
[----:B------:R-:W-:-:S03]  /*0550*/  MOV R8, R10 ;  /* 0x0000000a00087202 */ /* 0x000fc60000000f00 */
[----:B------:R-:W-:-:S06]  /*0560*/  IMAD.HI.U32 R3, R3, R11, R2 ;  /* 0x0000000b03037227 */ /* 0x000fcc00078e0002 */
[----:B------:R-:W-:-:S04]  /*0570*/  IMAD.HI.U32 R3, R3, R8, RZ ;  /* 0x0000000803037227 */ /* 0x000fc800078e00ff */
[----:B------:R-:W-:Y:S01]  /*0580*/  IMAD R0, R3, R0, R8 ;  /* 0x0000000003007224 */ /* 0x000fe200078e0208 */
[----:B------:R-:W-:Y:S04]  /*0590*/  BAR.SYNC.DEFER_BLOCKING 0x0 ;  /* 0x0000000000007b1d */ /* 0x000fe80000010000 */
[----:B------:R-:W-:-:S13]  /*05a0*/  ISETP.GT.U32.AND P1, PT, R9, R0, PT ;  /* 0x000000000900720c */ /* 0x000fda0003f24070 */
[----:B------:R-:W-:Y:S02]  /*05b0*/  @!P1 IMAD.IADD R0, R0, 0x1, -R9 ;  /* 0x0000000100009824 */ /* 0x000fe400078e0a09 */
[----:B------:R-:W-:Y:S01]  /*05c0*/  @!P1 VIADD R3, R3, 0x1 ;  /* 0x0000000103039836 */ /* 0x000fe20000000000 */
[----:B------:R-:W-:Y:S02]  /*05d0*/  ISETP.NE.AND P1, PT, R6, RZ, PT ;  /* 0x000000ff0600720c */ /* 0x000fe40003f25270 */
[----:B------:R-:W-:Y:S02]  /*05e0*/  ISETP.GE.U32.AND P0, PT, R0, R9, PT ;  /* 0x000000090000720c */ /* 0x000fe40003f06070 */
[----:B------:R-:W-:-:S04]  /*05f0*/  LOP3.LUT R0, R7, R6, RZ, 0x3c, !PT ;  /* 0x0000000607007212 */ /* 0x000fc800078e3cff */
[----:B------:R-:W-:Y:S01]  /*0600*/  ISETP.GE.AND P2, PT, R0, RZ, PT ;  /* 0x000000ff0000720c */ /* 0x000fe20003f46270 */
[----:B------:R-:W-:-:S06]  /*0610*/  VIADD R0, R4, 0xff ;  /* 0x000000ff04007836 */ /* 0x000fcc0000000000 */
[----:B------:R-:W-:-:S04]  /*0620*/  @P0 VIADD R3, R3, 0x1 ;  /* 0x0000000103030836 */ /* 0x000fc80000000000 */
[----:B------:R-:W-:Y:S01]  /*0630*/  IMAD.MOV.U32 R2, RZ, RZ, R3 ;  /* 0x000000ffff027224 */ /* 0x000fe200078e0003 */
[----:B------:R-:W-:-:S03]  /*0640*/  SHF.R.S32.HI R3, RZ, 0x1f, R0 ;  /* 0x0000001fff037819 */ /* 0x000fc60000011400 */
[----:B------:R-:W-:Y:S01]  /*0650*/  @!P2 IMAD.MOV R2, RZ, RZ, -R2 ;  /* 0x000000ffff02a224 */ /* 0x000fe200078e0a02 */
[----:B------:R-:W-:Y:S02]  /*0660*/  @!P1 LOP3.LUT R2, RZ, R6, RZ, 0x33, !PT ;  /* 0x00000006ff029212 */ /* 0x000fe400078e33ff */
[----:B------:R-:W-:-:S03]  /*0670*/  LEA.HI R3, R3, R0, RZ, 0x8 ;  /* 0x0000000003037211 */ /* 0x000fc600078f40ff */
[----:B------:R-:W-:Y:S02]  /*0680*/  IMAD.SHL.U32 R12, R2, 0x4, RZ ;  /* 0x00000004020c7824 */ /* 0x000fe400078e00ff */
[----:B------:R-:W-:-:S03]  /*0690*/  IMAD.MOV R2, RZ, RZ, -R2 ;  /* 0x000000ffff027224 */ /* 0x000fc600078e0a02 */
[----:B------:R-:W-:Y:S01]  /*06a0*/  LEA.HI.SX32 R3, R3, -R12, 0x18 ;  /* 0x8000000c03037211 */ /* 0x000fe200078fc2ff */
[----:B------:R-:W-:Y:S02]  /*06b0*/  IMAD R14, R6, R2, R7 ;  /* 0x00000002060e7224 */ /* 0x000fe400078e0207 */
[----:B------:R-:W-:Y:S01]  /*06c0*/  IMAD.MOV.U32 R2, RZ, RZ, RZ ;  /* 0x000000ffff027224 */ /* 0x000fe200078e00ff */
[----:B------:R-:W-:Y:S02]  /*06d0*/  VIMNMX R13, PT, PT, R3, 0x4, PT ;  /* 0x00000004030d7848 */ /* 0x000fe40003fe0100 */
[----:B------:R-:W-:Y:S02]  /*06e0*/  IABS R6, R14 ;  /* 0x0000000e00067213 */ /* 0x000fe40000000000 */
[----:B------:R-:W-:-:S04]  /*06f0*/  IABS R9, R13 ;  /* 0x0000000d00097213 */ /* 0x000fc80000000000 */
[----:B------:R-:W1:Y:S08]  /*0700*/  I2F.RP R0, R9 ;  /* 0x0000000900007306 */ /* 0x000e700000209400 */
[----:B-1----:R-:W1:Y:S02]  /*0710*/  MUFU.RCP R0, R0 ;  /* 0x0000000000007308 */ /* 0x002e640000001000 */
[----:B-1----:R-:W-:Y:S01]  /*0720*/  VIADD R3, R0, 0xffffffe ;  /* 0x0ffffffe00037836 */ /* 0x002fe20000000000 */
[----:B------:R-:W-:-:S05]  /*0730*/  IABS R0, R5 ;  /* 0x0000000500007213 */ /* 0x000fca0000000000 */
[----:B------:R-:W1:Y:S08]  /*0740*/  I2F.RP R10, R0 ;  /* 0x00000000000a7306 */ /* 0x000e700000209400 */
[----:B------:R-:W2:Y:S08]  /*0750*/  F2I.FTZ.U32.TRUNC.NTZ R3, R3 ;  /* 0x0000000300037305 */ /* 0x000eb0000021f000 */
[----:B-1----:R-:W1:Y:S01]  /*0760*/  MUFU.RCP R10, R10 ;  /* 0x0000000a000a7308 */ /* 0x002e620000001000 */
[----:B--2---:R-:W-:-:S05]  /*0770*/  IADD3 R8, PT, PT, RZ, -R3, RZ ;  /* 0x80000003ff087210 */ /* 0x004fca0007ffe0ff */
[----:B------:R-:W-:Y:S01]  /*0780*/  IMAD R7, R8, R9, RZ ;  /* 0x0000000908077224 */ /* 0x000fe200078e02ff */
[----:B------:R-:W-:-:S03]  /*0790*/  IABS R8, R13 ;  /* 0x0000000d00087213 */ /* 0x000fc60000000000 */
[----:B------:R-:W-:-:S04]  /*07a0*/  IMAD.HI.U32 R2, R3, R7, R2 ;  /* 0x0000000703027227 */ /* 0x000fc800078e0002 */
[----:B------:R-:W-:Y:S01]  /*07b0*/  IMAD.MOV R7, RZ, RZ, -R8 ;  /* 0x000000ffff077224 */ /* 0x000fe200078e0a08 */
[----:B------:R-:W-:Y:S01]  /*07c0*/  IABS R8, R4 ;  /* 0x0000000400087213 */ /* 0x000fe20000000000 */
[----:B------:R-:W-:-:S04]  /*07d0*/  IMAD.HI.U32 R3, R2, R6, RZ ;  /* 0x0000000602037227 */ /* 0x000fc800078e00ff */
[----:B------:R-:W-:Y:S02]  /*07e0*/  IMAD R6, R3, R7, R6 ;  /* 0x0000000703067224 */ /* 0x000fe400078e0206 */
[----:B------:R-:W-:Y:S02]  /*07f0*/  IMAD.MOV.U32 R2, RZ, RZ, R8 ;  /* 0x000000ffff027224 */ /* 0x000fe400078e0008 */
[----:B-1----:R-:W-:Y:S01]  /*0800*/  VIADD R8, R10, 0xffffffe ;  /* 0x0ffffffe0a087836 */ /* 0x002fe20000000000 */
[----:B------:R-:W-:Y:S01]  /*0810*/  ISETP.GT.U32.AND P1, PT, R9, R6, PT ;  /* 0x000000060900720c */ /* 0x000fe20003f24070 */
[----:B------:R-:W1:-:S12]  /*0820*/  I2F.RP R7, R2 ;  /* 0x0000000200077306 */ /* 0x000e580000209400 */
[----:B------:R-:W-:Y:S02]  /*0830*/  @!P1 IMAD.IADD R6, R6, 0x1, -R9 ;  /* 0x0000000106069824 */ /* 0x000fe400078e0a09 */
[----:B------:R-:W-:Y:S01]  /*0840*/  @!P1 VIADD R3, R3, 0x1 ;  /* 0x0000000103039836 */ /* 0x000fe20000000000 */
[----:B------:R-:W-:Y:S01]  /*0850*/  ISETP.NE.AND P1, PT, R13, RZ, PT ;  /* 0x000000ff0d00720c */ /* 0x000fe20003f25270 */
[----:B-1----:R-:W1:Y:S01]  /*0860*/  MUFU.RCP R7, R7 ;  /* 0x0000000700077308 */ /* 0x002e620000001000 */
[----:B------:R-:W-:Y:S02]  /*0870*/  ISETP.GE.U32.AND P0, PT, R6, R9, PT ;  /* 0x000000090600720c */ /* 0x000fe40003f06070 */
[----:B------:R-:W-:-:S04]  /*0880*/  LOP3.LUT R6, R14, R13, RZ, 0x3c, !PT ;  /* 0x0000000d0e067212 */ /* 0x000fc800078e3cff */
[----:B------:R-:W-:Y:S01]  /*0890*/  ISETP.GE.AND P2, PT, R6, RZ, PT ;  /* 0x000000ff0600720c */ /* 0x000fe20003f46270 */
[----:B------:R2:W3:Y:S01]  /*08a0*/  F2I.FTZ.U32.TRUNC.NTZ R9, R8 ;  /* 0x0000000800097305 */ /* 0x0004e2000021f000 */
[----:B------:R-:W-:-:S04]  /*08b0*/  SHF.R.U32.HI R6, RZ, 0x5, R252 ;  /* 0x00000005ff067819 */ /* 0x000fc800000116fc */
[----:B------:R-:W-:Y:S01]  /*08c0*/  R2UR UR16, R6 ;  /* 0x00000000061072ca */ /* 0x000fe200000e0000 */
[----:B------:R-:W-:Y:S02]  /*08d0*/  @P0 VIADD R3, R3, 0x1 ;  /* 0x0000000103030836 */ /* 0x000fe40000000000 */
[----:B-1----:R-:W-:Y:S02]  /*08e0*/  VIADD R7, R7, 0xffffffe ;  /* 0x0ffffffe07077836 */ /* 0x002fe40000000000 */
[----:B------:R-:W-:Y:S01]  /*08f0*/  IMAD.MOV.U32 R16, RZ, RZ, R3 ;  /* 0x000000ffff107224 */ /* 0x000fe200078e0003 */
[----:B------:R-:W-:Y:S01]  /*0900*/  SHF.R.U32.HI R3, RZ, 0x6, R252 ;  /* 0x00000006ff037819 */ /* 0x000fe200000116fc */
[----:B--2---:R-:W-:Y:S02]  /*0910*/  IMAD.MOV.U32 R8, RZ, RZ, RZ ;  /* 0x000000ffff087224 */ /* 0x004fe400078e00ff */
[----:B------:R-:W-:Y:S01]  /*0920*/  @!P2 IMAD.MOV R16, RZ, RZ, -R16 ;  /* 0x000000ffff10a224 */ /* 0x000fe200078e0a10 */
[----:B------:R-:W-:Y:S01]  /*0930*/  @!P1 LOP3.LUT R16, RZ, R13, RZ, 0x33, !PT ;  /* 0x0000000dff109212 */ /* 0x000fe200078e33ff */
[--C-:B---3--:R-:W-:Y:S01]  /*0940*/  IMAD.MOV R11, RZ, RZ, -R9.reuse ;  /* 0x000000ffff0b7224 */ /* 0x108fe200078e0a09 */
[----:B------:R-:W-:Y:S01]  /*0950*/  SGXT.U32 R3, R3, 0x1 ;  /* 0x000000010303781a */ /* 0x000fe20000000000 */
[----:B------:R-:W1:Y:S01]  /*0960*/  F2I.FTZ.U32.TRUNC.NTZ R7, R7 ;  /* 0x0000000700077305 */ /* 0x000e62000021f000 */
[----:B------:R-:W-:Y:S01]  /*0970*/  SHF.L.U32 R198, R16, 0x7, RZ ;  /* 0x0000000710c67819 */ /* 0x000fe200000006ff */
[----:B------:R-:W-:Y:S01]  /*0980*/  IMAD R11, R11, R0, RZ ;  /* 0x000000000b0b7224 */ /* 0x000fe200078e02ff */
[----:B------:R-:W-:Y:S01]  /*0990*/  USHF.L.U32 UR5, UR16, 0x15, URZ ;  /* 0x0000001510057899 */ /* 0x000fe200080006ff */
[----:B------:R-:W-:Y:S01]  /*09a0*/  IMAD.MOV R16, RZ, RZ, -R16 ;  /* 0x000000ffff107224 */ /* 0x000fe200078e0a10 */
[----:B------:R-:W-:Y:S01]  /*09b0*/  LOP3.LUT R10, R198, R3, RZ, 0xfc, !PT ;  /* 0x00000003c60a7212 */ /* 0x000fe200078efcff */
[----:B------:R-:W-:Y:S01]  /*09c0*/  IMAD.HI.U32 R11, R9, R11, R8 ;  /* 0x0000000b090b7227 */ /* 0x000fe200078e0008 */
[----:B------:R-:W-:-:S02]  /*09d0*/  ULOP3.LUT UR5, UR5, 0x600000, URZ, 0xc0, !UPT ;  /* 0x0060000005057892 */ /* 0x000fc4000f8ec0ff */
[----:B------:R-:W-:Y:S01]  /*09e0*/  IABS R3, R10 ;  /* 0x0000000a00037213 */ /* 0x000fe20000000000 */
[----:B------:R-:W-:Y:S01]  /*09f0*/  IMAD R16, R13, R16, R14 ;  /* 0x000000100d107224 */ /* 0x000fe200078e020e */
[C---:B------:R-:W-:Y:S02]  /*0a00*/  LOP3.LUT R17, R10.reuse, 0x7e, RZ, 0xfc, !PT ;  /* 0x0000007e0a117812 */ /* 0x040fe400078efcff */
[C---:B------:R-:W-:Y:S01]  /*0a10*/  LOP3.LUT R18, R10.reuse, 0x2, RZ, 0xfc, !PT ;  /* 0x000000020a127812 */ /* 0x040fe200078efcff */
[----:B------:R-:W-:Y:S01]  /*0a20*/  IMAD.MOV.U32 R8, RZ, RZ, R3 ;  /* 0x000000ffff087224 */ /* 0x000fe200078e0003 */
[----:B------:R-:W-:Y:S01]  /*0a30*/  IABS R15, R17 ;  /* 0x00000011000f7213 */ /* 0x000fe20000000000 */
[----:B-1----:R-:W-:Y:S01]  /*0a40*/  IMAD.MOV R9, RZ, RZ, -R7 ;  /* 0x000000ffff097224 */ /* 0x002fe200078e0a07 */
[C---:B------:R-:W-:Y:S01]  /*0a50*/  LOP3.LUT R19, R10.reuse, 0x6, RZ, 0xfc, !PT ;  /* 0x000000060a137812 */ /* 0x040fe200078efcff */
[----:B------:R-:W-:Y:S01]  /*0a60*/  IMAD.HI.U32 R3, R11, R8, RZ ;  /* 0x000000080b037227 */ /* 0x000fe200078e00ff */
[----:B------:R-:W-:-:S02]  /*0a70*/  LOP3.LUT R20, R10, 0x8, RZ, 0xfc, !PT ;  /* 0x000000080a147812 */ /* 0x000fc400078efcff */
[----:B------:R-:W-:Y:S01]  /*0a80*/  IABS R14, R19 ;  /* 0x00000013000e7213 */ /* 0x000fe20000000000 */
[----:B------:R-:W-:Y:S01]  /*0a90*/  IMAD.MOV R3, RZ, RZ, -R3 ;  /* 0x000000ffff037224 */ /* 0x000fe200078e0a03 */
[----:B------:R-:W-:Y:S01]  /*0aa0*/  ISETP.GE.AND P4, PT, R17, RZ, PT ;  /* 0x000000ff1100720c */ /* 0x000fe20003f86270 */
[----:B------:R-:W-:Y:S01]  /*0ab0*/  IMAD.HI.U32 R6, R11, R15, RZ ;  /* 0x0000000f0b067227 */ /* 0x000fe200078e00ff */
[----:B------:R-:W-:Y:S02]  /*0ac0*/  IABS R17, R20 ;  /* 0x0000001400117213 */ /* 0x000fe40000000000 */
[----:B------:R-:W-:Y:S01]  /*0ad0*/  LOP3.LUT R21, R10, 0xa, RZ, 0xfc, !PT ;  /* 0x0000000a0a157812 */ /* 0x000fe200078efcff */
[----:B------:R-:W-:Y:S01]  /*0ae0*/  IMAD R3, R0, R3, R8 ;  /* 0x0000000300037224 */ /* 0x000fe200078e0208 */
[----:B------:R-:W-:Y:S01]  /*0af0*/  ISETP.GE.AND P5, PT, R18, RZ, PT ;  /* 0x000000ff1200720c */ /* 0x000fe20003fa6270 */
[----:B------:R-:W-:Y:S01]  /*0b00*/  IMAD.MOV R8, RZ, RZ, -R6 ;  /* 0x000000ffff087224 */ /* 0x000fe200078e0a06 */
[----:B------:R-:W-:Y:S01]  /*0b10*/  LOP3.LUT R23, R10, 0xc, RZ, 0xfc, !PT ;  /* 0x0000000c0a177812 */ /* 0x000fe200078efcff */
[----:B------:R-:W-:Y:S01]  /*0b20*/  IMAD R9, R9, R2, RZ ;  /* 0x0000000209097224 */ /* 0x000fe200078e02ff */
[----:B------:R-:W-:Y:S01]  /*0b30*/  ISETP.GT.U32.AND P0, PT, R0, R3, PT ;  /* 0x000000030000720c */ /* 0x000fe20003f04070 */
[----:B------:R-:W-:Y:S01]  /*0b40*/  IMAD.MOV.U32 R6, RZ, RZ, RZ ;  /* 0x000000ffff067224 */ /* 0x000fe200078e00ff */
[----:B------:R-:W-:Y:S01]  /*0b50*/  LOP3.LUT R24, R10, 0xe, RZ, 0xfc, !PT ;  /* 0x0000000e0a187812 */ /* 0x000fe200078efcff */
[----:B------:R-:W-:Y:S01]  /*0b60*/  IMAD R15, R0, R8, R15 ;  /* 0x00000008000f7224 */ /* 0x000fe200078e020f */
[----:B------:R-:W-:Y:S01]  /*0b70*/  LOP3.LUT R25, R10, 0x10, RZ, 0xfc, !PT ;  /* 0x000000100a197812 */ /* 0x000fe200078efcff */
[----:B------:R-:W-:Y:S01]  /*0b80*/  IMAD.HI.U32 R9, R7, R9, R6 ;  /* 0x0000000907097227 */ /* 0x000fe200078e0006 */
[----:B------:R-:W-:-:S02]  /*0b90*/  IABS R6, R18 ;  /* 0x0000001200067213 */ /* 0x000fc40000000000 */
[----:B------:R-:W-:Y:S01]  /*0ba0*/  ISETP.GT.U32.AND P2, PT, R0, R15, PT ;  /* 0x0000000f0000720c */ /* 0x000fe20003f44070 */
[----:B------:R-:W-:Y:S01]  /*0bb0*/  IMAD.IADD R16, R12, 0x1, R16 ;  /* 0x000000010c107824 */ /* 0x000fe200078e0210 */
[----:B------:R-:W-:Y:S01]  /*0bc0*/  LOP3.LUT R7, R10, 0x4, RZ, 0xfc, !PT ;  /* 0x000000040a077812 */ /* 0x000fe200078efcff */
[----:B------:R-:W-:Y:S01]  /*0bd0*/  IMAD.MOV.U32 R8, RZ, RZ, R6 ;  /* 0x000000ffff087224 */ /* 0x000fe200078e0006 */
[----:B------:R-:W-:Y:S01]  /*0be0*/  IABS R18, R21 ;  /* 0x0000001500127213 */ /* 0x000fe20000000000 */
[----:B------:R-:W-:Y:S01]  /*0bf0*/  @!P0 IMAD.IADD R3, R3, 0x1, -R0 ;  /* 0x0000000103038824 */ /* 0x000fe200078e0a00 */
[----:B------:R-:W-:Y:S01]  /*0c00*/  IABS R12, R7 ;  /* 0x00000007000c7213 */ /* 0x000fe20000000000 */
[----:B------:R-:W-:Y:S01]  /*0c10*/  IMAD.HI.U32 R6, R11, R8, RZ ;  /* 0x000000080b067227 */ /* 0x000fe200078e00ff */
[----:B------:R-:W-:Y:S02]  /*0c20*/  ISETP.GE.AND P1, PT, R7, RZ, PT ;  /* 0x000000ff0700720c */ /* 0x000fe40003f26270 */
[----:B------:R-:W-:Y:S01]  /*0c30*/  ISETP.GT.U32.AND P3, PT, R0, R3, PT ;  /* 0x000000030000720c */ /* 0x000fe20003f64070 */
[----:B------:R-:W-:Y:S01]  /*0c40*/  IMAD.MOV R7, RZ, RZ, -R6 ;  /* 0x000000ffff077224 */ /* 0x000fe200078e0a06 */
[----:B------:R-:W-:Y:S01]  /*0c50*/  ISETP.GE.AND P0, PT, R10, RZ, PT ;  /* 0x000000ff0a00720c */ /* 0x000fe20003f06270 */
[----:B------:R-:W-:Y:S01]  /*0c60*/  IMAD.HI.U32 R6, R11, R12, RZ ;  /* 0x0000000c0b067227 */ /* 0x000fe200078e00ff */
[----:B------:R-:W-:-:S02]  /*0c70*/  @!P2 IADD3 R15, PT, PT, R15, -R0, RZ ;  /* 0x800000000f0fa210 */ /* 0x000fc40007ffe0ff */
[----:B------:R-:W-:Y:S01]  /*0c80*/  IABS R22, R25 ;  /* 0x0000001900167213 */ /* 0x000fe20000000000 */
[C---:B------:R-:W-:Y:S01]  /*0c90*/  IMAD R8, R0.reuse, R7, R8 ;  /* 0x0000000700087224 */ /* 0x040fe200078e0208 */
[----:B------:R-:W-:Y:S01]  /*0ca0*/  ISETP.GT.U32.AND P6, PT, R0, R15, PT ;  /* 0x0000000f0000720c */ /* 0x000fe20003fc4070 */
[----:B------:R-:W-:Y:S01]  /*0cb0*/  IMAD.HI.U32 R7, R11, R14, RZ ;  /* 0x0000000e0b077227 */ /* 0x000fe200078e00ff */
[----:B------:R-:W-:Y:S02]  /*0cc0*/  LOP3.LUT R26, R10, 0x12, RZ, 0xfc, !PT ;  /* 0x000000120a1a7812 */ /* 0x000fe400078efcff */
[----:B------:R-:W-:Y:S01]  /*0cd0*/  ISETP.GT.U32.AND P2, PT, R0, R8, PT ;  /* 0x000000080000720c */ /* 0x000fe20003f44070 */
[----:B------:R-:W-:Y:S01]  /*0ce0*/  IMAD.MOV R13, RZ, RZ, -R6 ;  /* 0x000000ffff0d7224 */ /* 0x000fe200078e0a06 */
[C---:B------:R-:W-:Y:S01]  /*0cf0*/  LOP3.LUT R27, R10.reuse, 0x14, RZ, 0xfc, !PT ;  /* 0x000000140a1b7812 */ /* 0x040fe200078efcff */
[----:B------:R-:W-:Y:S01]  /*0d00*/  IMAD.MOV R7, RZ, RZ, -R7 ;  /* 0x000000ffff077224 */ /* 0x000fe200078e0a07 */
[----:B------:R-:W-:Y:S01]  /*0d10*/  LOP3.LUT R28, R10, 0x16, RZ, 0xfc, !PT ;  /* 0x000000160a1c7812 */ /* 0x000fe200078efcff */
[----:B------:R-:W-:Y:S01]  /*0d20*/  IMAD R12, R0, R13, R12 ;  /* 0x0000000d000c7224 */ /* 0x000fe200078e020c */
[C---:B------:R-:W-:Y:S01]  /*0d30*/  LOP3.LUT R29, R10.reuse, 0x18, RZ, 0xfc, !PT ;  /* 0x000000180a1d7812 */ /* 0x040fe200078efcff */
[----:B------:R-:W-:Y:S01]  /*0d40*/  @!P3 IMAD.IADD R3, R3, 0x1, -R0 ;  /* 0x000000010303b824 */ /* 0x000fe200078e0a00 */
[----:B------:R-:W-:Y:S01]  /*0d50*/  LOP3.LUT R30, R10, 0x1a, RZ, 0xfc, !PT ;  /* 0x0000001a0a1e7812 */ /* 0x000fe200078efcff */
[C---:B------:R-:W-:Y:S01]  /*0d60*/  IMAD R13, R0.reuse, R7, R14 ;  /* 0x00000007000d7224 */ /* 0x040fe200078e020e */
[----:B------:R-:W-:Y:S01]  /*0d70*/  ISETP.GT.U32.AND P3, PT, R0, R12, PT ;  /* 0x0000000c0000720c */ /* 0x000fe20003f64070 */
[----:B------:R-:W-:Y:S01]  /*0d80*/  @!P6 IMAD.IADD R15, R15, 0x1, -R0 ;  /* 0x000000010f0fe824 */ /* 0x000fe200078e0a00 */
[----:B------:R-:W-:Y:S01]  /*0d90*/  LOP3.LUT R31, R10, 0x22, RZ, 0xfc, !PT ;  /* 0x000000220a1f7812 */ /* 0x000fe200078efcff */
[----:B------:R-:W-:Y:S01]  /*0da0*/  IMAD.MOV.U32 R7, RZ, RZ, R3 ;  /* 0x000000ffff077224 */ /* 0x000fe200078e0003 */
[----:B------:R-:W-:Y:S01]  /*0db0*/  ISETP.GT.U32.AND P6, PT, R0, R13, PT ;  /* 0x0000000d0000720c */ /* 0x000fe20003fc4070 */
[----:B------:R-:W-:Y:S01]  /*0dc0*/  IMAD.HI.U32 R3, R11, R17, RZ ;  /* 0x000000110b037227 */ /* 0x000fe200078e00ff */
[----:B------:R-:W-:-:S02]  /*0dd0*/  LOP3.LUT R33, R10, 0x24, RZ, 0xfc, !PT ;  /* 0x000000240a217812 */ /* 0x000fc400078efcff */
[C---:B------:R-:W-:Y:S01]  /*0de0*/  LOP3.LUT R35, R10.reuse, 0x26, RZ, 0xfc, !PT ;  /* 0x000000260a237812 */ /* 0x040fe200078efcff */
[----:B------:R-:W-:Y:S01]  /*0df0*/  IMAD.MOV R3, RZ, RZ, -R3 ;  /* 0x000000ffff037224 */ /* 0x000fe200078e0a03 */
[----:B------:R-:W-:Y:S01]  /*0e00*/  LOP3.LUT R36, R10, 0x28, RZ, 0xfc, !PT ;  /* 0x000000280a247812 */ /* 0x000fe200078efcff */
[----:B------:R-:W-:Y:S01]  /*0e10*/  IMAD.MOV.U32 R6, RZ, RZ, R15 ;  /* 0x000000ffff067224 */ /* 0x000fe200078e000f */
[----:B------:R-:W-:Y:S01]  /*0e20*/  IABS R32, R35 ;  /* 0x0000002300207213 */ /* 0x000fe20000000000 */
[--C-:B------:R-:W-:Y:S01]  /*0e30*/  @!P3 IMAD.IADD R12, R12, 0x1, -R0.reuse ;  /* 0x000000010c0cb824 */ /* 0x100fe200078e0a00 */
[----:B------:R-:W-:Y:S01]  /*0e40*/  IABS R34, R36 ;  /* 0x0000002400227213 */ /* 0x000fe20000000000 */
[----:B------:R-:W-:Y:S01]  /*0e50*/  IMAD R14, R0, R3, R17 ;  /* 0x00000003000e7224 */ /* 0x000fe200078e0211 */
[----:B------:R-:W-:Y:S01]  /*0e60*/  @!P4 IADD3 R6, PT, PT, -R6, RZ, RZ ;  /* 0x000000ff0606c210 */ /* 0x000fe20007ffe1ff */
[----:B------:R-:W-:Y:S01]  /*0e70*/  @!P6 IMAD.IADD R13, R13, 0x1, -R0 ;  /* 0x000000010d0de824 */ /* 0x000fe200078e0a00 */
[----:B------:R-:W-:Y:S01]  /*0e80*/  ISETP.GT.U32.AND P6, PT, R0, R12, PT ;  /* 0x0000000c0000720c */ /* 0x000fe20003fc4070 */
[----:B------:R-:W-:Y:S01]  /*0e90*/  IMAD.HI.U32 R3, R11, R18, RZ ;  /* 0x000000120b037227 */ /* 0x000fe200078e00ff */
[----:B------:R-:W-:-:S02]  /*0ea0*/  LOP3.LUT R37, R10, 0x2c, RZ, 0xfc, !PT ;  /* 0x0000002c0a257812 */ /* 0x000fc400078efcff */
[----:B------:R-:W-:Y:S01]  /*0eb0*/  ISETP.GT.U32.AND P4, PT, R0, R13, PT ;  /* 0x0000000d0000720c */ /* 0x000fe20003f84070 */
[----:B------:R-:W-:Y:S01]  /*0ec0*/  IMAD.MOV R3, RZ, RZ, -R3 ;  /* 0x000000ffff037224 */ /* 0x000fe200078e0a03 */
[----:B------:R-:W-:Y:S01]  /*0ed0*/  LOP3.LUT R38, R10, 0x2e, RZ, 0xfc, !PT ;  /* 0x0000002e0a267812 */ /* 0x000fe200078efcff */
[----:B------:R-:W-:Y:S01]  /*0ee0*/  @!P0 IMAD.MOV R7, RZ, RZ, -R7 ;  /* 0x000000ffff078224 */ /* 0x000fe200078e0a07 */
[----:B------:R-:W-:Y:S01]  /*0ef0*/  ISETP.GE.AND P0, PT, R19, RZ, PT ;  /* 0x000000ff1300720c */ /* 0x000fe20003f06270 */
[----:B------:R-:W-:Y:S01]  /*0f00*/  IMAD R15, R0, R3, R18 ;  /* 0x00000003000f7224 */ /* 0x000fe200078e0212 */
[----:B------:R-:W-:Y:S01]  /*0f10*/  IABS R19, R23 ;  /* 0x0000001700137213 */ /* 0x000fe20000000000 */
[--C-:B------:R-:W-:Y:S01]  /*0f20*/  @!P2 IMAD.IADD R8, R8, 0x1, -R0.reuse ;  /* 0x000000010808a824 */ /* 0x100fe200078e0a00 */
[----:B------:R-:W-:Y:S01]  /*0f30*/  ISETP.GE.AND P2, PT, R20, RZ, PT ;  /* 0x000000ff1400720c */ /* 0x000fe20003f46270 */
[----:B------:R-:W-:Y:S01]  /*0f40*/  @!P6 IMAD.IADD R12, R12, 0x1, -R0 ;  /* 0x000000010c0ce824 */ /* 0x000fe200078e0a00 */
[----:B------:R-:W-:Y:S01]  /*0f50*/  ISETP.GT.U32.AND P6, PT, R0, R15, PT ;  /* 0x0000000f0000720c */ /* 0x000fe20003fc4070 */
[----:B------:R-:W-:Y:S01]  /*0f60*/  IMAD.HI.U32 R3, R11, R19, RZ ;  /* 0x000000130b037227 */ /* 0x000fe200078e00ff */
[----:B------:R-:W-:-:S02]  /*0f70*/  IABS R20, R24 ;  /* 0x0000001800147213 */ /* 0x000fc40000000000 */
[----:B------:R-:W-:Y:S01]  /*0f80*/  ISETP.GT.U32.AND P3, PT, R0, R8, PT ;  /* 0x000000080000720c */ /* 0x000fe20003f64070 */
[--C-:B------:R-:W-:Y:S01]  /*0f90*/  @!P4 IMAD.IADD R13, R13, 0x1, -R0.reuse ;  /* 0x000000010d0dc824 */ /* 0x100fe200078e0a00 */
[----:B------:R-:W-:Y:S01]  /*0fa0*/  ISETP.GE.AND P4, PT, R21, RZ, PT ;  /* 0x000000ff1500720c */ /* 0x000fe20003f86270 */
[----:B------:R-:W-:Y:S01]  /*0fb0*/  IMAD.HI.U32 R17, R11, R20, RZ ;  /* 0x000000140b117227 */ /* 0x000fe200078e00ff */
[C---:B------:R-:W-:Y:S02]  /*0fc0*/  LOP3.LUT R39, R10.reuse, 0x30, RZ, 0xfc, !PT ;  /* 0x000000300a277812 */ /* 0x040fe400078efcff */
[----:B------:R-:W-:Y:S01]  /*0fd0*/  @!P0 IADD3 R13, PT, PT, -R13, RZ, RZ ;  /* 0x000000ff0d0d8210 */ /* 0x000fe20007ffe1ff */
[----:B------:R-:W-:Y:S01]  /*0fe0*/  IMAD.MOV R3, RZ, RZ, -R3 ;  /* 0x000000ffff037224 */ /* 0x000fe200078e0a03 */
[C---:B------:R-:W-:Y:S01]  /*0ff0*/  LOP3.LUT R40, R10.reuse, 0x32, RZ, 0xfc, !PT ;  /* 0x000000320a287812 */ /* 0x040fe200078efcff */
[----:B------:R-:W-:Y:S01]  /*1000*/  @!P6 IMAD.IADD R15, R15, 0x1, -R0 ;  /* 0x000000010f0fe824 */ /* 0x000fe200078e0a00 */
[C---:B------:R-:W-:Y:S01]  /*1010*/  LOP3.LUT R41, R10.reuse, 0x34, RZ, 0xfc, !PT ;  /* 0x000000340a297812 */ /* 0x040fe200078efcff */
[----:B------:R-:W-:Y:S01]  /*1020*/  IMAD.HI.U32 R18, R11, R22, RZ ;  /* 0x000000160b127227 */ /* 0x000fe200078e00ff */
[----:B------:R-:W-:-:S02]  /*1030*/  LOP3.LUT R42, R10, 0x36, RZ, 0xfc, !PT ;  /* 0x000000360a2a7812 */ /* 0x000fc400078efcff */
[----:B------:R-:W-:Y:S01]  /*1040*/  ISETP.GT.U32.AND P6, PT, R0, R15, PT ;  /* 0x0000000f0000720c */ /* 0x000fe20003fc4070 */
[----:B------:R-:W-:Y:S01]  /*1050*/  IMAD.MOV R21, RZ, RZ, -R17 ;  /* 0x000000ffff157224 */ /* 0x000fe200078e0a11 */
[----:B------:R-:W-:Y:S01]  /*1060*/  LOP3.LUT R43, R10, 0x3a, RZ, 0xfc, !PT ;  /* 0x0000003a0a2b7812 */ /* 0x000fe200078efcff */
[----:B------:R-:W-:Y:S01]  /*1070*/  IMAD R17, R0, R3, R19 ;  /* 0x0000000300117224 */ /* 0x000fe200078e0213 */
[C---:B------:R-:W-:Y:S01]  /*1080*/  LOP3.LUT R45, R10.reuse, 0x3c, RZ, 0xfc, !PT ;  /* 0x0000003c0a2d7812 */ /* 0x040fe200078efcff */
[----:B------:R-:W-:Y:S01]  /*1090*/  IMAD.MOV R19, RZ, RZ, -R18 ;  /* 0x000000ffff137224 */ /* 0x000fe200078e0a12 */
[----:B------:R-:W-:Y:S01]  /*10a0*/  LOP3.LUT R48, R10, 0x40, RZ, 0xfc, !PT ;  /* 0x000000400a307812 */ /* 0x000fe200078efcff */
[C---:B------:R-:W-:Y:S01]  /*10b0*/  IMAD R18, R0.reuse, R21, R20 ;  /* 0x0000001500127224 */ /* 0x040fe200078e0214 */
[----:B------:R-:W-:Y:S01]  /*10c0*/  IABS R20, R26 ;  /* 0x0000001a00147213 */ /* 0x000fe20000000000 */
[----:B------:R-:W-:Y:S01]  /*10d0*/  IMAD R19, R0, R19, R22 ;  /* 0x0000001300137224 */ /* 0x000fe200078e0216 */
[----:B------:R-:W-:Y:S01]  /*10e0*/  IABS R22, R27 ;  /* 0x0000001b00167213 */ /* 0x000fe20000000000 */
[--C-:B------:R-:W-:Y:S01]  /*10f0*/  @!P3 IMAD.IADD R8, R8, 0x1, -R0.reuse ;  /* 0x000000010808b824 */ /* 0x100fe200078e0a00 */
[C---:B------:R-:W-:Y:S01]  /*1100*/  ISETP.GT.U32.AND P0, PT, R0.reuse, R18, PT ;  /* 0x000000120000720c */ /* 0x040fe20003f04070 */
[----:B------:R-:W-:Y:S01]  /*1110*/  @!P6 IMAD.IADD R15, R15, 0x1, -R0 ;  /* 0x000000010f0fe824 */ /* 0x000fe200078e0a00 */
[C---:B------:R-:W-:Y:S01]  /*1120*/  ISETP.GT.U32.AND P6, PT, R0.reuse, R19, PT ;  /* 0x000000130000720c */ /* 0x040fe20003fc4070 */
[----:B------:R-:W-:Y:S01]  /*1130*/  IMAD.HI.U32 R3, R11, R20, RZ ;  /* 0x000000140b037227 */ /* 0x000fe200078e00ff */
[----:B------:R-:W-:-:S02]  /*1140*/  ISETP.GT.U32.AND P3, PT, R0, R14, PT ;  /* 0x0000000e0000720c */ /* 0x000fc40003f64070 */
[C---:B------:R-:W-:Y:S01]  /*1150*/  LOP3.LUT R47, R10.reuse, 0x3e, RZ, 0xfc, !PT ;  /* 0x0000003e0a2f7812 */ /* 0x040fe200078efcff */
[----:B------:R-:W-:Y:S01]  /*1160*/  IMAD.MOV R21, RZ, RZ, -R3 ;  /* 0x000000ffff157224 */ /* 0x000fe200078e0a03 */
[----:B------:R-:W-:Y:S01]  /*1170*/  IABS R44, R48 ;  /* 0x00000030002c7213 */ /* 0x000fe20000000000 */
[----:B------:R-:W-:Y:S01]  /*1180*/  IMAD.HI.U32 R3, R11, R22, RZ ;  /* 0x000000160b037227 */ /* 0x000fe200078e00ff */
[C---:B------:R-:W-:Y:S02]  /*1190*/  LOP3.LUT R49, R10.reuse, 0x42, RZ, 0xfc, !PT ;  /* 0x000000420a317812 */ /* 0x040fe400078efcff */
[----:B------:R-:W-:Y:S01]  /*11a0*/  LOP3.LUT R50, R10, 0x44, RZ, 0xfc, !PT ;  /* 0x000000440a327812 */ /* 0x000fe200078efcff */
[--C-:B------:R-:W-:Y:S01]  /*11b0*/  @!P0 IMAD.IADD R18, R18, 0x1, -R0.reuse ;  /* 0x0000000112128824 */ /* 0x100fe200078e0a00 */
[----:B------:R-:W-:Y:S01]  /*11c0*/  LOP3.LUT R51, R10, 0x48, RZ, 0xfc, !PT ;  /* 0x000000480a337812 */ /* 0x000fe200078efcff */
[----:B------:R-:W-:Y:S01]  /*11d0*/  @!P6 IMAD.IADD R19, R19, 0x1, -R0 ;  /* 0x000000011313e824 */ /* 0x000fe200078e0a00 */
[----:B------:R-:W-:Y:S01]  /*11e0*/  IABS R46, R50 ;  /* 0x00000032002e7213 */ /* 0x000fe20000000000 */
[----:B------:R-:W-:Y:S01]  /*11f0*/  @!P1 IMAD.MOV R12, RZ, RZ, -R12 ;  /* 0x000000ffff0c9224 */ /* 0x000fe200078e0a0c */
[C---:B------:R-:W-:Y:S01]  /*1200*/  ISETP.GT.U32.AND P6, PT, R0.reuse, R18, PT ;  /* 0x000000120000720c */ /* 0x040fe20003fc4070 */
[----:B------:R-:W-:Y:S01]  /*1210*/  IMAD.MOV R3, RZ, RZ, -R3 ;  /* 0x000000ffff037224 */ /* 0x000fe200078e0a03 */
[----:B------:R-:W-:Y:S01]  /*1220*/  ISETP.GT.U32.AND P1, PT, R0, R17, PT ;  /* 0x000000110000720c */ /* 0x000fe20003f24070 */
[----:B------:R-:W-:Y:S01]  /*1230*/  @!P3 IMAD.IADD R14, R14, 0x1, -R0 ;  /* 0x000000010e0eb824 */ /* 0x000fe200078e0a00 */
[----:B------:R-:W-:Y:S01]  /*1240*/  ISETP.GE.AND P3, PT, R23, RZ, PT ;  /* 0x000000ff1700720c */ /* 0x000fe20003f66270 */
[C---:B------:R-:W-:Y:S01]  /*1250*/  IMAD R20, R0.reuse, R21, R20 ;  /* 0x0000001500147224 */ /* 0x040fe200078e0214 */
[----:B------:R-:W-:Y:S01]  /*1260*/  IABS R23, R28 ;  /* 0x0000001c00177213 */ /* 0x000fe20000000000 */
[----:B------:R-:W-:Y:S01]  /*1270*/  IMAD R21, R0, R3, R22 ;  /* 0x0000000300157224 */ /* 0x000fe200078e0216 */
[----:B------:R-:W-:Y:S01]  /*1280*/  LOP3.LUT R52, R10, 0x4a, RZ, 0xfc, !PT ;  /* 0x0000004a0a347812 */ /* 0x000fe200078efcff */
[----:B------:R-:W-:Y:S01]  /*1290*/  @!P5 IMAD.MOV R8, RZ, RZ, -R8 ;  /* 0x000000ffff08d224 */ /* 0x000fe200078e0a08 */
[----:B------:R-:W-:Y:S01]  /*12a0*/  ISETP.GT.U32.AND P5, PT, R0, R14, PT ;  /* 0x0000000e0000720c */ /* 0x000fe20003fa4070 */
[----:B------:R-:W-:Y:S01]  /*12b0*/  IMAD.HI.U32 R3, R11, R23, RZ ;  /* 0x000000170b037227 */ /* 0x000fe200078e00ff */
[----:B------:R-:W-:-:S02]  /*12c0*/  LOP3.LUT R53, R10, 0x4c, RZ, 0xfc, !PT ;  /* 0x0000004c0a357812 */ /* 0x000fc400078efcff */
[----:B------:R-:W-:Y:S01]  /*12d0*/  LOP3.LUT R54, R10, 0x4e, RZ, 0xfc, !PT ;  /* 0x0000004e0a367812 */ /* 0x000fe200078efcff */
[--C-:B------:R-:W-:Y:S01]  /*12e0*/  @!P6 IMAD.IADD R18, R18, 0x1, -R0.reuse ;  /* 0x000000011212e824 */ /* 0x100fe200078e0a00 */
[C---:B------:R-:W-:Y:S01]  /*12f0*/  ISETP.GT.U32.AND P6, PT, R0.reuse, R21, PT ;  /* 0x000000150000720c */ /* 0x040fe20003fc4070 */
[--C-:B------:R-:W-:Y:S01]  /*1300*/  @!P1 IMAD.IADD R17, R17, 0x1, -R0.reuse ;  /* 0x0000000111119824 */ /* 0x100fe200078e0a00 */
[----:B------:R-:W-:Y:S01]  /*1310*/  IADD3 R22, PT, PT, -R3, RZ, RZ ;  /* 0x000000ff03167210 */ /* 0x000fe20007ffe1ff */
[----:B------:R-:W-:Y:S01]  /*1320*/  @!P4 IMAD.MOV R15, RZ, RZ, -R15 ;  /* 0x000000ffff0fc224 */ /* 0x000fe200078e0a0f */
[----:B------:R-:W-:Y:S02]  /*1330*/  ISETP.GE.AND P1, PT, R25, RZ, PT ;  /* 0x000000ff1900720c */ /* 0x000fe40003f26270 */
[----:B------:R-:W-:Y:S01]  /*1340*/  ISETP.GT.U32.AND P0, PT, R0, R17, PT ;  /* 0x000000110000720c */ /* 0x000fe20003f04070 */
[----:B------:R-:W-:Y:S01]  /*1350*/  @!P5 IMAD.IADD R14, R14, 0x1, -R0 ;  /* 0x000000010e0ed824 */ /* 0x000fe200078e0a00 */
[----:B------:R-:W-:Y:S01]  /*1360*/  ISETP.GE.AND P5, PT, R24, RZ, PT ;  /* 0x000000ff1800720c */ /* 0x000fe20003fa6270 */
[C---:B------:R-:W-:Y:S01]  /*1370*/  IMAD R22, R0.reuse, R22, R23 ;  /* 0x0000001600167224 */ /* 0x040fe200078e0217 */
[----:B------:R-:W-:Y:S01]  /*1380*/  IABS R24, R29 ;  /* 0x0000001d00187213 */ /* 0x000fe20000000000 */
[----:B------:R-:W-:Y:S01]  /*1390*/  @!P2 IMAD.MOV R14, RZ, RZ, -R14 ;  /* 0x000000ffff0ea224 */ /* 0x000fe200078e0a0e */
[----:B------:R-:W-:Y:S01]  /*13a0*/  ISETP.GT.U32.AND P2, PT, R0, R19, PT ;  /* 0x000000130000720c */ /* 0x000fe20003f44070 */
[----:B------:R-:W-:Y:S01]  /*13b0*/  @!P6 IMAD.IADD R21, R21, 0x1, -R0 ;  /* 0x000000011515e824 */ /* 0x000fe200078e0a00 */
[----:B------:R-:W-:Y:S01]  /*13c0*/  IABS R25, R30 ;  /* 0x0000001e00197213 */ /* 0x000fe20000000000 */
[----:B------:R-:W-:Y:S01]  /*13d0*/  IMAD.HI.U32 R3, R11, R24, RZ ;  /* 0x000000180b037227 */ /* 0x000fe200078e00ff */
[----:B------:R-:W-:-:S02]  /*13e0*/  LOP3.LUT R55, R10, 0x50, RZ, 0xfc, !PT ;  /* 0x000000500a377812 */ /* 0x000fc400078efcff */
[C---:B------:R-:W-:Y:S01]  /*13f0*/  ISETP.GT.U32.AND P6, PT, R0.reuse, R21, PT ;  /* 0x000000150000720c */ /* 0x040fe20003fc4070 */
[----:B------:R-:W-:Y:S01]  /*1400*/  @!P0 IMAD.IADD R17, R17, 0x1, -R0 ;  /* 0x0000000111118824 */ /* 0x000fe200078e0a00 */
[----:B------:R-:W-:Y:S01]  /*1410*/  ISETP.GT.U32.AND P0, PT, R0, R20, PT ;  /* 0x000000140000720c */ /* 0x000fe20003f04070 */
[----:B------:R-:W-:Y:S01]  /*1420*/  IMAD.MOV R23, RZ, RZ, -R3 ;  /* 0x000000ffff177224 */ /* 0x000fe200078e0a03 */
[C---:B------:R-:W-:Y:S01]  /*1430*/  LOP3.LUT R57, R10.reuse, 0x52, RZ, 0xfc, !PT ;  /* 0x000000520a397812 */ /* 0x040fe200078efcff */
[----:B------:R-:W-:Y:S01]  /*1440*/  IMAD.HI.U32 R3, R11, R25, RZ ;  /* 0x000000190b037227 */ /* 0x000fe200078e00ff */
[C---:B------:R-:W-:Y:S02]  /*1450*/  LOP3.LUT R58, R10.reuse, 0x54, RZ, 0xfc, !PT ;  /* 0x000000540a3a7812 */ /* 0x040fe400078efcff */
[----:B------:R-:W-:Y:S01]  /*1460*/  LOP3.LUT R60, R10, 0x56, RZ, 0xfc, !PT ;  /* 0x000000560a3c7812 */ /* 0x000fe200078efcff */
[----:B------:R-:W-:Y:S01]  /*1470*/  IMAD R23, R0, R23, R24 ;  /* 0x0000001700177224 */ /* 0x000fe200078e0218 */
[----:B------:R-:W-:Y:S01]  /*1480*/  LOP3.LUT R62, R10, 0x5a, RZ, 0xfc, !PT ;  /* 0x0000005a0a3e7812 */ /* 0x000fe200078efcff */
[--C-:B------:R-:W-:Y:S01]  /*1490*/  @!P2 IMAD.IADD R19, R19, 0x1, -R0.reuse ;  /* 0x000000011313a824 */ /* 0x100fe200078e0a00 */
[----:B------:R-:W-:Y:S01]  /*14a0*/  ISETP.GE.AND P2, PT, R26, RZ, PT ;  /* 0x000000ff1a00720c */ /* 0x000fe20003f46270 */
[--C-:B------:R-:W-:Y:S01]  /*14b0*/  @!P6 IMAD.IADD R21, R21, 0x1, -R0.reuse ;  /* 0x000000011515e824 */ /* 0x100fe200078e0a00 */
[----:B------:R-:W-:Y:S01]  /*14c0*/  ISETP.GT.U32.AND P6, PT, R0, R23, PT ;  /* 0x000000170000720c */ /* 0x000fe20003fc4070 */
[----:B------:R-:W-:Y:S01]  /*14d0*/  @!P0 IMAD.IADD R20, R20, 0x1, -R0 ;  /* 0x0000000114148824 */ /* 0x000fe200078e0a00 */
[----:B------:R-:W-:Y:S01]  /*14e0*/  ISETP.GE.AND P0, PT, R27, RZ, PT ;  /* 0x000000ff1b00720c */ /* 0x000fe20003f06270 */
[----:B------:R-:W-:Y:S01]  /*14f0*/  @!P3 IMAD.MOV R17, RZ, RZ, -R17 ;  /* 0x000000ffff11b224 */ /* 0x000fe200078e0a11 */
[----:B------:R-:W-:Y:S01]  /*1500*/  LOP3.LUT R27, R10, 0x1c, RZ, 0xfc, !PT ;  /* 0x0000001c0a1b7812 */ /* 0x000fe200078efcff */
[----:B------:R-:W-:Y:S01]  /*1510*/  IMAD.MOV R3, RZ, RZ, -R3 ;  /* 0x000000ffff037224 */ /* 0x000fe200078e0a03 */
[C---:B------:R-:W-:Y:S01]  /*1520*/  ISETP.GT.U32.AND P3, PT, R0.reuse, R22, PT ;  /* 0x000000160000720c */ /* 0x040fe20003f64070 */
[----:B------:R-:W-:Y:S01]  /*1530*/  @!P5 IMAD.MOV R18, RZ, RZ, -R18 ;  /* 0x000000ffff12d224 */ /* 0x000fe200078e0a12 */
[----:B------:R-:W-:Y:S01]  /*1540*/  IABS R26, R27 ;  /* 0x0000001b001a7213 */ /* 0x000fe20000000000 */
[C---:B------:R-:W-:Y:S01]  /*1550*/  IMAD R24, R0.reuse, R3, R25 ;  /* 0x0000000300187224 */ /* 0x040fe200078e0219 */
[----:B------:R-:W-:Y:S01]  /*1560*/  ISETP.GT.U32.AND P4, PT, R0, R20, PT ;  /* 0x000000140000720c */ /* 0x000fe20003f84070 */
[----:B------:R-:W-:Y:S01]  /*1570*/  @!P1 IMAD.MOV R19, RZ, RZ, -R19 ;  /* 0x000000ffff139224 */ /* 0x000fe200078e0a13 */
[----:B------:R-:W-:Y:S01]  /*1580*/  MOV R25, R26 ;  /* 0x0000001a00197202 */ /* 0x000fe20000000f00 */
[----:B------:R-:W-:Y:S01]  /*1590*/  @!P6 IMAD.IADD R23, R23, 0x1, -R0 ;  /* 0x000000011717e824 */ /* 0x000fe200078e0a00 */
[----:B------:R-:W-:Y:S01]  /*15a0*/  LOP3.LUT R26, R10, 0x1e, RZ, 0xfc, !PT ;  /* 0x0000001e0a1a7812 */ /* 0x000fe200078efcff */
[----:B------:R-:W-:Y:S01]  /*15b0*/  @!P0 IMAD.MOV R21, RZ, RZ, -R21 ;  /* 0x000000ffff158224 */ /* 0x000fe200078e0a15 */
[C---:B------:R-:W-:Y:S01]  /*15c0*/  ISETP.GT.U32.AND P0, PT, R0.reuse, R24, PT ;  /* 0x000000180000720c */ /* 0x040fe20003f04070 */
[----:B------:R-:W-:Y:S01]  /*15d0*/  IMAD.HI.U32 R3, R11, R25, RZ ;  /* 0x000000190b037227 */ /* 0x000fe200078e00ff */
[----:B------:R-:W-:-:S02]  /*15e0*/  ISETP.GT.U32.AND P6, PT, R0, R23, PT ;  /* 0x000000170000720c */ /* 0x000fc40003fc4070 */
[----:B------:R-:W-:Y:S01]  /*15f0*/  ISETP.GE.AND P5, PT, R28, RZ, PT ;  /* 0x000000ff1c00720c */ /* 0x000fe20003fa6270 */
[--C-:B------:R-:W-:Y:S01]  /*1600*/  @!P3 IMAD.IADD R22, R22, 0x1, -R0.reuse ;  /* 0x000000011616b824 */ /* 0x100fe200078e0a00 */
[----:B------:R-:W-:Y:S01]  /*1610*/  ISETP.GE.AND P1, PT, R29, RZ, PT ;  /* 0x000000ff1d00720c */ /* 0x000fe20003f26270 */
[----:B------:R-:W-:Y:S01]  /*1620*/  IMAD.MOV R3, RZ, RZ, -R3 ;  /* 0x000000ffff037224 */ /* 0x000fe200078e0a03 */
[----:B------:R-:W-:Y:S01]  /*1630*/  LOP3.LUT R29, R10, 0x20, RZ, 0xfc, !PT ;  /* 0x000000200a1d7812 */ /* 0x000fe200078efcff */
[--C-:B------:R-:W-:Y:S01]  /*1640*/  @!P4 IMAD.IADD R20, R20, 0x1, -R0.reuse ;  /* 0x000000011414c824 */ /* 0x100fe200078e0a00 */
[C---:B------:R-:W-:Y:S01]  /*1650*/  ISETP.GT.U32.AND P3, PT, R0.reuse, R22, PT ;  /* 0x000000160000720c */ /* 0x040fe20003f64070 */
[----:B------:R-:W-:Y:S01]  /*1660*/  IMAD R25, R0, R3, R25 ;  /* 0x0000000300197224 */ /* 0x000fe200078e0219 */
[----:B------:R-:W-:Y:S01]  /*1670*/  IABS R28, R29 ;  /* 0x0000001d001c7213 */ /* 0x000fe20000000000 */
[--C-:B------:R-:W-:Y:S01]  /*1680*/  @!P0 IMAD.IADD R24, R24, 0x1, -R0.reuse ;  /* 0x0000000118188824 */ /* 0x100fe200078e0a00 */
[----:B------:R-:W-:Y:S01]  /*1690*/  ISETP.GE.AND P4, PT, R30, RZ, PT ;  /* 0x000000ff1e00720c */ /* 0x000fe20003f86270 */
[----:B------:R-:W-:Y:S01]  /*16a0*/  @!P6 IMAD.IADD R23, R23, 0x1, -R0 ;  /* 0x000000011717e824 */ /* 0x000fe200078e0a00 */
[----:B------:R-:W-:Y:S01]  /*16b0*/  ISETP.GT.U32.AND P6, PT, R0, R25, PT ;  /* 0x000000190000720c */ /* 0x000fe20003fc4070 */
[----:B------:R-:W-:Y:S01]  /*16c0*/  @!P2 IMAD.MOV R20, RZ, RZ, -R20 ;  /* 0x000000ffff14a224 */ /* 0x000fe200078e0a14 */
[----:B------:R-:W-:Y:S01]  /*16d0*/  ISETP.GE.AND P2, PT, R27, RZ, PT ;  /* 0x000000ff1b00720c */ /* 0x000fe20003f46270 */
[----:B------:R-:W-:Y:S01]  /*16e0*/  @!P1 IMAD.MOV R23, RZ, RZ, -R23 ;  /* 0x000000ffff179224 */ /* 0x000fe200078e0a17 */
[----:B------:R-:W-:-:S02]  /*16f0*/  IABS R27, R26 ;  /* 0x0000001a001b7213 */ /* 0x000fc40000000000 */
[----:B------:R-:W-:Y:S01]  /*1700*/  ISETP.GT.U32.AND P0, PT, R0, R24, PT ;  /* 0x000000180000720c */ /* 0x000fe20003f04070 */
[----:B------:R-:W-:Y:S01]  /*1710*/  @!P3 IMAD.IADD R22, R22, 0x1, -R0 ;  /* 0x000000011616b824 */ /* 0x000fe200078e0a00 */
[----:B------:R-:W-:Y:S01]  /*1720*/  ISETP.GE.AND P3, PT, R26, RZ, PT ;  /* 0x000000ff1a00720c */ /* 0x000fe20003f66270 */
[----:B------:R-:W-:Y:S01]  /*1730*/  IMAD.HI.U32 R3, R11, R27, RZ ;  /* 0x0000001b0b037227 */ /* 0x000fe200078e00ff */
[----:B------:R-:W-:Y:S02]  /*1740*/  IABS R30, R31 ;  /* 0x0000001f001e7213 */ /* 0x000fe40000000000 */
[----:B------:R-:W-:Y:S01]  /*1750*/  ISETP.GE.AND P1, PT, R31, RZ, PT ;  /* 0x000000ff1f00720c */ /* 0x000fe20003f26270 */
[----:B------:R-:W-:Y:S01]  /*1760*/  IMAD.HI.U32 R26, R11, R28, RZ ;  /* 0x0000001c0b1a7227 */ /* 0x000fe200078e00ff */
[----:B------:R-:W-:Y:S02]  /*1770*/  IABS R31, R33 ;  /* 0x00000021001f7213 */ /* 0x000fe40000000000 */
[----:B------:R-:W-:Y:S01]  /*1780*/  IABS R56, R60 ;  /* 0x0000003c00387213 */ /* 0x000fe20000000000 */
[----:B------:R-:W-:Y:S01]  /*1790*/  IMAD.MOV R3, RZ, RZ, -R3 ;  /* 0x000000ffff037224 */ /* 0x000fe200078e0a03 */
[----:B------:R-:W-:Y:S01]  /*17a0*/  IABS R59, R62 ;  /* 0x0000003e003b7213 */ /* 0x000fe20000000000 */
[----:B------:R-:W-:Y:S01]  /*17b0*/  @!P5 IMAD.MOV R22, RZ, RZ, -R22 ;  /* 0x000000ffff16d224 */ /* 0x000fe200078e0a16 */
[----:B------:R-:W-:Y:S01]  /*17c0*/  ISETP.GE.AND P5, PT, R29, RZ, PT ;  /* 0x000000ff1d00720c */ /* 0x000fe20003fa6270 */
[----:B------:R-:W-:Y:S01]  /*17d0*/  @!P6 IMAD.IADD R25, R25, 0x1, -R0 ;  /* 0x000000011919e824 */ /* 0x000fe200078e0a00 */
[----:B------:R-:W-:Y:S01]  /*17e0*/  @!P0 IADD3 R24, PT, PT, R24, -R0, RZ ;  /* 0x8000000018188210 */ /* 0x000fe20007ffe0ff */
[----:B------:R-:W-:Y:S01]  /*17f0*/  IMAD.MOV R29, RZ, RZ, -R26 ;  /* 0x000000ffff1d7224 */ /* 0x000fe200078e0a1a */
[----:B------:R-:W-:Y:S01]  /*1800*/  LOP3.LUT R64, R10, 0x5c, RZ, 0xfc, !PT ;  /* 0x0000005c0a407812 */ /* 0x000fe200078efcff */
[C---:B------:R-:W-:Y:S01]  /*1810*/  IMAD R26, R0.reuse, R3, R27 ;  /* 0x00000003001a7224 */ /* 0x040fe200078e021b */
[C---:B------:R-:W-:Y:S01]  /*1820*/  ISETP.GT.U32.AND P6, PT, R0.reuse, R25, PT ;  /* 0x000000190000720c */ /* 0x040fe20003fc4070 */
[C---:B------:R-:W-:Y:S01]  /*1830*/  IMAD R27, R0.reuse, R29, R28 ;  /* 0x0000001d001b7224 */ /* 0x040fe200078e021c */
[----:B------:R-:W-:Y:S01]  /*1840*/  IABS R61, R64 ;  /* 0x00000040003d7213 */ /* 0x000fe20000000000 */
[----:B------:R-:W-:Y:S01]  /*1850*/  IMAD.HI.U32 R3, R11, R30, RZ ;  /* 0x0000001e0b037227 */ /* 0x000fe200078e00ff */
[----:B------:R-:W-:-:S02]  /*1860*/  ISETP.GT.U32.AND P0, PT, R0, R26, PT ;  /* 0x0000001a0000720c */ /* 0x000fc40003f04070 */
[C---:B------:R-:W-:Y:S01]  /*1870*/  LOP3.LUT R66, R10.reuse, 0x6e, RZ, 0xfc, !PT ;  /* 0x0000006e0a427812 */ /* 0x040fe200078efcff */
[----:B------:R-:W-:Y:S01]  /*1880*/  IMAD.MOV R3, RZ, RZ, -R3 ;  /* 0x000000ffff037224 */ /* 0x000fe200078e0a03 */
[----:B------:R-:W-:Y:S01]  /*1890*/  LOP3.LUT R68, R10, 0x70, RZ, 0xfc, !PT ;  /* 0x000000700a447812 */ /* 0x000fe200078efcff */
[----:B------:R-:W-:Y:S01]  /*18a0*/  @!P4 IMAD.MOV R24, RZ, RZ, -R24 ;  /* 0x000000ffff18c224 */ /* 0x000fe200078e0a18 */
[C---:B------:R-:W-:Y:S01]  /*18b0*/  ISETP.GT.U32.AND P4, PT, R0.reuse, R27, PT ;  /* 0x0000001b0000720c */ /* 0x040fe20003f84070 */
[C---:B------:R-:W-:Y:S01]  /*18c0*/  IMAD R28, R0.reuse, R3, R30 ;  /* 0x00000003001c7224 */ /* 0x040fe200078e021e */
[----:B------:R-:W-:Y:S01]  /*18d0*/  IABS R77, R66 ;  /* 0x00000042004d7213 */ /* 0x000fe20000000000 */
[----:B------:R-:W-:Y:S01]  /*18e0*/  @!P6 IMAD.IADD R25, R25, 0x1, -R0 ;  /* 0x000000011919e824 */ /* 0x000fe200078e0a00 */
[----:B------:R-:W-:Y:S01]  /*18f0*/  IABS R79, R68 ;  /* 0x00000044004f7213 */ /* 0x000fe20000000000 */
[----:B------:R-:W-:Y:S01]  /*1900*/  IMAD.HI.U32 R3, R11, R31, RZ ;  /* 0x0000001f0b037227 */ /* 0x000fe200078e00ff */
[----:B------:R-:W-:-:S02]  /*1910*/  ISETP.GT.U32.AND P6, PT, R0, R28, PT ;  /* 0x0000001c0000720c */ /* 0x000fc40003fc4070 */
[----:B------:R-:W-:Y:S01]  /*1920*/  LOP3.LUT R70, R10, 0x72, RZ, 0xfc, !PT ;  /* 0x000000720a467812 */ /* 0x000fe200078efcff */
[--C-:B------:R-:W-:Y:S01]  /*1930*/  @!P0 IMAD.IADD R26, R26, 0x1, -R0.reuse ;  /* 0x000000011a1a8824 */ /* 0x100fe200078e0a00 */
[----:B------:R-:W-:Y:S01]  /*1940*/  LOP3.LUT R72, R10, 0x74, RZ, 0xfc, !PT ;  /* 0x000000740a487812 */ /* 0x000fe200078efcff */
[----:B------:R-:W-:Y:S01]  /*1950*/  IMAD.HI.U32 R29, R11, R32, RZ ;  /* 0x000000200b1d7227 */ /* 0x000fe200078e00ff */
[----:B------:R-:W-:Y:S02]  /*1960*/  IABS R81, R70 ;  /* 0x0000004600517213 */ /* 0x000fe40000000000 */
[----:B------:R-:W-:Y:S01]  /*1970*/  ISETP.GT.U32.AND P0, PT, R0, R26, PT ;  /* 0x0000001a0000720c */ /* 0x000fe20003f04070 */
[--C-:B------:R-:W-:Y:S01]  /*1980*/  @!P4 IMAD.IADD R27, R27, 0x1, -R0.reuse ;  /* 0x000000011b1bc824 */ /* 0x100fe200078e0a00 */
[----:B------:R-:W-:Y:S01]  /*1990*/  LOP3.LUT R74, R10, 0x76, RZ, 0xfc, !PT ;  /* 0x000000760a4a7812 */ /* 0x000fe200078efcff */
[----:B------:R-:W-:Y:S01]  /*19a0*/  IMAD.MOV R3, RZ, RZ, -R3 ;  /* 0x000000ffff037224 */ /* 0x000fe200078e0a03 */
[----:B------:R-:W-:Y:S01]  /*19b0*/  IABS R83, R72 ;  /* 0x0000004800537213 */ /* 0x000fe20000000000 */
[----:B------:R-:W-:Y:S01]  /*19c0*/  @!P6 IMAD.IADD R28, R28, 0x1, -R0 ;  /* 0x000000011c1ce824 */ /* 0x000fe200078e0a00 */
[C---:B------:R-:W-:Y:S01]  /*19d0*/  ISETP.GT.U32.AND P4, PT, R0.reuse, R27, PT ;  /* 0x0000001b0000720c */ /* 0x040fe20003f84070 */
[----:B------:R-:W-:Y:S01]  /*19e0*/  @!P2 IMAD.MOV R25, RZ, RZ, -R25 ;  /* 0x000000ffff19a224 */ /* 0x000fe200078e0a19 */
[----:B------:R-:W-:Y:S01]  /*19f0*/  ISETP.GE.AND P2, PT, R33, RZ, PT ;  /* 0x000000ff2100720c */ /* 0x000fe20003f46270 */
[----:B------:R-:W-:Y:S01]  /*1a00*/  IMAD.HI.U32 R30, R11, R34, RZ ;  /* 0x000000220b1e7227 */ /* 0x000fe200078e00ff */
[----:B------:R-:W-:-:S02]  /*1a10*/  ISETP.GT.U32.AND P6, PT, R0, R28, PT ;  /* 0x0000001c0000720c */ /* 0x000fc40003fc4070 */
[----:B------:R-:W-:Y:S01]  /*1a20*/  IABS R85, R74 ;  /* 0x0000004a00557213 */ /* 0x000fe20000000000 */
[----:B------:R-:W-:Y:S01]  /*1a30*/  IMAD.MOV R33, RZ, RZ, -R29 ;  /* 0x000000ffff217224 */ /* 0x000fe200078e0a1d */
[----:B------:R-:W-:Y:S01]  /*1a40*/  LOP3.LUT R78, R10, 0x7a, RZ, 0xfc, !PT ;  /* 0x0000007a0a4e7812 */ /* 0x000fe200078efcff */
[----:B------:R-:W-:Y:S01]  /*1a50*/  IMAD R29, R0, R3, R31 ;  /* 0x00000003001d7224 */ /* 0x000fe200078e021f */
[----:B------:R-:W-:Y:S01]  /*1a60*/  LOP3.LUT R3, R10, 0x2a, RZ, 0xfc, !PT ;  /* 0x0000002a0a037812 */ /* 0x000fe200078efcff */
[--C-:B------:R-:W-:Y:S01]  /*1a70*/  @!P0 IMAD.IADD R26, R26, 0x1, -R0.reuse ;  /* 0x000000011a1a8824 */ /* 0x100fe200078e0a00 */
[----:B------:R-:W-:Y:S01]  /*1a80*/  ISETP.GE.AND P0, PT, R35, RZ, PT ;  /* 0x000000ff2300720c */ /* 0x000fe20003f06270 */
[----:B------:R-:W-:Y:S01]  /*1a90*/  @!P4 IMAD.IADD R27, R27, 0x1, -R0 ;  /* 0x000000011b1bc824 */ /* 0x000fe200078e0a00 */
[----:B------:R-:W-:Y:S01]  /*1aa0*/  IADD3 R35, PT, PT, -R30, RZ, RZ ;  /* 0x000000ff1e237210 */ /* 0x000fe20007ffe1ff */
[C---:B------:R-:W-:Y:S01]  /*1ab0*/  IMAD R30, R0.reuse, R33, R32 ;  /* 0x00000021001e7224 */ /* 0x040fe200078e0220 */
[C---:B------:R-:W-:Y:S01]  /*1ac0*/  ISETP.GT.U32.AND P4, PT, R0.reuse, R29, PT ;  /* 0x0000001d0000720c */ /* 0x040fe20003f84070 */
[----:B------:R-:W-:Y:S01]  /*1ad0*/  @!P3 IMAD.MOV R26, RZ, RZ, -R26 ;  /* 0x000000ffff1ab224 */ /* 0x000fe200078e0a1a */
[----:B------:R-:W-:Y:S01]  /*1ae0*/  IABS R32, R3 ;  /* 0x0000000300207213 */ /* 0x000fe20000000000 */
[C---:B------:R-:W-:Y:S01]  /*1af0*/  IMAD R31, R0.reuse, R35, R34 ;  /* 0x00000023001f7224 */ /* 0x040fe200078e0222 */
[----:B------:R-:W-:Y:S01]  /*1b00*/  ISETP.GT.U32.AND P3, PT, R0, R30, PT ;  /* 0x0000001e0000720c */ /* 0x000fe20003f64070 */
[----:B------:R-:W-:Y:S01]  /*1b10*/  @!P6 IMAD.IADD R28, R28, 0x1, -R0 ;  /* 0x000000011c1ce824 */ /* 0x000fe200078e0a00 */
[----:B------:R-:W-:Y:S01]  /*1b20*/  IABS R34, R37 ;  /* 0x0000002500227213 */ /* 0x000fe20000000000 */
[----:B------:R-:W-:Y:S01]  /*1b30*/  @!P5 IMAD.MOV R27, RZ, RZ, -R27 ;  /* 0x000000ffff1bd224 */ /* 0x000fe200078e0a1b */
[----:B------:R-:W-:Y:S01]  /*1b40*/  ISETP.GT.U32.AND P6, PT, R0, R31, PT ;  /* 0x0000001f0000720c */ /* 0x000fe20003fc4070 */
[----:B------:R-:W-:Y:S01]  /*1b50*/  @!P1 IMAD.MOV R28, RZ, RZ, -R28 ;  /* 0x000000ffff1c9224 */ /* 0x000fe200078e0a1c */
[----:B------:R-:W-:-:S02]  /*1b60*/  IABS R35, R38 ;  /* 0x0000002600237213 */ /* 0x000fc40000000000 */
[----:B------:R-:W-:Y:S01]  /*1b70*/  ISETP.GE.AND P5, PT, R36, RZ, PT ;  /* 0x000000ff2400720c */ /* 0x000fe20003fa6270 */
[--C-:B------:R-:W-:Y:S01]  /*1b80*/  @!P4 IMAD.IADD R29, R29, 0x1, -R0.reuse ;  /* 0x000000011d1dc824 */ /* 0x100fe200078e0a00 */
[----:B------:R-:W-:Y:S01]  /*1b90*/  ISETP.GE.AND P4, PT, R3, RZ, PT ;  /* 0x000000ff0300720c */ /* 0x000fe20003f86270 */
[----:B------:R-:W-:Y:S01]  /*1ba0*/  IMAD.HI.U32 R3, R11, R32, RZ ;  /* 0x000000200b037227 */ /* 0x000fe200078e00ff */
[----:B------:R-:W-:Y:S02]  /*1bb0*/  IABS R36, R39 ;  /* 0x0000002700247213 */ /* 0x000fe40000000000 */
[----:B------:R-:W-:Y:S01]  /*1bc0*/  LOP3.LUT R76, R10, 0x78, RZ, 0xfc, !PT ;  /* 0x000000780a4c7812 */ /* 0x000fe200078efcff */
[--C-:B------:R-:W-:Y:S01]  /*1bd0*/  @!P3 IMAD.IADD R30, R30, 0x1, -R0.reuse ;  /* 0x000000011e1eb824 */ /* 0x100fe200078e0a00 */
[C---:B------:R-:W-:Y:S01]  /*1be0*/  ISETP.GT.U32.AND P3, PT, R0.reuse, R29, PT ;  /* 0x0000001d0000720c */ /* 0x040fe20003f64070 */
[----:B------:R-:W-:Y:S01]  /*1bf0*/  @!P6 IMAD.IADD R31, R31, 0x1, -R0 ;  /* 0x000000011f1fe824 */ /* 0x000fe200078e0a00 */
[----:B------:R-:W-:Y:S01]  /*1c00*/  IABS R89, R78 ;  /* 0x0000004e00597213 */ /* 0x000fe20000000000 */
[----:B------:R-:W-:Y:S01]  /*1c10*/  IMAD.MOV R33, RZ, RZ, -R3 ;  /* 0x000000ffff217224 */ /* 0x000fe200078e0a03 */
[C---:B------:R-:W-:Y:S01]  /*1c20*/  ISETP.GT.U32.AND P6, PT, R0.reuse, R30, PT ;  /* 0x0000001e0000720c */ /* 0x040fe20003fc4070 */
[----:B------:R-:W-:Y:S01]  /*1c30*/  IMAD.HI.U32 R3, R11, R34, RZ ;  /* 0x000000220b037227 */ /* 0x000fe200078e00ff */
[----:B------:R-:W-:-:S02]  /*1c40*/  ISETP.GT.U32.AND P1, PT, R0, R31, PT ;  /* 0x0000001f0000720c */ /* 0x000fc40003f24070 */
[----:B------:R-:W-:Y:S01]  /*1c50*/  IABS R87, R76 ;  /* 0x0000004c00577213 */ /* 0x000fe20000000000 */
[C---:B------:R-:W-:Y:S02]  /*1c60*/  IMAD R32, R0.reuse, R33, R32 ;  /* 0x0000002100207224 */ /* 0x040fe400078e0220 */
[----:B------:R-:W-:Y:S02]  /*1c70*/  IMAD.MOV R3, RZ, RZ, -R3 ;  /* 0x000000ffff037224 */ /* 0x000fe400078e0a03 */
[----:B------:R-:W-:Y:S01]  /*1c80*/  @!P3 IMAD.IADD R29, R29, 0x1, -R0 ;  /* 0x000000011d1db824 */ /* 0x000fe200078e0a00 */
[C---:B------:R-:W-:Y:S01]  /*1c90*/  ISETP.GT.U32.AND P3, PT, R0.reuse, R32, PT ;  /* 0x000000200000720c */ /* 0x040fe20003f64070 */
[----:B------:R-:W-:Y:S02]  /*1ca0*/  IMAD R33, R0, R3, R34 ;  /* 0x0000000300217224 */ /* 0x000fe400078e0222 */
[----:B------:R-:W-:Y:S01]  /*1cb0*/  @!P6 IADD3 R30, PT, PT, R30, -R0, RZ ;  /* 0x800000001e1ee210 */ /* 0x000fe20007ffe0ff */
[----:B------:R-:W-:-:S02]  /*1cc0*/  IMAD.HI.U32 R3, R11, R35, RZ ;  /* 0x000000230b037227 */ /* 0x000fc400078e00ff */
[----:B------:R-:W-:Y:S02]  /*1cd0*/  ISETP.GT.U32.AND P6, PT, R0, R33, PT ;  /* 0x000000210000720c */ /* 0x000fe40003fc4070 */
[----:B------:R-:W-:Y:S02]  /*1ce0*/  IMAD.MOV R34, RZ, RZ, -R3 ;  /* 0x000000ffff227224 */ /* 0x000fe400078e0a03 */
[----:B------:R-:W-:-:S04]  /*1cf0*/  IMAD.HI.U32 R3, R11, R36, RZ ;  /* 0x000000240b037227 */ /* 0x000fc800078e00ff */
[--C-:B------:R-:W-:Y:S01]  /*1d00*/  @!P3 IMAD.IADD R32, R32, 0x1, -R0.reuse ;  /* 0x000000012020b824 */ /* 0x100fe200078e0a00 */
[----:B------:R-:W-:Y:S01]  /*1d10*/  ISETP.GE.AND P3, PT, R38, RZ, PT ;  /* 0x000000ff2600720c */ /* 0x000fe20003f66270 */
[C---:B------:R-:W-:Y:S01]  /*1d20*/  IMAD R34, R0.reuse, R34, R35 ;  /* 0x0000002200227224 */ /* 0x040fe200078e0223 */
[----:B------:R-:W-:Y:S01]  /*1d30*/  IABS R38, R41 ;  /* 0x0000002900267213 */ /* 0x000fe20000000000 */
[----:B------:R-:W-:Y:S02]  /*1d40*/  IMAD.MOV R35, RZ, RZ, -R3 ;  /* 0x000000ffff237224 */ /* 0x000fe400078e0a03 */
[----:B------:R-:W-:Y:S01]  /*1d50*/  @!P6 IMAD.IADD R33, R33, 0x1, -R0 ;  /* 0x000000012121e824 */ /* 0x000fe200078e0a00 */
[C---:B------:R-:W-:Y:S01]  /*1d60*/  ISETP.GT.U32.AND P6, PT, R0.reuse, R32, PT ;  /* 0x000000200000720c */ /* 0x040fe20003fc4070 */
[C---:B------:R-:W-:Y:S02]  /*1d70*/  IMAD R35, R0.reuse, R35, R36 ;  /* 0x0000002300237224 */ /* 0x040fe400078e0224 */
[----:B------:R-:W-:Y:S01]  /*1d80*/  @!P0 IMAD.MOV R30, RZ, RZ, -R30 ;  /* 0x000000ffff1e8224 */ /* 0x000fe200078e0a1e */
[C---:B------:R-:W-:Y:S01]  /*1d90*/  ISETP.GT.U32.AND P0, PT, R0.reuse, R34, PT ;  /* 0x000000220000720c */ /* 0x040fe20003f04070 */
[----:B------:R-:W-:Y:S01]  /*1da0*/  @!P1 IMAD.IADD R31, R31, 0x1, -R0 ;  /* 0x000000011f1f9824 */ /* 0x000fe200078e0a00 */
[----:B------:R-:W-:Y:S01]  /*1db0*/  ISETP.GE.AND P1, PT, R37, RZ, PT ;  /* 0x000000ff2500720c */ /* 0x000fe20003f26270 */
[----:B------:R-:W-:Y:S01]  /*1dc0*/  @!P2 IMAD.MOV R29, RZ, RZ, -R29 ;  /* 0x000000ffff1da224 */ /* 0x000fe200078e0a1d */
[----:B------:R-:W-:Y:S01]  /*1dd0*/  IABS R37, R40 ;  /* 0x0000002800257213 */ /* 0x000fe20000000000 */
[----:B------:R-:W-:Y:S01]  /*1de0*/  @!P5 IMAD.MOV R31, RZ, RZ, -R31 ;  /* 0x000000ffff1fd224 */ /* 0x000fe200078e0a1f */
[----:B------:R-:W-:-:S02]  /*1df0*/  ISETP.GT.U32.AND P2, PT, R0, R33, PT ;  /* 0x000000210000720c */ /* 0x000fc40003f44070 */
[----:B------:R-:W-:Y:S01]  /*1e00*/  ISETP.GE.AND P5, PT, R39, RZ, PT ;  /* 0x000000ff2700720c */ /* 0x000fe20003fa6270 */
[----:B------:R-:W-:Y:S01]  /*1e10*/  @!P6 IMAD.IADD R32, R32, 0x1, -R0 ;  /* 0x000000012020e824 */ /* 0x000fe200078e0a00 */
[----:B------:R-:W-:Y:S01]  /*1e20*/  ISETP.GT.U32.AND P6, PT, R0, R35, PT ;  /* 0x000000230000720c */ /* 0x000fe20003fc4070 */
[----:B------:R-:W-:Y:S01]  /*1e30*/  IMAD.HI.U32 R3, R11, R37, RZ ;  /* 0x000000250b037227 */ /* 0x000fe200078e00ff */
[----:B------:R-:W-:Y:S02]  /*1e40*/  IABS R39, R42 ;  /* 0x0000002a00277213 */ /* 0x000fe40000000000 */
[----:B------:R-:W-:Y:S01]  /*1e50*/  @!P0 IADD3 R34, PT, PT, R34, -R0, RZ ;  /* 0x8000000022228210 */ /* 0x000fe20007ffe0ff */
[----:B------:R-:W-:Y:S02]  /*1e60*/  IMAD.MOV R3, RZ, RZ, -R3 ;  /* 0x000000ffff037224 */ /* 0x000fe400078e0a03 */
[----:B------:R-:W-:Y:S01]  /*1e70*/  @!P4 IMAD.MOV R32, RZ, RZ, -R32 ;  /* 0x000000ffff20c224 */ /* 0x000fe200078e0a20 */
[C---:B------:R-:W-:Y:S01]  /*1e80*/  ISETP.GT.U32.AND P0, PT, R0.reuse, R34, PT ;  /* 0x000000220000720c */ /* 0x040fe20003f04070 */
[----:B------:R-:W-:-:S02]  /*1e90*/  IMAD R36, R0, R3, R37 ;  /* 0x0000000300247224 */ /* 0x000fc400078e0225 */
[----:B------:R-:W-:-:S03]  /*1ea0*/  IMAD.HI.U32 R3, R11, R38, RZ ;  /* 0x000000260b037227 */ /* 0x000fc600078e00ff */
[----:B------:R-:W-:Y:S01]  /*1eb0*/  ISETP.GT.U32.AND P4, PT, R0, R36, PT ;  /* 0x000000240000720c */ /* 0x000fe20003f84070 */
[----:B------:R-:W-:Y:S02]  /*1ec0*/  @!P6 IMAD.IADD R35, R35, 0x1, -R0 ;  /* 0x000000012323e824 */ /* 0x000fe400078e0a00 */
[----:B------:R-:W-:-:S03]  /*1ed0*/  IMAD.HI.U32 R37, R11, R39, RZ ;  /* 0x000000270b257227 */ /* 0x000fc600078e00ff */
[----:B------:R-:W-:Y:S01]  /*1ee0*/  ISETP.GT.U32.AND P6, PT, R0, R35, PT ;  /* 0x000000230000720c */ /* 0x000fe20003fc4070 */
[----:B------:R-:W-:Y:S02]  /*1ef0*/  IMAD.MOV R3, RZ, RZ, -R3 ;  /* 0x000000ffff037224 */ /* 0x000fe400078e0a03 */
[----:B------:R-:W-:Y:S01]  /*1f00*/  @!P2 IMAD.IADD R33, R33, 0x1, -R0 ;  /* 0x000000012121a824 */ /* 0x000fe200078e0a00 */
[----:B------:R-:W-:Y:S01]  /*1f10*/  ISETP.GE.AND P2, PT, R40, RZ, PT ;  /* 0x000000ff2800720c */ /* 0x000fe20003f46270 */
[----:B------:R-:W-:Y:S02]  /*1f20*/  IMAD.MOV R40, RZ, RZ, -R37 ;  /* 0x000000ffff287224 */ /* 0x000fe400078e0a25 */
[----:B------:R-:W-:Y:S02]  /*1f30*/  IMAD R37, R0, R3, R38 ;  /* 0x0000000300257224 */ /* 0x000fe400078e0226 */
[--C-:B------:R-:W-:Y:S01]  /*1f40*/  @!P0 IMAD.IADD R34, R34, 0x1, -R0.reuse ;  /* 0x0000000122228824 */ /* 0x100fe200078e0a00 */
[----:B------:R-:W-:Y:S01]  /*1f50*/  ISETP.GE.AND P0, PT, R42, RZ, PT ;  /* 0x000000ff2a00720c */ /* 0x000fe20003f06270 */
[--C-:B------:R-:W-:Y:S01]  /*1f60*/  @!P4 IMAD.IADD R36, R36, 0x1, -R0.reuse ;  /* 0x000000012424c824 */ /* 0x100fe200078e0a00 */
[----:B------:R-:W-:Y:S01]  /*1f70*/  LOP3.LUT R42, R10, 0x38, RZ, 0xfc, !PT ;  /* 0x000000380a2a7812 */ /* 0x000fe200078efcff */
[----:B------:R-:W-:Y:S01]  /*1f80*/  @!P6 IMAD.IADD R35, R35, 0x1, -R0 ;  /* 0x000000012323e824 */ /* 0x000fe200078e0a00 */
[C---:B------:R-:W-:Y:S01]  /*1f90*/  ISETP.GT.U32.AND P6, PT, R0.reuse, R37, PT ;  /* 0x000000250000720c */ /* 0x040fe20003fc4070 */
[C---:B------:R-:W-:Y:S01]  /*1fa0*/  IMAD R39, R0.reuse, R40, R39 ;  /* 0x0000002800277224 */ /* 0x040fe200078e0227 */
[----:B------:R-:W-:Y:S01]  /*1fb0*/  IABS R3, R42 ;  /* 0x0000002a00037213 */ /* 0x000fe20000000000 */
[----:B------:R-:W-:Y:S01]  /*1fc0*/  @!P1 IMAD.MOV R33, RZ, RZ, -R33 ;  /* 0x000000ffff219224 */ /* 0x000fe200078e0a21 */
[C---:B------:R-:W-:Y:S01]  /*1fd0*/  ISETP.GT.U32.AND P4, PT, R0.reuse, R36, PT ;  /* 0x000000240000720c */ /* 0x040fe20003f84070 */
[----:B------:R-:W-:Y:S01]  /*1fe0*/  @!P3 IMAD.MOV R34, RZ, RZ, -R34 ;  /* 0x000000ffff22b224 */ /* 0x000fe200078e0a22 */
[----:B------:R-:W-:Y:S01]  /*1ff0*/  ISETP.GE.AND P1, PT, R41, RZ, PT ;  /* 0x000000ff2900720c */ /* 0x000fe20003f26270 */
[----:B------:R-:W-:Y:S01]  /*2000*/  IMAD.MOV.U32 R40, RZ, RZ, R3 ;  /* 0x000000ffff287224 */ /* 0x000fe200078e0003 */
[----:B------:R-:W-:Y:S01]  /*2010*/  IABS R41, R43 ;  /* 0x0000002b00297213 */ /* 0x000fe20000000000 */
[----:B------:R-:W-:Y:S01]  /*2020*/  @!P5 IMAD.MOV R35, RZ, RZ, -R35 ;  /* 0x000000ffff23d224 */ /* 0x000fe200078e0a23 */
[----:B------:R-:W-:Y:S01]  /*2030*/  ISETP.GT.U32.AND P3, PT, R0, R39, PT ;  /* 0x000000270000720c */ /* 0x000fe20003f64070 */
[----:B------:R-:W-:Y:S01]  /*2040*/  IMAD.HI.U32 R3, R11, R40, RZ ;  /* 0x000000280b037227 */ /* 0x000fe200078e00ff */
[----:B------:R-:W-:-:S03]  /*2050*/  ISETP.GE.AND P5, PT, R42, RZ, PT ;  /* 0x000000ff2a00720c */ /* 0x000fc60003fa6270 */
[----:B------:R-:W-:Y:S01]  /*2060*/  @!P6 IMAD.IADD R37, R37, 0x1, -R0 ;  /* 0x000000012525e824 */ /* 0x000fe200078e0a00 */
[----:B------:R-:W-:Y:S01]  /*2070*/  IADD3 R3, PT, PT, -R3, RZ, RZ ;  /* 0x000000ff03037210 */ /* 0x000fe20007ffe1ff */
[----:B------:R-:W-:-:S03]  /*2080*/  IMAD.HI.U32 R38, R11, R41, RZ ;  /* 0x000000290b267227 */ /* 0x000fc600078e00ff */
[----:B------:R-:W-:Y:S01]  /*2090*/  ISETP.GT.U32.AND P6, PT, R0, R37, PT ;  /* 0x000000250000720c */ /* 0x000fe20003fc4070 */
[----:B------:R-:W-:Y:S02]  /*20a0*/  IMAD.MOV R42, RZ, RZ, -R38 ;  /* 0x000000ffff2a7224 */ /* 0x000fe400078e0a26 */
[----:B------:R-:W-:Y:S01]  /*20b0*/  @!P4 IMAD.IADD R36, R36, 0x1, -R0 ;  /* 0x000000012424c824 */ /* 0x000fe200078e0a00 */
[----:B------:R-:W-:Y:S01]  /*20c0*/  ISETP.GE.AND P4, PT, R43, RZ, PT ;  /* 0x000000ff2b00720c */ /* 0x000fe20003f86270 */
[C---:B------:R-:W-:Y:S01]  /*20d0*/  IMAD R38, R0.reuse, R3, R40 ;  /* 0x0000000300267224 */ /* 0x040fe200078e0228 */
[----:B------:R-:W-:Y:S01]  /*20e0*/  IABS R3, R45 ;  /* 0x0000002d00037213 */ /* 0x000fe20000000000 */
[C---:B------:R-:W-:Y:S01]  /*20f0*/  IMAD R40, R0.reuse, R42, R41 ;  /* 0x0000002a00287224 */ /* 0x040fe200078e0229 */
[----:B------:R-:W-:Y:S01]  /*2100*/  IABS R43, R47 ;  /* 0x0000002f002b7213 */ /* 0x000fe20000000000 */
[----:B------:R-:W-:Y:S01]  /*2110*/  @!P2 IMAD.MOV R36, RZ, RZ, -R36 ;  /* 0x000000ffff24a224 */ /* 0x000fe200078e0a24 */
[----:B------:R-:W-:Y:S01]  /*2120*/  ISETP.GT.U32.AND P2, PT, R0, R38, PT ;  /* 0x000000260000720c */ /* 0x000fe20003f44070 */
[----:B------:R-:W-:-:S02]  /*2130*/  IMAD.MOV.U32 R41, RZ, RZ, R3 ;  /* 0x000000ffff297224 */ /* 0x000fc400078e0003 */
[--C-:B------:R-:W-:Y:S01]  /*2140*/  @!P6 IMAD.IADD R37, R37, 0x1, -R0.reuse ;  /* 0x000000012525e824 */ /* 0x100fe200078e0a00 */
[----:B------:R-:W-:Y:S01]  /*2150*/  ISETP.GT.U32.AND P6, PT, R0, R40, PT ;  /* 0x000000280000720c */ /* 0x000fe20003fc4070 */
[----:B------:R-:W-:Y:S02]  /*2160*/  @!P3 IMAD.IADD R39, R39, 0x1, -R0 ;  /* 0x000000012727b824 */ /* 0x000fe400078e0a00 */
[----:B------:R-:W-:-:S03]  /*2170*/  IMAD.HI.U32 R3, R11, R41, RZ ;  /* 0x000000290b037227 */ /* 0x000fc600078e00ff */
[----:B------:R-:W-:Y:S01]  /*2180*/  ISETP.GT.U32.AND P3, PT, R0, R39, PT ;  /* 0x000000270000720c */ /* 0x000fe20003f64070 */
[----:B------:R-:W-:Y:S02]  /*2190*/  IMAD.MOV R3, RZ, RZ, -R3 ;  /* 0x000000ffff037224 */ /* 0x000fe400078e0a03 */
[--C-:B------:R-:W-:Y:S02]  /*21a0*/  @!P2 IMAD.IADD R38, R38, 0x1, -R0.reuse ;  /* 0x000000012626a824 */ /* 0x100fe400078e0a00 */
[----:B------:R-:W-:Y:S02]  /*21b0*/  IMAD R41, R0, R3, R41 ;  /* 0x0000000300297224 */ /* 0x000fe400078e0229 */
[----:B------:R-:W-:Y:S01]  /*21c0*/  @!P6 IMAD.IADD R40, R40, 0x1, -R0 ;  /* 0x000000012828e824 */ /* 0x000fe200078e0a00 */
[C---:B------:R-:W-:Y:S01]  /*21d0*/  ISETP.GT.U32.AND P6, PT, R0.reuse, R38, PT ;  /* 0x000000260000720c */ /* 0x040fe20003fc4070 */
[----:B------:R-:W-:Y:S01]  /*21e0*/  IMAD.HI.U32 R42, R11, R44, RZ ;  /* 0x0000002c0b2a7227 */ /* 0x000fe200078e00ff */
[----:B------:R-:W-:-:S03]  /*21f0*/  ISETP.GT.U32.AND P2, PT, R0, R41, PT ;  /* 0x000000290000720c */ /* 0x000fc60003f44070 */
[----:B------:R-:W-:-:S04]  /*2200*/  IMAD.HI.U32 R3, R11, R43, RZ ;  /* 0x0000002b0b037227 */ /* 0x000fc800078e00ff */
[--C-:B------:R-:W-:Y:S01]  /*2210*/  @!P3 IMAD.IADD R39, R39, 0x1, -R0.reuse ;  /* 0x000000012727b824 */ /* 0x100fe200078e0a00 */
[----:B------:R-:W-:Y:S01]  /*2220*/  ISETP.GE.AND P3, PT, R45, RZ, PT ;  /* 0x000000ff2d00720c */ /* 0x000fe20003f66270 */
[----:B------:R-:W-:Y:S01]  /*2230*/  IMAD.MOV R3, RZ, RZ, -R3 ;  /* 0x000000ffff037224 */ /* 0x000fe200078e0a03 */
[----:B------:R-:W-:Y:S01]  /*2240*/  IADD3 R45, PT, PT, -R42, RZ, RZ ;  /* 0x000000ff2a2d7210 */ /* 0x000fe20007ffe1ff */
[----:B------:R-:W-:Y:S02]  /*2250*/  @!P6 IMAD.IADD R38, R38, 0x1, -R0 ;  /* 0x000000012626e824 */ /* 0x000fe400078e0a00 */
[C---:B------:R-:W-:Y:S01]  /*2260*/  IMAD R42, R0.reuse, R3, R43 ;  /* 0x00000003002a7224 */ /* 0x040fe200078e022b */
[----:B------:R-:W-:Y:S01]  /*2270*/  IABS R3, R49 ;  /* 0x0000003100037213 */ /* 0x000fe20000000000 */
[C---:B------:R-:W-:Y:S02]  /*2280*/  IMAD R43, R0.reuse, R45, R44 ;  /* 0x0000002d002b7224 */ /* 0x040fe400078e022c */
[----:B------:R-:W-:Y:S01]  /*2290*/  @!P2 IMAD.IADD R41, R41, 0x1, -R0 ;  /* 0x000000012929a824 */ /* 0x000fe200078e0a00 */
[C---:B------:R-:W-:Y:S01]  /*22a0*/  ISETP.GT.U32.AND P2, PT, R0.reuse, R40, PT ;  /* 0x000000280000720c */ /* 0x040fe20003f44070 */
[----:B------:R-:W-:Y:S01]  /*22b0*/  @!P5 IMAD.MOV R38, RZ, RZ, -R38 ;  /* 0x000000ffff26d224 */ /* 0x000fe200078e0a26 */
[C---:B------:R-:W-:Y:S01]  /*22c0*/  ISETP.GT.U32.AND P5, PT, R0.reuse, R43, PT ;  /* 0x0000002b0000720c */ /* 0x040fe20003fa4070 */
[----:B------:R-:W-:Y:S01]  /*22d0*/  @!P1 IMAD.MOV R37, RZ, RZ, -R37 ;  /* 0x000000ffff259224 */ /* 0x000fe200078e0a25 */
[C---:B------:R-:W-:Y:S01]  /*22e0*/  ISETP.GT.U32.AND P1, PT, R0.reuse, R41, PT ;  /* 0x000000290000720c */ /* 0x040fe20003f24070 */
[----:B------:R-:W-:Y:S01]  /*22f0*/  IMAD.MOV.U32 R45, RZ, RZ, R3 ;  /* 0x000000ffff2d7224 */ /* 0x000fe200078e0003 */
[----:B------:R-:W-:Y:S01]  /*2300*/  ISETP.GT.U32.AND P6, PT, R0, R42, PT ;  /* 0x0000002a0000720c */ /* 0x000fe20003fc4070 */
[----:B------:R-:W-:-:S04]  /*2310*/  IMAD.HI.U32 R44, R11, R46, RZ ;  /* 0x0000002e0b2c7227 */ /* 0x000fc800078e00ff */
[----:B------:R-:W-:-:S04]  /*2320*/  IMAD.HI.U32 R3, R11, R45, RZ ;  /* 0x0000002d0b037227 */ /* 0x000fc800078e00ff */
[----:B------:R-:W-:Y:S02]  /*2330*/  IMAD.MOV R3, RZ, RZ, -R3 ;  /* 0x000000ffff037224 */ /* 0x000fe400078e0a03 */
[----:B------:R-:W-:Y:S01]  /*2340*/  @!P0 IMAD.MOV R39, RZ, RZ, -R39 ;  /* 0x000000ffff278224 */ /* 0x000fe200078e0a27 */
[----:B------:R-:W-:Y:S01]  /*2350*/  ISETP.GE.AND P0, PT, R47, RZ, PT ;  /* 0x000000ff2f00720c */ /* 0x000fe20003f06270 */
[--C-:B------:R-:W-:Y:S01]  /*2360*/  @!P2 IMAD.IADD R40, R40, 0x1, -R0.reuse ;  /* 0x000000012828a824 */ /* 0x100fe200078e0a00 */
[----:B------:R-:W-:Y:S01]  /*2370*/  @!P6 IADD3 R42, PT, PT, R42, -R0, RZ ;  /* 0x800000002a2ae210 */ /* 0x000fe20007ffe0ff */
[----:B------:R-:W-:Y:S01]  /*2380*/  @!P5 IMAD.IADD R43, R43, 0x1, -R0 ;  /* 0x000000012b2bd824 */ /* 0x000fe200078e0a00 */
[----:B------:R-:W-:Y:S01]  /*2390*/  ISETP.GE.AND P2, PT, R48, RZ, PT ;  /* 0x000000ff3000720c */ /* 0x000fe20003f46270 */
[----:B------:R-:W-:Y:S01]  /*23a0*/  IMAD.MOV R47, RZ, RZ, -R44 ;  /* 0x000000ffff2f7224 */ /* 0x000fe200078e0a2c */
[C---:B------:R-:W-:Y:S01]  /*23b0*/  ISETP.GT.U32.AND P6, PT, R0.reuse, R42, PT ;  /* 0x0000002a0000720c */ /* 0x040fe20003fc4070 */
[----:B------:R-:W-:Y:S01]  /*23c0*/  @!P1 IMAD.IADD R41, R41, 0x1, -R0 ;  /* 0x0000000129299824 */ /* 0x000fe200078e0a00 */
[----:B------:R-:W-:Y:S01]  /*23d0*/  ISETP.GE.AND P1, PT, R49, RZ, PT ;  /* 0x000000ff3100720c */ /* 0x000fe20003f26270 */
[----:B------:R-:W-:Y:S01]  /*23e0*/  IMAD R44, R0, R3, R45 ;  /* 0x00000003002c7224 */ /* 0x000fe200078e022d */
[----:B------:R-:W-:Y:S01]  /*23f0*/  LOP3.LUT R49, R10, 0x46, RZ, 0xfc, !PT ;  /* 0x000000460a317812 */ /* 0x000fe200078efcff */
[----:B------:R-:W-:Y:S01]  /*2400*/  @!P4 IMAD.MOV R40, RZ, RZ, -R40 ;  /* 0x000000ffff28c224 */ /* 0x000fe200078e0a28 */
[C---:B------:R-:W-:Y:S01]  /*2410*/  ISETP.GT.U32.AND P4, PT, R0.reuse, R43, PT ;  /* 0x0000002b0000720c */ /* 0x040fe20003f84070 */
[C---:B------:R-:W-:Y:S01]  /*2420*/  IMAD R45, R0.reuse, R47, R46 ;  /* 0x0000002f002d7224 */ /* 0x040fe200078e022e */
[----:B------:R-:W-:Y:S01]  /*2430*/  IABS R47, R49 ;  /* 0x00000031002f7213 */ /* 0x000fe20000000000 */
[----:B------:R-:W-:Y:S01]  /*2440*/  @!P3 IMAD.MOV R41, RZ, RZ, -R41 ;  /* 0x000000ffff29b224 */ /* 0x000fe200078e0a29 */
[----:B------:R-:W-:-:S02]  /*2450*/  ISETP.GT.U32.AND P5, PT, R0, R44, PT ;  /* 0x0000002c0000720c */ /* 0x000fc40003fa4070 */
[----:B------:R-:W-:Y:S01]  /*2460*/  IABS R48, R51 ;  /* 0x0000003300307213 */ /* 0x000fe20000000000 */
[----:B------:R-:W-:Y:S01]  /*2470*/  IMAD.HI.U32 R3, R11, R47, RZ ;  /* 0x0000002f0b037227 */ /* 0x000fe200078e00ff */
[----:B------:R-:W-:-:S03]  /*2480*/  ISETP.GT.U32.AND P3, PT, R0, R45, PT ;  /* 0x0000002d0000720c */ /* 0x000fc60003f64070 */
[----:B------:R-:W-:-:S04]  /*2490*/  IMAD.HI.U32 R46, R11, R48, RZ ;  /* 0x000000300b2e7227 */ /* 0x000fc800078e00ff */
[----:B------:R-:W-:Y:S02]  /*24a0*/  IMAD.MOV R3, RZ, RZ, -R3 ;  /* 0x000000ffff037224 */ /* 0x000fe400078e0a03 */
[--C-:B------:R-:W-:Y:S01]  /*24b0*/  @!P4 IMAD.IADD R43, R43, 0x1, -R0.reuse ;  /* 0x000000012b2bc824 */ /* 0x100fe200078e0a00 */
[----:B------:R-:W-:Y:S01]  /*24c0*/  ISETP.GE.AND P4, PT, R49, RZ, PT ;  /* 0x000000ff3100720c */ /* 0x000fe20003f86270 */
[----:B------:R-:W-:Y:S01]  /*24d0*/  @!P6 IMAD.IADD R42, R42, 0x1, -R0 ;  /* 0x000000012a2ae824 */ /* 0x000fe200078e0a00 */
[----:B------:R-:W-:Y:S01]  /*24e0*/  ISETP.GE.AND P6, PT, R50, RZ, PT ;  /* 0x000000ff3200720c */ /* 0x000fe20003fc6270 */
[----:B------:R-:W-:Y:S01]  /*24f0*/  IMAD.MOV R49, RZ, RZ, -R46 ;  /* 0x000000ffff317224 */ /* 0x000fe200078e0a2e */
[----:B------:R-:W-:Y:S01]  /*2500*/  IABS R50, R52 ;  /* 0x0000003400327213 */ /* 0x000fe20000000000 */
[----:B------:R-:W-:Y:S01]  /*2510*/  @!P5 IMAD.IADD R44, R44, 0x1, -R0 ;  /* 0x000000012c2cd824 */ /* 0x000fe200078e0a00 */
[----:B------:R-:W-:Y:S01]  /*2520*/  @!P2 IADD3 R43, PT, PT, -R43, RZ, RZ ;  /* 0x000000ff2b2ba210 */ /* 0x000fe20007ffe1ff */
[C---:B------:R-:W-:Y:S01]  /*2530*/  IMAD R46, R0.reuse, R3, R47 ;  /* 0x00000003002e7224 */ /* 0x040fe200078e022f */
[----:B------:R-:W-:Y:S01]  /*2540*/  ISETP.GE.AND P2, PT, R51, RZ, PT ;  /* 0x000000ff3300720c */ /* 0x000fe20003f46270 */
[----:B------:R-:W-:Y:S01]  /*2550*/  @!P0 IMAD.MOV R42, RZ, RZ, -R42 ;  /* 0x000000ffff2a8224 */ /* 0x000fe200078e0a2a */
[C---:B------:R-:W-:Y:S01]  /*2560*/  ISETP.GT.U32.AND P5, PT, R0.reuse, R44, PT ;  /* 0x0000002c0000720c */ /* 0x040fe20003fa4070 */
[----:B------:R-:W-:Y:S01]  /*2570*/  IMAD.HI.U32 R3, R11, R50, RZ ;  /* 0x000000320b037227 */ /* 0x000fe200078e00ff */
[----:B------:R-:W-:-:S02]  /*2580*/  ISETP.GT.U32.AND P0, PT, R0, R46, PT ;  /* 0x0000002e0000720c */ /* 0x000fc40003f04070 */
[----:B------:R-:W-:Y:S01]  /*2590*/  IABS R51, R54 ;  /* 0x0000003600337213 */ /* 0x000fe20000000000 */
[----:B------:R-:W-:Y:S02]  /*25a0*/  IMAD.MOV R3, RZ, RZ, -R3 ;  /* 0x000000ffff037224 */ /* 0x000fe400078e0a03 */
[C---:B------:R-:W-:Y:S01]  /*25b0*/  IMAD R47, R0.reuse, R49, R48 ;  /* 0x00000031002f7224 */ /* 0x040fe200078e0230 */
[----:B------:R-:W-:Y:S01]  /*25c0*/  IABS R49, R53 ;  /* 0x0000003500317213 */ /* 0x000fe20000000000 */
[----:B------:R-:W-:Y:S02]  /*25d0*/  IMAD R48, R0, R3, R50 ;  /* 0x0000000300307224 */ /* 0x000fe400078e0232 */
[--C-:B------:R-:W-:Y:S02]  /*25e0*/  @!P3 IMAD.IADD R45, R45, 0x1, -R0.reuse ;  /* 0x000000012d2db824 */ /* 0x100fe400078e0a00 */
[--C-:B------:R-:W-:Y:S01]  /*25f0*/  @!P5 IMAD.IADD R44, R44, 0x1, -R0.reuse ;  /* 0x000000012c2cd824 */ /* 0x100fe200078e0a00 */
[----:B------:R-:W-:Y:S01]  /*2600*/  ISETP.GT.U32.AND P5, PT, R0, R47, PT ;  /* 0x0000002f0000720c */ /* 0x000fe20003fa4070 */
[----:B------:R-:W-:Y:S01]  /*2610*/  @!P0 IMAD.IADD R46, R46, 0x1, -R0 ;  /* 0x000000012e2e8824 */ /* 0x000fe200078e0a00 */
[C---:B------:R-:W-:Y:S01]  /*2620*/  ISETP.GT.U32.AND P0, PT, R0.reuse, R48, PT ;  /* 0x000000300000720c */ /* 0x040fe20003f04070 */
[----:B------:R-:W-:Y:S01]  /*2630*/  IMAD.HI.U32 R3, R11, R49, RZ ;  /* 0x000000310b037227 */ /* 0x000fe200078e00ff */
[----:B------:R-:W-:-:S03]  /*2640*/  ISETP.GT.U32.AND P3, PT, R0, R45, PT ;  /* 0x0000002d0000720c */ /* 0x000fc60003f64070 */
[----:B------:R-:W-:Y:S02]  /*2650*/  IMAD.MOV R50, RZ, RZ, -R3 ;  /* 0x000000ffff327224 */ /* 0x000fe400078e0a03 */
[----:B------:R-:W-:-:S04]  /*2660*/  IMAD.HI.U32 R3, R11, R51, RZ ;  /* 0x000000330b037227 */ /* 0x000fc800078e00ff */
[--C-:B------:R-:W-:Y:S01]  /*2670*/  @!P5 IMAD.IADD R47, R47, 0x1, -R0.reuse ;  /* 0x000000012f2fd824 */ /* 0x100fe200078e0a00 */
[----:B------:R-:W-:Y:S01]  /*2680*/  ISETP.GT.U32.AND P5, PT, R0, R46, PT ;  /* 0x0000002e0000720c */ /* 0x000fe20003fa4070 */
[--C-:B------:R-:W-:Y:S02]  /*2690*/  @!P0 IMAD.IADD R48, R48, 0x1, -R0.reuse ;  /* 0x0000000130308824 */ /* 0x100fe400078e0a00 */
[C---:B------:R-:W-:Y:S02]  /*26a0*/  IMAD R49, R0.reuse, R50, R49 ;  /* 0x0000003200317224 */ /* 0x040fe400078e0231 */
[----:B------:R-:W-:Y:S01]  /*26b0*/  IMAD.MOV R3, RZ, RZ, -R3 ;  /* 0x000000ffff037224 */ /* 0x000fe200078e0a03 */
        /* <DEDUP_REMOVED lines=8> */
[----:B------:R-:W-:Y:S01]  /*2740*/  ISETP.GT.U32.AND P5, PT, R0, R49, PT ;  /* 0x000000310000720c */ /* 0x000fe20003fa4070 */
[----:B------:R-:W-:-:S04]  /*2750*/  IMAD.HI.U32 R3, R11, R52, RZ ;  /* 0x000000340b037227 */ /* 0x000fc800078e00ff */
[----:B------:R-:W-:Y:S01]  /*2760*/  @!P0 IADD3 R48, PT, PT, R48, -R0, RZ ;  /* 0x8000000030308210 */ /* 0x000fe20007ffe0ff */
[----:B------:R-:W-:Y:S01]  /*2770*/  @!P6 IMAD.MOV R45, RZ, RZ, -R45 ;  /* 0x000000ffff2de224 */ /* 0x000fe200078e0a2d */
[----:B------:R-:W-:Y:S01]  /*2780*/  ISETP.GT.U32.AND P0, PT, R0, R50, PT ;  /* 0x000000320000720c */ /* 0x000fe20003f04070 */
[----:B------:R-:W-:Y:S01]  /*2790*/  IMAD.MOV R3, RZ, RZ, -R3 ;  /* 0x000000ffff037224 */ /* 0x000fe200078e0a03 */
[----:B------:R-:W-:Y:S01]  /*27a0*/  ISETP.GE.AND P6, PT, R53, RZ, PT ;  /* 0x000000ff3500720c */ /* 0x000fe20003fc6270 */
[----:B------:R-:W-:Y:S01]  /*27b0*/  @!P4 IMAD.MOV R46, RZ, RZ, -R46 ;  /* 0x000000ffff2ec224 */ /* 0x000fe200078e0a2e */
[----:B------:R-:W-:Y:S01]  /*27c0*/  IABS R53, R57 ;  /* 0x0000003900357213 */ /* 0x000fe20000000000 */
[--C-:B------:R-:W-:Y:S01]  /*27d0*/  @!P1 IMAD.IADD R47, R47, 0x1, -R0.reuse ;  /* 0x000000012f2f9824 */ /* 0x100fe200078e0a00 */
[----:B------:R-:W-:Y:S01]  /*27e0*/  ISETP.GE.AND P1, PT, R54, RZ, PT ;  /* 0x000000ff3600720c */ /* 0x000fe20003f26270 */
[----:B------:R-:W-:Y:S01]  /*27f0*/  @!P5 IMAD.IADD R49, R49, 0x1, -R0 ;  /* 0x000000013131d824 */ /* 0x000fe200078e0a00 */
[----:B------:R-:W-:Y:S01]  /*2800*/  IABS R54, R58 ;  /* 0x0000003a00367213 */ /* 0x000fe20000000000 */
[----:B------:R-:W-:Y:S01]  /*2810*/  IMAD R3, R0, R3, R52 ;  /* 0x0000000300037224 */ /* 0x000fe200078e0234 */
[----:B------:R-:W-:Y:S01]  /*2820*/  ISETP.GE.AND P5, PT, R55, RZ, PT ;  /* 0x000000ff3700720c */ /* 0x000fe20003fa6270 */
[----:B------:R-:W-:-:S04]  /*2830*/  IMAD.HI.U32 R51, R11, R53, RZ ;  /* 0x000000350b337227 */ /* 0x000fc800078e00ff */
[----:B------:R-:W-:Y:S01]  /*2840*/  @!P0 IMAD.IADD R50, R50, 0x1, -R0 ;  /* 0x0000000132328824 */ /* 0x000fe200078e0a00 */
[C---:B------:R-:W-:Y:S01]  /*2850*/  ISETP.GT.U32.AND P0, PT, R0.reuse, R49, PT ;  /* 0x000000310000720c */ /* 0x040fe20003f04070 */
[----:B------:R-:W-:Y:S01]  /*2860*/  @!P2 IMAD.MOV R47, RZ, RZ, -R47 ;  /* 0x000000ffff2fa224 */ /* 0x000fe200078e0a2f */
[C---:B------:R-:W-:Y:S01]  /*2870*/  ISETP.GT.U32.AND P2, PT, R0.reuse, R3, PT ;  /* 0x000000030000720c */ /* 0x040fe20003f44070 */
[----:B------:R-:W-:Y:S01]  /*2880*/  IMAD.HI.U32 R52, R11, R54, RZ ;  /* 0x000000360b347227 */ /* 0x000fe200078e00ff */
[----:B------:R-:W-:-:S03]  /*2890*/  ISETP.GT.U32.AND P4, PT, R0, R50, PT ;  /* 0x000000320000720c */ /* 0x000fc60003f84070 */
[----:B------:R-:W-:Y:S02]  /*28a0*/  IMAD.MOV R51, RZ, RZ, -R51 ;  /* 0x000000ffff337224 */ /* 0x000fe400078e0a33 */
[----:B------:R-:W-:Y:S02]  /*28b0*/  IMAD.MOV R55, RZ, RZ, -R52 ;  /* 0x000000ffff377224 */ /* 0x000fe400078e0a34 */
[C---:B------:R-:W-:Y:S02]  /*28c0*/  IMAD R51, R0.reuse, R51, R53 ;  /* 0x0000003300337224 */ /* 0x040fe400078e0235 */
[C---:B------:R-:W-:Y:S02]  /*28d0*/  IMAD R53, R0.reuse, R55, R54 ;  /* 0x0000003700357224 */ /* 0x040fe400078e0236 */
[--C-:B------:R-:W-:Y:S01]  /*28e0*/  @!P0 IMAD.IADD R49, R49, 0x1, -R0.reuse ;  /* 0x0000000131318824 */ /* 0x100fe200078e0a00 */
[----:B------:R-:W-:Y:S01]  /*28f0*/  ISETP.GT.U32.AND P0, PT, R0, R51, PT ;  /* 0x000000330000720c */ /* 0x000fe20003f04070 */
[----:B------:R-:W-:Y:S01]  /*2900*/  @!P4 IMAD.IADD R50, R50, 0x1, -R0 ;  /* 0x000000013232c824 */ /* 0x000fe200078e0a00 */
[----:B------:R-:W-:Y:S01]  /*2910*/  @!P2 IADD3 R3, PT, PT, R3, -R0, RZ ;  /* 0x800000000303a210 */ /* 0x000fe20007ffe0ff */
[----:B------:R-:W-:Y:S01]  /*2920*/  @!P3 IMAD.MOV R48, RZ, RZ, -R48 ;  /* 0x000000ffff30b224 */ /* 0x000fe200078e0a30 */
[----:B------:R-:W-:Y:S01]  /*2930*/  ISETP.GT.U32.AND P2, PT, R0, R53, PT ;  /* 0x000000350000720c */ /* 0x000fe20003f44070 */
[----:B------:R-:W-:Y:S01]  /*2940*/  IMAD.HI.U32 R52, R11, R56, RZ ;  /* 0x000000380b347227 */ /* 0x000fe200078e00ff */
[----:B------:R-:W-:-:S02]  /*2950*/  ISETP.GE.AND P4, PT, R58, RZ, PT ;  /* 0x000000ff3a00720c */ /* 0x000fc40003f86270 */
[----:B------:R-:W-:Y:S01]  /*2960*/  LOP3.LUT R58, R10, 0x58, RZ, 0xfc, !PT ;  /* 0x000000580a3a7812 */ /* 0x000fe200078efcff */
[----:B------:R-:W-:Y:S01]  /*2970*/  IMAD.MOV R55, RZ, RZ, -R52 ;  /* 0x000000ffff377224 */ /* 0x000fe200078e0a34 */
[----:B------:R-:W-:Y:S01]  /*2980*/  ISETP.GE.AND P3, PT, R57, RZ, PT ;  /* 0x000000ff3900720c */ /* 0x000fe20003f66270 */
[----:B------:R-:W-:Y:S01]  /*2990*/  @!P6 IMAD.MOV R49, RZ, RZ, -R49 ;  /* 0x000000ffff31e224 */ /* 0x000fe200078e0a31 */
[----:B------:R-:W-:Y:S01]  /*29a0*/  IABS R57, R58 ;  /* 0x0000003a00397213 */ /* 0x000fe20000000000 */
[----:B------:R-:W-:Y:S01]  /*29b0*/  @!P0 IMAD.IADD R51, R51, 0x1, -R0 ;  /* 0x0000000133338824 */ /* 0x000fe200078e0a00 */
[C---:B------:R-:W-:Y:S01]  /*29c0*/  ISETP.GT.U32.AND P0, PT, R0.reuse, R3, PT ;  /* 0x000000030000720c */ /* 0x040fe20003f04070 */
[C---:B------:R-:W-:Y:S02]  /*29d0*/  IMAD R55, R0.reuse, R55, R56 ;  /* 0x0000003700377224 */ /* 0x040fe400078e0238 */
[----:B------:R-:W-:Y:S01]  /*29e0*/  @!P2 IMAD.IADD R53, R53, 0x1, -R0 ;  /* 0x000000013535a824 */ /* 0x000fe200078e0a00 */
[----:B------:R-:W-:Y:S01]  /*29f0*/  ISETP.GT.U32.AND P2, PT, R0, R51, PT ;  /* 0x000000330000720c */ /* 0x000fe20003f44070 */
[----:B------:R-:W-:-:S03]  /*2a00*/  IMAD.HI.U32 R52, R11, R57, RZ ;  /* 0x000000390b347227 */ /* 0x000fc600078e00ff */
[C---:B------:R-:W-:Y:S01]  /*2a10*/  ISETP.GT.U32.AND P6, PT, R0.reuse, R53, PT ;  /* 0x000000350000720c */ /* 0x040fe20003fc4070 */
[----:B------:R-:W-:Y:S02]  /*2a20*/  IMAD.MOV R52, RZ, RZ, -R52 ;  /* 0x000000ffff347224 */ /* 0x000fe400078e0a34 */
[----:B------:R-:W-:Y:S01]  /*2a30*/  @!P1 IMAD.MOV R50, RZ, RZ, -R50 ;  /* 0x000000ffff329224 */ /* 0x000fe200078e0a32 */
[C---:B------:R-:W-:Y:S01]  /*2a40*/  ISETP.GT.U32.AND P1, PT, R0.reuse, R55, PT ;  /* 0x000000370000720c */ /* 0x040fe20003f24070 */
[----:B------:R-:W-:Y:S02]  /*2a50*/  IMAD R57, R0, R52, R57 ;  /* 0x0000003400397224 */ /* 0x000fe400078e0239 */
[--C-:B------:R-:W-:Y:S01]  /*2a60*/  @!P0 IMAD.IADD R3, R3, 0x1, -R0.reuse ;  /* 0x0000000103038824 */ /* 0x100fe200078e0a00 */
[----:B------:R-:W-:Y:S01]  /*2a70*/  ISETP.GE.AND P0, PT, R60, RZ, PT ;  /* 0x000000ff3c00720c */ /* 0x000fe20003f06270 */
[----:B------:R-:W-:Y:S01]  /*2a80*/  @!P2 IMAD.IADD R51, R51, 0x1, -R0 ;  /* 0x000000013333a824 */ /* 0x000fe200078e0a00 */
[----:B------:R-:W-:Y:S01]  /*2a90*/  ISETP.GT.U32.AND P2, PT, R0, R57, PT ;  /* 0x000000390000720c */ /* 0x000fe20003f44070 */
[----:B------:R-:W-:Y:S01]  /*2aa0*/  IMAD.HI.U32 R52, R11, R59, RZ ;  /* 0x0000003b0b347227 */ /* 0x000fe200078e00ff */
[----:B------:R-:W-:-:S03]  /*2ab0*/  LOP3.LUT R60, R10, 0x5e, RZ, 0xfc, !PT ;  /* 0x0000005e0a3c7812 */ /* 0x000fc600078efcff */
[----:B------:R-:W-:Y:S01]  /*2ac0*/  IMAD.MOV R52, RZ, RZ, -R52 ;  /* 0x000000ffff347224 */ /* 0x000fe200078e0a34 */
[----:B------:R-:W-:Y:S01]  /*2ad0*/  IABS R56, R60 ;  /* 0x0000003c00387213 */ /* 0x000fe20000000000 */
[----:B------:R-:W-:-:S04]  /*2ae0*/  IMAD.HI.U32 R54, R11, R61, RZ ;  /* 0x0000003d0b367227 */ /* 0x000fc800078e00ff */
[C---:B------:R-:W-:Y:S01]  /*2af0*/  IMAD R59, R0.reuse, R52, R59 ;  /* 0x00000034003b7224 */ /* 0x040fe200078e023b */
[----:B------:R-:W-:Y:S01]  /*2b00*/  MOV R52, R3 ;  /* 0x0000000300347202 */ /* 0x000fe20000000f00 */
[----:B------:R-:W-:Y:S02]  /*2b10*/  @!P2 IMAD.IADD R57, R57, 0x1, -R0 ;  /* 0x000000013939a824 */ /* 0x000fe400078e0a00 */
[----:B------:R-:W-:Y:S02]  /*2b20*/  IMAD.MOV R54, RZ, RZ, -R54 ;  /* 0x000000ffff367224 */ /* 0x000fe400078e0a36 */
[----:B------:R-:W-:Y:S01]  /*2b30*/  IMAD.HI.U32 R3, R11, R56, RZ ;  /* 0x000000380b037227 */ /* 0x000fe200078e00ff */
[----:B------:R-:W-:-:S03]  /*2b40*/  ISETP.GT.U32.AND P2, PT, R0, R57, PT ;  /* 0x000000390000720c */ /* 0x000fc60003f44070 */
[----:B------:R-:W-:Y:S01]  /*2b50*/  @!P6 IMAD.IADD R53, R53, 0x1, -R0 ;  /* 0x000000013535e824 */ /* 0x000fe200078e0a00 */
[----:B------:R-:W-:Y:S01]  /*2b60*/  ISETP.GE.AND P6, PT, R58, RZ, PT ;  /* 0x000000ff3a00720c */ /* 0x000fe20003fc6270 */
[----:B------:R-:W-:Y:S01]  /*2b70*/  IMAD R61, R0, R54, R61 ;  /* 0x00000036003d7224 */ /* 0x000fe200078e023d */
[----:B------:R-:W-:Y:S01]  /*2b80*/  LOP3.LUT R58, R10, 0x60, RZ, 0xfc, !PT ;  /* 0x000000600a3a7812 */ /* 0x000fe200078efcff */
[----:B------:R-:W-:Y:S02]  /*2b90*/  IMAD.MOV R3, RZ, RZ, -R3 ;  /* 0x000000ffff037224 */ /* 0x000fe400078e0a03 */
[----:B------:R-:W-:Y:S01]  /*2ba0*/  @!P3 IMAD.MOV R51, RZ, RZ, -R51 ;  /* 0x000000ffff33b224 */ /* 0x000fe200078e0a33 */
[C---:B------:R-:W-:Y:S01]  /*2bb0*/  ISETP.GT.U32.AND P3, PT, R0.reuse, R59, PT ;  /* 0x0000003b0000720c */ /* 0x040fe20003f64070 */
[C---:B------:R-:W-:Y:S01]  /*2bc0*/  IMAD R3, R0.reuse, R3, R56 ;  /* 0x0000000300037224 */ /* 0x040fe200078e0238 */
[----:B------:R-:W-:Y:S01]  /*2bd0*/  IABS R63, R58 ;  /* 0x0000003a003f7213 */ /* 0x000fe20000000000 */
[----:B------:R-:W-:Y:S01]  /*2be0*/  @!P4 IMAD.MOV R53, RZ, RZ, -R53 ;  /* 0x000000ffff35c224 */ /* 0x000fe200078e0a35 */
[----:B------:R-:W-:Y:S01]  /*2bf0*/  ISETP.GT.U32.AND P4, PT, R0, R61, PT ;  /* 0x0000003d0000720c */ /* 0x000fe20003f84070 */
[--C-:B------:R-:W-:Y:S01]  /*2c00*/  @!P1 IMAD.IADD R55, R55, 0x1, -R0.reuse ;  /* 0x0000000137379824 */ /* 0x100fe200078e0a00 */
[----:B------:R-:W-:Y:S01]  /*2c10*/  ISETP.GE.AND P1, PT, R62, RZ, PT ;  /* 0x000000ff3e00720c */ /* 0x000fe20003f26270 */
[----:B------:R-:W-:Y:S01]  /*2c20*/  @!P2 IMAD.IADD R57, R57, 0x1, -R0 ;  /* 0x000000013939a824 */ /* 0x000fe200078e0a00 */
[C---:B------:R-:W-:Y:S01]  /*2c30*/  ISETP.GT.U32.AND P2, PT, R0.reuse, R3, PT ;  /* 0x000000030000720c */ /* 0x040fe20003f44070 */
[----:B------:R-:W-:Y:S01]  /*2c40*/  @!P5 IMAD.MOV R52, RZ, RZ, -R52 ;  /* 0x000000ffff34d224 */ /* 0x000fe200078e0a34 */
[----:B------:R-:W-:Y:S01]  /*2c50*/  ISETP.GT.U32.AND P5, PT, R0, R55, PT ;  /* 0x000000370000720c */ /* 0x000fe20003fa4070 */
[----:B------:R-:W-:Y:S01]  /*2c60*/  IMAD.HI.U32 R54, R11, R63, RZ ;  /* 0x0000003f0b367227 */ /* 0x000fe200078e00ff */
[----:B------:R-:W-:-:S03]  /*2c70*/  LOP3.LUT R62, R10, 0x62, RZ, 0xfc, !PT ;  /* 0x000000620a3e7812 */ /* 0x000fc600078efcff */
[--C-:B------:R-:W-:Y:S01]  /*2c80*/  @!P3 IMAD.IADD R59, R59, 0x1, -R0.reuse ;  /* 0x000000013b3bb824 */ /* 0x100fe200078e0a00 */
[----:B------:R-:W-:Y:S01]  /*2c90*/  IABS R65, R62 ;  /* 0x0000003e00417213 */ /* 0x000fe20000000000 */
[----:B------:R-:W-:Y:S01]  /*2ca0*/  @!P4 IMAD.IADD R61, R61, 0x1, -R0 ;  /* 0x000000013d3dc824 */ /* 0x000fe200078e0a00 */
[----:B------:R-:W-:Y:S01]  /*2cb0*/  ISETP.GE.AND P3, PT, R60, RZ, PT ;  /* 0x000000ff3c00720c */ /* 0x000fe20003f66270 */
[----:B------:R-:W-:Y:S01]  /*2cc0*/  IMAD.MOV R54, RZ, RZ, -R54 ;  /* 0x000000ffff367224 */ /* 0x000fe200078e0a36 */
[C---:B------:R-:W-:Y:S01]  /*2cd0*/  ISETP.GT.U32.AND P4, PT, R0.reuse, R59, PT ;  /* 0x0000003b0000720c */ /* 0x040fe20003f84070 */
[--C-:B------:R-:W-:Y:S01]  /*2ce0*/  @!P2 IMAD.IADD R3, R3, 0x1, -R0.reuse ;  /* 0x000000010303a824 */ /* 0x100fe200078e0a00 */
[----:B------:R-:W-:Y:S01]  /*2cf0*/  ISETP.GT.U32.AND P2, PT, R0, R61, PT ;  /* 0x0000003d0000720c */ /* 0x000fe20003f44070 */
[----:B------:R-:W-:Y:S01]  /*2d00*/  @!P5 IMAD.IADD R55, R55, 0x1, -R0 ;  /* 0x000000013737d824 */ /* 0x000fe200078e0a00 */
[----:B------:R-:W-:Y:S01]  /*2d10*/  ISETP.GE.AND P5, PT, R64, RZ, PT ;  /* 0x000000ff4000720c */ /* 0x000fe20003fa6270 */
[----:B------:R-:W-:Y:S01]  /*2d20*/  IMAD R63, R0, R54, R63 ;  /* 0x00000036003f7224 */ /* 0x000fe200078e023f */
[----:B------:R-:W-:Y:S01]  /*2d30*/  LOP3.LUT R64, R10, 0x64, RZ, 0xfc, !PT ;  /* 0x000000640a407812 */ /* 0x000fe200078efcff */
[----:B------:R-:W-:Y:S01]  /*2d40*/  IMAD.HI.U32 R54, R11, R65, RZ ;  /* 0x000000410b367227 */ /* 0x000fe200078e00ff */
[----:B------:R-:W-:-:S02]  /*2d50*/  @!P0 IADD3 R55, PT, PT, -R55, RZ, RZ ;  /* 0x000000ff37378210 */ /* 0x000fc40007ffe1ff */
[----:B------:R-:W-:Y:S01]  /*2d60*/  IABS R67, R64 ;  /* 0x0000004000437213 */ /* 0x000fe20000000000 */
[----:B------:R-:W-:Y:S01]  /*2d70*/  IMAD.MOV R56, RZ, RZ, -R54 ;  /* 0x000000ffff387224 */ /* 0x000fe200078e0a36 */
[C---:B------:R-:W-:Y:S01]  /*2d80*/  ISETP.GT.U32.AND P0, PT, R0.reuse, R3, PT ;  /* 0x000000030000720c */ /* 0x040fe20003f04070 */
[----:B------:R-:W-:Y:S01]  /*2d90*/  @!P4 IMAD.IADD R59, R59, 0x1, -R0 ;  /* 0x000000013b3bc824 */ /* 0x000fe200078e0a00 */
[C---:B------:R-:W-:Y:S01]  /*2da0*/  ISETP.GT.U32.AND P4, PT, R0.reuse, R63, PT ;  /* 0x0000003f0000720c */ /* 0x040fe20003f84070 */
[----:B------:R-:W-:Y:S01]  /*2db0*/  IMAD R65, R0, R56, R65 ;  /* 0x0000003800417224 */ /* 0x000fe200078e0241 */
[----:B------:R-:W-:Y:S01]  /*2dc0*/  LOP3.LUT R60, R10, 0x68, RZ, 0xfc, !PT ;  /* 0x000000680a3c7812 */ /* 0x000fe200078efcff */
[----:B------:R-:W-:-:S03]  /*2dd0*/  IMAD.HI.U32 R54, R11, R67, RZ ;  /* 0x000000430b367227 */ /* 0x000fc600078e00ff */
[----:B------:R-:W-:Y:S01]  /*2de0*/  IABS R71, R60 ;  /* 0x0000003c00477213 */ /* 0x000fe20000000000 */
[----:B------:R-:W-:Y:S01]  /*2df0*/  @!P2 IMAD.IADD R61, R61, 0x1, -R0 ;  /* 0x000000013d3da824 */ /* 0x000fe200078e0a00 */
[----:B------:R-:W-:Y:S01]  /*2e00*/  ISETP.GT.U32.AND P2, PT, R0, R65, PT ;  /* 0x000000410000720c */ /* 0x000fe20003f44070 */
[----:B------:R-:W-:Y:S02]  /*2e10*/  IMAD.MOV R54, RZ, RZ, -R54 ;  /* 0x000000ffff367224 */ /* 0x000fe400078e0a36 */
[----:B------:R-:W-:Y:S01]  /*2e20*/  @!P6 IMAD.MOV R57, RZ, RZ, -R57 ;  /* 0x000000ffff39e224 */ /* 0x000fe200078e0a39 */
[----:B------:R-:W-:Y:S01]  /*2e30*/  ISETP.GE.AND P6, PT, R58, RZ, PT ;  /* 0x000000ff3a00720c */ /* 0x000fe20003fc6270 */
[----:B------:R-:W-:Y:S01]  /*2e40*/  IMAD R67, R0, R54, R67 ;  /* 0x0000003600437224 */ /* 0x000fe200078e0243 */
[----:B------:R-:W-:Y:S01]  /*2e50*/  LOP3.LUT R58, R10, 0x66, RZ, 0xfc, !PT ;  /* 0x000000660a3a7812 */ /* 0x000fe200078efcff */
[--C-:B------:R-:W-:Y:S02]  /*2e60*/  @!P4 IMAD.IADD R63, R63, 0x1, -R0.reuse ;  /* 0x000000013f3fc824 */ /* 0x100fe400078e0a00 */
[--C-:B------:R-:W-:Y:S01]  /*2e70*/  @!P0 IMAD.IADD R3, R3, 0x1, -R0.reuse ;  /* 0x0000000103038824 */ /* 0x100fe200078e0a00 */
[----:B------:R-:W-:Y:S01]  /*2e80*/  ISETP.GT.U32.AND P4, PT, R0, R67, PT ;  /* 0x000000430000720c */ /* 0x000fe20003f84070 */
[----:B------:R-:W-:Y:S01]  /*2e90*/  @!P5 IMAD.MOV R61, RZ, RZ, -R61 ;  /* 0x000000ffff3dd224 */ /* 0x000fe200078e0a3d */
[----:B------:R-:W-:Y:S01]  /*2ea0*/  IABS R69, R58 ;  /* 0x0000003a00457213 */ /* 0x000fe20000000000 */
[----:B------:R-:W-:Y:S01]  /*2eb0*/  @!P2 IMAD.IADD R65, R65, 0x1, -R0 ;  /* 0x000000014141a824 */ /* 0x000fe200078e0a00 */
[----:B------:R-:W-:Y:S01]  /*2ec0*/  ISETP.GE.AND P0, PT, R62, RZ, PT ;  /* 0x000000ff3e00720c */ /* 0x000fe20003f06270 */
[----:B------:R-:W-:Y:S01]  /*2ed0*/  IMAD.MOV.U32 R54, RZ, RZ, R3 ;  /* 0x000000ffff367224 */ /* 0x000fe200078e0003 */
[----:B------:R-:W-:Y:S01]  /*2ee0*/  LOP3.LUT R62, R10, 0x6a, RZ, 0xfc, !PT ;  /* 0x0000006a0a3e7812 */ /* 0x000fe200078efcff */
[----:B------:R-:W-:Y:S01]  /*2ef0*/  IMAD.HI.U32 R56, R11, R69, RZ ;  /* 0x000000450b387227 */ /* 0x000fe200078e00ff */
[----:B------:R-:W-:-:S02]  /*2f00*/  ISETP.GT.U32.AND P2, PT, R0, R65, PT ;  /* 0x000000410000720c */ /* 0x000fc40003f44070 */
[----:B------:R-:W-:Y:S01]  /*2f10*/  IABS R73, R62 ;  /* 0x0000003e00497213 */ /* 0x000fe20000000000 */
[----:B------:R-:W-:Y:S01]  /*2f20*/  @!P3 IMAD.MOV R54, RZ, RZ, -R54 ;  /* 0x000000ffff36b224 */ /* 0x000fe200078e0a36 */
[----:B------:R-:W-:Y:S01]  /*2f30*/  IADD3 R56, PT, PT, -R56, RZ, RZ ;  /* 0x000000ff38387210 */ /* 0x000fe20007ffe1ff */
[--C-:B------:R-:W-:Y:S01]  /*2f40*/  @!P4 IMAD.IADD R67, R67, 0x1, -R0.reuse ;  /* 0x000000014343c824 */ /* 0x100fe200078e0a00 */
[----:B------:R-:W-:Y:S01]  /*2f50*/  ISETP.GE.AND P5, PT, R64, RZ, PT ;  /* 0x000000ff4000720c */ /* 0x000fe20003fa6270 */
[----:B------:R-:W-:Y:S01]  /*2f60*/  IMAD.HI.U32 R3, R11, R71, RZ ;  /* 0x000000470b037227 */ /* 0x000fe200078e00ff */
[----:B------:R-:W-:Y:S02]  /*2f70*/  LOP3.LUT R64, R10, 0x6c, RZ, 0xfc, !PT ;  /* 0x0000006c0a407812 */ /* 0x000fe400078efcff */
[C---:B------:R-:W-:Y:S01]  /*2f80*/  ISETP.GT.U32.AND P3, PT, R0.reuse, R67, PT ;  /* 0x000000430000720c */ /* 0x040fe20003f64070 */
[----:B------:R-:W-:Y:S01]  /*2f90*/  IMAD R69, R0, R56, R69 ;  /* 0x0000003800457224 */ /* 0x000fe200078e0245 */
[----:B------:R-:W-:Y:S01]  /*2fa0*/  IABS R75, R64 ;  /* 0x00000040004b7213 */ /* 0x000fe20000000000 */
[----:B------:R-:W-:Y:S01]  /*2fb0*/  @!P2 IMAD.IADD R65, R65, 0x1, -R0 ;  /* 0x000000014141a824 */ /* 0x000fe200078e0a00 */
[----:B------:R-:W-:Y:S01]  /*2fc0*/  ISETP.GE.AND P4, PT, R58, RZ, PT ;  /* 0x000000ff3a00720c */ /* 0x000fe20003f86270 */
[----:B------:R-:W-:Y:S01]  /*2fd0*/  IMAD.MOV R3, RZ, RZ, -R3 ;  /* 0x000000ffff037224 */ /* 0x000fe200078e0a03 */
[----:B------:R-:W-:Y:S01]  /*2fe0*/  ISETP.GT.U32.AND P2, PT, R0, R69, PT ;  /* 0x000000450000720c */ /* 0x000fe20003f44070 */
[----:B------:R-:W-:-:S04]  /*2ff0*/  IMAD.HI.U32 R56, R11, R75, RZ ;  /* 0x0000004b0b387227 */ /* 0x000fc800078e00ff */
[C---:B------:R-:W-:Y:S02]  /*3000*/  IMAD R71, R0.reuse, R3, R71 ;  /* 0x0000000300477224 */ /* 0x040fe400078e0247 */
[----:B------:R-:W-:Y:S02]  /*3010*/  @!P3 IMAD.IADD R67, R67, 0x1, -R0 ;  /* 0x000000014343b824 */ /* 0x000fe400078e0a00 */
[----:B------:R-:W-:Y:S01]  /*3020*/  IMAD.HI.U32 R3, R11, R73, RZ ;  /* 0x000000490b037227 */ /* 0x000fe200078e00ff */
[----:B------:R-:W-:-:S03]  /*3030*/  ISETP.GT.U32.AND P3, PT, R0, R71, PT ;  /* 0x000000470000720c */ /* 0x000fc60003f64070 */
[----:B------:R-:W-:Y:S02]  /*3040*/  @!P2 IMAD.IADD R69, R69, 0x1, -R0 ;  /* 0x000000014545a824 */ /* 0x000fe400078e0a00 */
[----:B------:R-:W-:Y:S02]  /*3050*/  IMAD.MOV R3, RZ, RZ, -R3 ;  /* 0x000000ffff037224 */ /* 0x000fe400078e0a03 */
[----:B------:R-:W-:Y:S01]  /*3060*/  IMAD.MOV R56, RZ, RZ, -R56 ;  /* 0x000000ffff387224 */ /* 0x000fe200078e0a38 */
[C---:B------:R-:W-:Y:S01]  /*3070*/  ISETP.GT.U32.AND P2, PT, R0.reuse, R69, PT ;  /* 0x000000450000720c */ /* 0x040fe20003f44070 */
[C---:B------:R-:W-:Y:S02]  /*3080*/  IMAD R73, R0.reuse, R3, R73 ;  /* 0x0000000300497224 */ /* 0x040fe400078e0249 */
[----:B------:R-:W-:Y:S02]  /*3090*/  IMAD R75, R0, R56, R75 ;  /* 0x00000038004b7224 */ /* 0x000fe400078e024b */
[----:B------:R-:W-:-:S02]  /*30a0*/  @!P3 IMAD.IADD R71, R71, 0x1, -R0 ;  /* 0x000000014747b824 */ /* 0x000fc400078e0a00 */
[----:B------:R-:W-:Y:S01]  /*30b0*/  @!P1 IMAD.MOV R59, RZ, RZ, -R59 ;  /* 0x000000ffff3b9224 */ /* 0x000fe200078e0a3b */
[C---:B------:R-:W-:Y:S01]  /*30c0*/  ISETP.GT.U32.AND P1, PT, R0.reuse, R63, PT ;  /* 0x0000003f0000720c */ /* 0x040fe20003f24070 */
[----:B------:R-:W-:Y:S01]  /*30d0*/  IMAD.HI.U32 R58, R11, R77, RZ ;  /* 0x0000004d0b3a7227 */ /* 0x000fe200078e00ff */
[----:B------:R-:W-:-:S03]  /*30e0*/  ISETP.GT.U32.AND P3, PT, R0, R71, PT ;  /* 0x000000470000720c */ /* 0x000fc60003f64070 */
[----:B------:R-:W-:Y:S01]  /*30f0*/  @!P2 IMAD.IADD R69, R69, 0x1, -R0 ;  /* 0x000000014545a824 */ /* 0x000fe200078e0a00 */
[----:B------:R-:W-:Y:S01]  /*3100*/  ISETP.GT.U32.AND P2, PT, R0, R73, PT ;  /* 0x000000490000720c */ /* 0x000fe20003f44070 */
[----:B------:R-:W-:Y:S02]  /*3110*/  IMAD.MOV R58, RZ, RZ, -R58 ;  /* 0x000000ffff3a7224 */ /* 0x000fe400078e0a3a */
[----:B------:R-:W-:-:S04]  /*3120*/  IMAD.HI.U32 R3, R11, R81, RZ ;  /* 0x000000510b037227 */ /* 0x000fc800078e00ff */
[--C-:B------:R-:W-:Y:S01]  /*3130*/  @!P1 IMAD.IADD R63, R63, 0x1, -R0.reuse ;  /* 0x000000013f3f9824 */ /* 0x100fe200078e0a00 */
[----:B------:R-:W-:Y:S01]  /*3140*/  ISETP.GE.AND P1, PT, R60, RZ, PT ;  /* 0x000000ff3c00720c */ /* 0x000fe20003f26270 */
[----:B------:R-:W-:Y:S01]  /*3150*/  @!P3 IMAD.IADD R71, R71, 0x1, -R0 ;  /* 0x000000014747b824 */ /* 0x000fe200078e0a00 */
[----:B------:R-:W-:Y:S01]  /*3160*/  ISETP.GT.U32.AND P3, PT, R0, R75, PT ;  /* 0x0000004b0000720c */ /* 0x000fe20003f64070 */
[----:B------:R-:W-:-:S04]  /*3170*/  IMAD.HI.U32 R60, R11, R79, RZ ;  /* 0x0000004f0b3c7227 */ /* 0x000fc800078e00ff */
[--C-:B------:R-:W-:Y:S01]  /*3180*/  @!P2 IMAD.IADD R73, R73, 0x1, -R0.reuse ;  /* 0x000000014949a824 */ /* 0x100fe200078e0a00 */
[----:B------:R-:W-:Y:S01]  /*3190*/  IADD3 R60, PT, PT, -R60, RZ, RZ ;  /* 0x000000ff3c3c7210 */ /* 0x000fe20007ffe1ff */
[C---:B------:R-:W-:Y:S02]  /*31a0*/  IMAD R77, R0.reuse, R58, R77 ;  /* 0x0000003a004d7224 */ /* 0x040fe400078e024d */
[----:B------:R-:W-:Y:S01]  /*31b0*/  IMAD.MOV R3, RZ, RZ, -R3 ;  /* 0x000000ffff037224 */ /* 0x000fe200078e0a03 */
[C---:B------:R-:W-:Y:S01]  /*31c0*/  ISETP.GT.U32.AND P2, PT, R0.reuse, R73, PT ;  /* 0x000000490000720c */ /* 0x040fe20003f44070 */
[C---:B------:R-:W-:Y:S02]  /*31d0*/  IMAD R79, R0.reuse, R60, R79 ;  /* 0x0000003c004f7224 */ /* 0x040fe400078e024f */
[----:B------:R-:W-:Y:S02]  /*31e0*/  @!P3 IMAD.IADD R75, R75, 0x1, -R0 ;  /* 0x000000014b4bb824 */ /* 0x000fe400078e0a00 */
[----:B------:R-:W-:Y:S01]  /*31f0*/  IMAD R81, R0, R3, R81 ;  /* 0x0000000300517224 */ /* 0x000fe200078e0251 */
[----:B------:R-:W-:Y:S01]  /*3200*/  LOP3.LUT R3, R252, 0x7f, RZ, 0xc0, !PT ;  /* 0x0000007ffc037812 */ /* 0x000fe200078ec0ff */
[----:B------:R-:W-:Y:S01]  /*3210*/  IMAD.HI.U32 R56, R11, R83, RZ ;  /* 0x000000530b387227 */ /* 0x000fe200078e00ff */
[----:B------:R-:W-:-:S03]  /*3220*/  ISETP.GT.U32.AND P3, PT, R0, R75, PT ;  /* 0x0000004b0000720c */ /* 0x000fc60003f64070 */
[----:B------:R-:W-:-:S04]  /*3230*/  IMAD.HI.U32 R58, R11, R85, RZ ;  /* 0x000000550b3a7227 */ /* 0x000fc800078e00ff */
[----:B------:R-:W-:Y:S01]  /*3240*/  @!P2 IMAD.IADD R73, R73, 0x1, -R0 ;  /* 0x000000014949a824 */ /* 0x000fe200078e0a00 */
[C---:B------:R-:W-:Y:S01]  /*3250*/  ISETP.GT.U32.AND P2, PT, R0.reuse, R77, PT ;  /* 0x0000004d0000720c */ /* 0x040fe20003f44070 */
[----:B------:R-:W-:Y:S02]  /*3260*/  IMAD.MOV R56, RZ, RZ, -R56 ;  /* 0x000000ffff387224 */ /* 0x000fe400078e0a38 */
[----:B------:R-:W-:Y:S02]  /*3270*/  IMAD.MOV R58, RZ, RZ, -R58 ;  /* 0x000000ffff3a7224 */ /* 0x000fe400078e0a3a */
[----:B------:R-:W-:Y:S01]  /*3280*/  @!P3 IMAD.IADD R75, R75, 0x1, -R0 ;  /* 0x000000014b4bb824 */ /* 0x000fe200078e0a00 */
[C---:B------:R-:W-:Y:S01]  /*3290*/  ISETP.GT.U32.AND P3, PT, R0.reuse, R79, PT ;  /* 0x0000004f0000720c */ /* 0x040fe20003f64070 */
[C---:B------:R-:W-:Y:S02]  /*32a0*/  IMAD R83, R0.reuse, R56, R83 ;  /* 0x0000003800537224 */ /* 0x040fe400078e0253 */
[----:B------:R-:W-:Y:S01]  /*32b0*/  IMAD R85, R0, R58, R85 ;  /* 0x0000003a00557224 */ /* 0x000fe200078e0255 */
[----:B------:R-:W-:Y:S01]  /*32c0*/  LOP3.LUT R58, R10, 0x7c, RZ, 0xfc, !PT ;  /* 0x0000007c0a3a7812 */ /* 0x000fe200078efcff */
[----:B------:R-:W-:-:S02]  /*32d0*/  IMAD R199, R16, 0x100, R3 ;  /* 0x0000010010c77824 */ /* 0x000fc400078e0203 */
[----:B------:R-:W-:Y:S01]  /*32e0*/  @!P2 IADD3 R77, PT, PT, R77, -R0, RZ ;  /* 0x800000004d4da210 */ /* 0x000fe20007ffe0ff */
[C---:B------:R-:W-:Y:S01]  /*32f0*/  IMAD.HI.U32 R56, R11.reuse, R89, RZ ;  /* 0x000000590b387227 */ /* 0x040fe200078e00ff */
[----:B------:R-:W-:Y:S02]  /*3300*/  ISETP.GT.U32.AND P2, PT, R0, R81, PT ;  /* 0x000000510000720c */ /* 0x000fe40003f44070 */
[----:B------:R-:W-:Y:S01]  /*3310*/  IABS R91, R58 ;  /* 0x0000003a005b7213 */ /* 0x000fe20000000000 */
[----:B------:R-:W-:Y:S01]  /*3320*/  IMAD.HI.U32 R60, R11, R87, RZ ;  /* 0x000000570b3c7227 */ /* 0x000fe200078e00ff */
[----:B------:R-:W-:-:S03]  /*3330*/  IABS R16, R199 ;  /* 0x000000c700107213 */ /* 0x000fc60000000000 */
[----:B------:R-:W-:Y:S01]  /*3340*/  @!P3 IMAD.IADD R79, R79, 0x1, -R0 ;  /* 0x000000014f4fb824 */ /* 0x000fe200078e0a00 */
[----:B------:R-:W-:Y:S01]  /*3350*/  ISETP.GT.U32.AND P3, PT, R0, R83, PT ;  /* 0x000000530000720c */ /* 0x000fe20003f64070 */
[----:B------:R-:W-:Y:S02]  /*3360*/  @!P0 IMAD.MOV R65, RZ, RZ, -R65 ;  /* 0x000000ffff418224 */ /* 0x000fe400078e0a41 */
[----:B------:R-:W-:-:S04]  /*3370*/  IMAD.HI.U32 R11, R11, R91, RZ ;  /* 0x0000005b0b0b7227 */ /* 0x000fc800078e00ff */
[----:B------:R-:W-:Y:S01]  /*3380*/  @!P2 IMAD.IADD R81, R81, 0x1, -R0 ;  /* 0x000000015151a824 */ /* 0x000fe200078e0a00 */
[C---:B------:R-:W-:Y:S01]  /*3390*/  ISETP.GT.U32.AND P2, PT, R0.reuse, R85, PT ;  /* 0x000000550000720c */ /* 0x040fe20003f44070 */
[----:B------:R-:W-:Y:S02]  /*33a0*/  IMAD.MOV R56, RZ, RZ, -R56 ;  /* 0x000000ffff387224 */ /* 0x000fe400078e0a38 */
[----:B------:R-:W-:Y:S01]  /*33b0*/  VIADD R200, R199, 0x80 ;  /* 0x00000080c7c87836 */ /* 0x000fe20000000000 */
[C---:B------:R-:W-:Y:S01]  /*33c0*/  ISETP.GT.U32.AND P0, PT, R0.reuse, R81, PT ;  /* 0x000000510000720c */ /* 0x040fe20003f04070 */
[----:B------:R-:W-:Y:S01]  /*33d0*/  @!P3 IMAD.IADD R83, R83, 0x1, -R0 ;  /* 0x000000015353b824 */ /* 0x000fe200078e0a00 */
[----:B------:R-:W-:Y:S01]  /*33e0*/  ISETP.GT.U32.AND P3, PT, R0, R79, PT ;  /* 0x0000004f0000720c */ /* 0x000fe20003f64070 */
[----:B------:R-:W-:Y:S02]  /*33f0*/  @!P5 IMAD.MOV R67, RZ, RZ, -R67 ;  /* 0x000000ffff43d224 */ /* 0x000fe400078e0a43 */
[----:B------:R-:W-:-:S02]  /*3400*/  IMAD.MOV R11, RZ, RZ, -R11 ;  /* 0x000000ffff0b7224 */ /* 0x000fc400078e0a0b */
[C---:B------:R-:W-:Y:S01]  /*3410*/  IMAD R89, R0.reuse, R56, R89 ;  /* 0x0000003800597224 */ /* 0x040fe200078e0259 */
[----:B------:R-:W-:Y:S01]  /*3420*/  IABS R56, R200 ;  /* 0x000000c800387213 */ /* 0x000fe20000000000 */
[----:B------:R-:W-:Y:S01]  /*3430*/  @!P2 IMAD.IADD R85, R85, 0x1, -R0 ;  /* 0x000000015555a824 */ /* 0x000fe200078e0a00 */
[----:B------:R-:W-:Y:S01]  /*3440*/  ISETP.GT.U32.AND P2, PT, R0, R83, PT ;  /* 0x000000530000720c */ /* 0x000fe20003f44070 */
[----:B------:R-:W-:-:S03]  /*3450*/  IMAD.HI.U32 R10, R9, R16, RZ ;  /* 0x00000010090a7227 */ /* 0x000fc600078e00ff */
[C---:B------:R-:W-:Y:S01]  /*3460*/  ISETP.GT.U32.AND P5, PT, R0.reuse, R85, PT ;  /* 0x000000550000720c */ /* 0x040fe20003fa4070 */
[C---:B------:R-:W-:Y:S02]  /*3470*/  IMAD R91, R0.reuse, R11, R91 ;  /* 0x0000000b005b7224 */ /* 0x040fe400078e025b */
[----:B------:R-:W-:Y:S02]  /*3480*/  IMAD.MOV R11, RZ, RZ, -R10 ;  /* 0x000000ffff0b7224 */ /* 0x000fe400078e0a0a */
[----:B------:R-:W-:Y:S01]  /*3490*/  @!P3 IMAD.IADD R79, R79, 0x1, -R0 ;  /* 0x000000014f4fb824 */ /* 0x000fe200078e0a00 */
[----:B------:R-:W-:Y:S01]  /*34a0*/  ISETP.GT.U32.AND P3, PT, R0, R89, PT ;  /* 0x000000590000720c */ /* 0x000fe20003f64070 */
[----:B------:R-:W-:-:S04]  /*34b0*/  IMAD.HI.U32 R10, R9, R56, RZ ;  /* 0x00000038090a7227 */ /* 0x000fc800078e00ff */
[----:B------:R-:W-:Y:S02]  /*34c0*/  IMAD R9, R2, R11, R16 ;  /* 0x0000000b02097224 */ /* 0x000fe400078e0210 */
[----:B------:R-:W-:Y:S01]  /*34d0*/  @!P0 IMAD.IADD R81, R81, 0x1, -R0 ;  /* 0x0000000151518824 */ /* 0x000fe200078e0a00 */
[C---:B------:R-:W-:Y:S01]  /*34e0*/  ISETP.GT.U32.AND P0, PT, R0.reuse, R91, PT ;  /* 0x0000005b0000720c */ /* 0x040fe20003f04070 */
[----:B------:R-:W-:Y:S01]  /*34f0*/  @!P6 IMAD.MOV R63, RZ, RZ, -R63 ;  /* 0x000000ffff3fe224 */ /* 0x000fe200078e0a3f */
[----:B------:R-:W-:Y:S01]  /*3500*/  ISETP.GT.U32.AND P6, PT, R0, R77, PT ;  /* 0x0000004d0000720c */ /* 0x000fe20003fc4070 */
[----:B------:R-:W-:Y:S02]  /*3510*/  IMAD.MOV R11, RZ, RZ, -R10 ;  /* 0x000000ffff0b7224 */ /* 0x000fe400078e0a0a */
[----:B------:R-:W-:Y:S01]  /*3520*/  @!P5 IMAD.IADD R85, R85, 0x1, -R0 ;  /* 0x000000015555d824 */ /* 0x000fe200078e0a00 */
[C---:B------:R-:W-:Y:S01]  /*3530*/  ISETP.GT.U32.AND P5, PT, R2.reuse, R9, PT ;  /* 0x000000090200720c */ /* 0x040fe20003fa4070 */
[----:B------:R-:W-:-:S02]  /*3540*/  IMAD R11, R2, R11, R56 ;  /* 0x0000000b020b7224 */ /* 0x000fc400078e0238 */
[----:B------:R-:W-:Y:S02]  /*3550*/  IMAD.MOV R60, RZ, RZ, -R60 ;  /* 0x000000ffff3c7224 */ /* 0x000fe400078e0a3c */
[--C-:B------:R-:W-:Y:S01]  /*3560*/  @!P3 IMAD.IADD R89, R89, 0x1, -R0.reuse ;  /* 0x000000015959b824 */ /* 0x100fe200078e0a00 */
[----:B------:R-:W-:Y:S01]  /*3570*/  ISETP.GT.U32.AND P3, PT, R2, R11, PT ;  /* 0x0000000b0200720c */ /* 0x000fe20003f64070 */
[----:B------:R-:W-:Y:S02]  /*3580*/  IMAD R87, R0, R60, R87 ;  /* 0x0000003c00577224 */ /* 0x000fe400078e0257 */
[--C-:B------:R-:W-:Y:S01]  /*3590*/  @!P2 IMAD.IADD R83, R83, 0x1, -R0.reuse ;  /* 0x000000015353a824 */ /* 0x100fe200078e0a00 */
[----:B------:R-:W-:Y:S01]  /*35a0*/  ISETP.GE.AND P2, PT, R62, RZ, PT ;  /* 0x000000ff3e00720c */ /* 0x000fe20003f46270 */
[----:B------:R-:W-:Y:S01]  /*35b0*/  @!P4 IMAD.MOV R69, RZ, RZ, -R69 ;  /* 0x000000ffff45c224 */ /* 0x000fe200078e0a45 */
[----:B------:R-:W-:Y:S01]  /*35c0*/  ISETP.GE.AND P4, PT, R66, RZ, PT ;  /* 0x000000ff4200720c */ /* 0x000fe20003f86270 */
[----:B------:R-:W-:Y:S01]  /*35d0*/  @!P0 IMAD.IADD R91, R91, 0x1, -R0 ;  /* 0x000000015b5b8824 */ /* 0x000fe200078e0a00 */
[----:B------:R-:W-:Y:S01]  /*35e0*/  @!P6 IADD3 R77, PT, PT, R77, -R0, RZ ;  /* 0x800000004d4de210 */ /* 0x000fe20007ffe0ff */
[--C-:B------:R-:W-:Y:S01]  /*35f0*/  @!P5 IMAD.IADD R9, R9, 0x1, -R2.reuse ;  /* 0x000000010909d824 */ /* 0x100fe200078e0a02 */
[C---:B------:R-:W-:Y:S01]  /*3600*/  ISETP.GT.U32.AND P6, PT, R0.reuse, R87, PT ;  /* 0x000000570000720c */ /* 0x040fe20003fc4070 */
[----:B------:R-:W1:Y:S01]  /*3610*/  LDS R60, [UR9] ;  /* 0x00000009ff3c7984 */ /* 0x000e620008000800 */
[C---:B------:R-:W-:Y:S01]  /*3620*/  ISETP.GT.U32.AND P0, PT, R0.reuse, R89, PT ;  /* 0x000000590000720c */ /* 0x040fe20003f04070 */
[----:B------:R-:W-:Y:S01]  /*3630*/  @!P3 IMAD.IADD R11, R11, 0x1, -R2 ;  /* 0x000000010b0bb824 */ /* 0x000fe200078e0a02 */
[----:B------:R-:W-:Y:S01]  /*3640*/  ISETP.GT.U32.AND P5, PT, R0, R91, PT ;  /* 0x0000005b0000720c */ /* 0x000fe20003fa4070 */
[----:B------:R-:W-:Y:S01]  /*3650*/  @!P1 IMAD.MOV R71, RZ, RZ, -R71 ;  /* 0x000000ffff479224 */ /* 0x000fe200078e0a47 */
[----:B------:R-:W-:Y:S01]  /*3660*/  BAR.SYNC.DEFER_BLOCKING 0x0 ;  /* 0x0000000000007b1d */ /* 0x000fe20000010000 */
[----:B------:R-:W-:-:S02]  /*3670*/  @!P2 IADD3 R73, PT, PT, -R73, RZ, RZ ;  /* 0x000000ff4949a210 */ /* 0x000fc40007ffe1ff */
[C---:B------:R-:W-:Y:S01]  /*3680*/  ISETP.GT.U32.AND P2, PT, R2.reuse, R9, PT ;  /* 0x000000090200720c */ /* 0x040fe20003f44070 */
[----:B------:R-:W-:Y:S01]  /*3690*/  @!P4 IMAD.MOV R77, RZ, RZ, -R77 ;  /* 0x000000ffff4dc224 */ /* 0x000fe200078e0a4d */
[----:B------:R-:W-:Y:S02]  /*36a0*/  ISETP.GT.U32.AND P4, PT, R2, R11, PT ;  /* 0x0000000b0200720c */ /* 0x000fe40003f84070 */
[--C-:B------:R-:W-:Y:S01]  /*36b0*/  @!P6 IMAD.IADD R87, R87, 0x1, -R0.reuse ;  /* 0x000000015757e824 */ /* 0x100fe200078e0a00 */
[----:B------:R-:W-:Y:S01]  /*36c0*/  ISETP.GE.AND P3, PT, R68, RZ, PT ;  /* 0x000000ff4400720c */ /* 0x000fe20003f66270 */
[--C-:B------:R-:W-:Y:S01]  /*36d0*/  @!P0 IMAD.IADD R89, R89, 0x1, -R0.reuse ;  /* 0x0000000159598824 */ /* 0x100fe200078e0a00 */
[----:B------:R-:W-:Y:S01]  /*36e0*/  ISETP.GE.AND P0, PT, R199, RZ, PT ;  /* 0x000000ffc700720c */ /* 0x000fe20003f06270 */
[----:B------:R-:W-:Y:S01]  /*36f0*/  @!P5 IMAD.IADD R91, R91, 0x1, -R0 ;  /* 0x000000015b5bd824 */ /* 0x000fe200078e0a00 */
[----:B------:R-:W-:Y:S02]  /*3700*/  ISETP.GE.AND P5, PT, R200, RZ, PT ;  /* 0x000000ffc800720c */ /* 0x000fe40003fa6270 */
[----:B------:R-:W-:-:S02]  /*3710*/  ISETP.GT.U32.AND P1, PT, R0, R87, PT ;  /* 0x000000570000720c */ /* 0x000fc40003f24070 */
[--C-:B------:R-:W-:Y:S01]  /*3720*/  @!P2 IMAD.IADD R9, R9, 0x1, -R2.reuse ;  /* 0x000000010909a824 */ /* 0x100fe200078e0a02 */
[----:B------:R-:W-:Y:S01]  /*3730*/  ISETP.GE.AND P6, PT, R64, RZ, PT ;  /* 0x000000ff4000720c */ /* 0x000fe20003fc6270 */
[----:B------:R-:W-:Y:S01]  /*3740*/  @!P4 IMAD.IADD R11, R11, 0x1, -R2 ;  /* 0x000000010b0bc824 */ /* 0x000fe200078e0a02 */
[----:B------:R-:W-:Y:S02]  /*3750*/  ISETP.GE.AND P2, PT, R76, RZ, PT ;  /* 0x000000ff4c00720c */ /* 0x000fe40003f46270 */
[----:B------:R-:W-:Y:S01]  /*3760*/  @!P3 IMAD.MOV R79, RZ, RZ, -R79 ;  /* 0x000000ffff4fb224 */ /* 0x000fe200078e0a4f */
[----:B------:R-:W-:Y:S01]  /*3770*/  ISETP.GE.AND P3, PT, R74, RZ, PT ;  /* 0x000000ff4a00720c */ /* 0x000fe20003f66270 */
[----:B------:R-:W-:Y:S01]  /*3780*/  @!P0 IMAD.MOV R9, RZ, RZ, -R9 ;  /* 0x000000ffff098224 */ /* 0x000fe200078e0a09 */
[----:B------:R-:W-:Y:S01]  /*3790*/  ISETP.NE.AND P0, PT, R4, RZ, PT ;  /* 0x000000ff0400720c */ /* 0x000fe20003f05270 */
[----:B------:R-:W-:Y:S01]  /*37a0*/  @!P5 IMAD.MOV R11, RZ, RZ, -R11 ;  /* 0x000000ffff0bd224 */ /* 0x000fe200078e0a0b */
[----:B------:R-:W-:Y:S01]  /*37b0*/  LOP3.LUT R4, RZ, R4, RZ, 0x33, !PT ;  /* 0x00000004ff047212 */ /* 0x000fe200078e33ff */
[----:B------:R-:W-:Y:S01]  /*37c0*/  @!P1 IMAD.IADD R87, R87, 0x1, -R0 ;  /* 0x0000000157579824 */ /* 0x000fe200078e0a00 */
[----:B------:R-:W-:Y:S01]  /*37d0*/  ISETP.GE.AND P1, PT, R72, RZ, PT ;  /* 0x000000ff4800720c */ /* 0x000fe20003f26270 */
[----:B------:R-:W-:Y:S01]  /*37e0*/  IMAD R0, R80, UR7, RZ ;  /* 0x0000000750007c24 */ /* 0x000fe2000f8e02ff */
[C---:B------:R-:W-:Y:S01]  /*37f0*/  SEL R2, R4.reuse, R9, !P0 ;  /* 0x0000000904027207 */ /* 0x040fe20004000000 */
[----:B------:R-:W-:Y:S01]  /*3800*/  @!P6 IMAD.MOV R75, RZ, RZ, -R75 ;  /* 0x000000ffff4be224 */ /* 0x000fe200078e0a4b */
[----:B------:R-:W-:Y:S01]  /*3810*/  SEL R4, R4, R11, !P0 ;  /* 0x0000000b04047207 */ /* 0x000fe20004000000 */
[----:B------:R-:W-:Y:S01]  /*3820*/  @!P2 IMAD.MOV R87, RZ, RZ, -R87 ;  /* 0x000000ffff57a224 */ /* 0x000fe200078e0a57 */
[----:B------:R-:W-:Y:S01]  /*3830*/  ISETP.NE.AND P0, PT, R5, RZ, PT ;  /* 0x000000ff0500720c */ /* 0x000fe20003f05270 */
[----:B------:R-:W-:Y:S01]  /*3840*/  @!P3 IMAD.MOV R85, RZ, RZ, -R85 ;  /* 0x000000ffff55b224 */ /* 0x000fe200078e0a55 */
[----:B------:R-:W-:Y:S01]  /*3850*/  LOP3.LUT R5, RZ, R5, RZ, 0x33, !PT ;  /* 0x00000005ff057212 */ /* 0x000fe200078e33ff */
[----:B----4-:R-:W-:Y:S01]  /*3860*/  IMAD R2, R2, UR4, RZ ;  /* 0x0000000402027c24 */ /* 0x010fe2000f8e02ff */
[----:B------:R-:W-:-:S02]  /*3870*/  ISETP.GE.AND P4, PT, R78, RZ, PT ;  /* 0x000000ff4e00720c */ /* 0x000fc40003f86270 */
[----:B------:R-:W-:Y:S01]  /*3880*/  ISETP.GE.AND P5, PT, R58, RZ, PT ;  /* 0x000000ff3a00720c */ /* 0x000fe20003fa6270 */
[----:B------:R-:W-:Y:S01]  /*3890*/  @!P1 IMAD.MOV R83, RZ, RZ, -R83 ;  /* 0x000000ffff539224 */ /* 0x000fe200078e0a53 */
[----:B------:R-:W-:Y:S01]  /*38a0*/  SEL R9, R5, R7, !P0 ;  /* 0x0000000705097207 */ /* 0x000fe20004000000 */
[----:B------:R-:W-:Y:S01]  /*38b0*/  IMAD R7, R4, UR4, RZ ;  /* 0x0000000404077c24 */ /* 0x000fe2000f8e02ff */
[----:B------:R-:W-:Y:S01]  /*38c0*/  ISETP.GE.AND P6, PT, R70, RZ, PT ;  /* 0x000000ff4600720c */ /* 0x000fe20003fc6270 */
[----:B------:R-:W-:Y:S01]  /*38d0*/  UIADD3 UR4, UPT, UPT, UR9, 0x38000, URZ ;  /* 0x0003800009047890 */ /* 0x000fe2000fffe0ff */
[C---:B------:R-:W-:Y:S02]  /*38e0*/  LEA R130, P2, R0.reuse, UR14, 0x2 ;  /* 0x0000000e00827c11 */ /* 0x040fe4000f8410ff */
[----:B------:R-:W-:Y:S02]  /*38f0*/  LEA R136, P1, R7, UR12, 0x2 ;  /* 0x0000000c07887c11 */ /* 0x000fe4000f8210ff */
[----:B------:R-:W-:Y:S01]  /*3900*/  SEL R125, R5, R6, !P0 ;  /* 0x00000006057d7207 */ /* 0x000fe20004000000 */
[----:B------:R-:W-:Y:S01]  /*3910*/  @!P4 IMAD.MOV R89, RZ, RZ, -R89 ;  /* 0x000000ffff59c224 */ /* 0x000fe200078e0a59 */
[----:B------:R-:W-:Y:S01]  /*3920*/  LEA.HI.X.SX32 R137, R7, UR13, 0x2, P1 ;  /* 0x0000000d07897c11 */ /* 0x000fe200088f16ff */
[----:B------:R-:W-:Y:S01]  /*3930*/  VIADD R7, R133, 0xfffffffc ;  /* 0xfffffffc85077836 */ /* 0x000fe20000000000 */
[----:B------:R-:W-:Y:S01]  /*3940*/  SEL R8, R5, R8, !P0 ;  /* 0x0000000805087207 */ /* 0x000fe20004000000 */
[----:B------:R-:W-:Y:S01]  /*3950*/  @!P5 IMAD.MOV R91, RZ, RZ, -R91 ;  /* 0x000000ffff5bd224 */ /* 0x000fe200078e0a5b */
[----:B------:R-:W-:Y:S01]  /*3960*/  LEA.HI.X.SX32 R0, R0, UR15, 0x2, P2 ;  /* 0x0000000f00007c11 */ /* 0x000fe200090f16ff */
[----:B------:R-:W-:Y:S01]  /*3970*/  VIADD R6, R133, 0xffffffff ;  /* 0xffffffff85067836 */ /* 0x000fe20000000000 */
[----:B------:R-:W-:-:S02]  /*3980*/  @!P6 IADD3 R81, PT, PT, -R81, RZ, RZ ;  /* 0x000000ff5151e210 */ /* 0x000fc40007ffe1ff */
[----:B------:R-:W-:Y:S01]  /*3990*/  ISETP.GE.U32.AND P2, PT, R7, 0x7fffffbd, PT ;  /* 0x7fffffbd0700780c */ /* 0x000fe20003f46070 */
[----:B------:R-:W-:Y:S01]  /*39a0*/  IMAD R7, R9, UR11, RZ ;  /* 0x0000000b09077c24 */ /* 0x000fe2000f8e02ff */
[----:B-1----:R-:W-:Y:S01]  /*39b0*/  R2UR UR10, R60 ;  /* 0x000000003c0a72ca */ /* 0x002fe200000e0000 */
[----:B------:R-:W-:Y:S01]  /*39c0*/  IMAD R9, R8, UR11, RZ ;  /* 0x0000000b08097c24 */ /* 0x000fe2000f8e02ff */
[C---:B------:R-:W-:Y:S02]  /*39d0*/  SEL R11, R5.reuse, R12, !P0 ;  /* 0x0000000c050b7207 */ /* 0x040fe40004000000 */
[C---:B------:R-:W-:Y:S02]  /*39e0*/  SEL R13, R5.reuse, R13, !P0 ;  /* 0x0000000d050d7207 */ /* 0x040fe40004000000 */
[----:B------:R-:W-:Y:S01]  /*39f0*/  SEL R14, R5, R14, !P0 ;  /* 0x0000000e050e7207 */ /* 0x000fe20004000000 */
[----:B------:R-:W-:Y:S01]  /*3a00*/  IMAD R11, R11, UR11, RZ ;  /* 0x0000000b0b0b7c24 */ /* 0x000fe2000f8e02ff */
[----:B------:R-:W-:Y:S01]  /*3a10*/  SEL R10, R5, R15, !P0 ;  /* 0x0000000f050a7207 */ /* 0x000fe20004000000 */
[----:B------:R-:W-:Y:S01]  /*3a20*/  IMAD R13, R13, UR11, RZ ;  /* 0x0000000b0d0d7c24 */ /* 0x000fe2000f8e02ff */
[C---:B------:R-:W-:Y:S01]  /*3a30*/  SEL R12, R5.reuse, R17, !P0 ;  /* 0x00000011050c7207 */ /* 0x040fe20004000000 */
[----:B------:R-:W-:Y:S01]  /*3a40*/  IMAD R15, R14, UR11, RZ ;  /* 0x0000000b0e0f7c24 */ /* 0x000fe2000f8e02ff */
[C---:B------:R-:W-:Y:S01]  /*3a50*/  SEL R18, R5.reuse, R18, !P0 ;  /* 0x0000001205127207 */ /* 0x040fe20004000000 */
[----:B------:R-:W-:Y:S01]  /*3a60*/  IMAD R17, R10, UR11, RZ ;  /* 0x0000000b0a117c24 */ /* 0x000fe2000f8e02ff */
[C---:B------:R-:W-:Y:S01]  /*3a70*/  SEL R16, R5.reuse, R19, !P0 ;  /* 0x0000001305107207 */ /* 0x040fe20004000000 */
[----:B------:R-:W-:Y:S01]  /*3a80*/  IMAD R19, R12, UR11, RZ ;  /* 0x0000000b0c137c24 */ /* 0x000fe2000f8e02ff */
[----:B------:R-:W-:-:S02]  /*3a90*/  SEL R20, R5, R20, !P0 ;  /* 0x0000001405147207 */ /* 0x000fc40004000000 */
[C---:B------:R-:W-:Y:S01]  /*3aa0*/  SEL R56, R5.reuse, R21, !P0 ;  /* 0x0000001505387207 */ /* 0x040fe20004000000 */
[----:B------:R-:W-:Y:S01]  /*3ab0*/  IMAD R21, R18, UR11, RZ ;  /* 0x0000000b12157c24 */ /* 0x000fe2000f8e02ff */
[C---:B------:R-:W-:Y:S02]  /*3ac0*/  SEL R22, R5.reuse, R22, !P0 ;  /* 0x0000001605167207 */ /* 0x040fe40004000000 */
[C---:B------:R-:W-:Y:S01]  /*3ad0*/  SEL R58, R5.reuse, R23, !P0 ;  /* 0x00000017053a7207 */ /* 0x040fe20004000000 */
[----:B------:R-:W-:Y:S01]  /*3ae0*/  IMAD R23, R16, UR11, RZ ;  /* 0x0000000b10177c24 */ /* 0x000fe2000f8e02ff */
[C---:B------:R-:W-:Y:S02]  /*3af0*/  SEL R24, R5.reuse, R24, !P0 ;  /* 0x0000001805187207 */ /* 0x040fe40004000000 */
        /* <DEDUP_REMOVED lines=20> */
[C---:B------:R-:W-:Y:S01]  /*3c40*/  SEL R74, R5.reuse, R39, !P0 ;  /* 0x00000027054a7207 */ /* 0x040fe20004000000 */
[----:B------:R-:W-:Y:S01]  /*3c50*/  IMAD R39, R62, UR11, RZ ;  /* 0x0000000b3e277c24 */ /* 0x000fe2000f8e02ff */
[----:B------:R-:W-:-:S02]  /*3c60*/  SEL R38, R5, R38, !P0 ;  /* 0x0000002605267207 */ /* 0x000fc40004000000 */
[C---:B------:R-:W-:Y:S02]  /*3c70*/  SEL R40, R5.reuse, R40, !P0 ;  /* 0x0000002805287207 */ /* 0x040fe40004000000 */
        /* <DEDUP_REMOVED lines=15> */
[C---:B------:R-:W-:Y:S02]  /*3d70*/  SEL R52, R5.reuse, R52, !P0 ;  /* 0x0000003405347207 */ /* 0x040fe40004000000 */
[C---:B------:R-:W-:Y:S01]  /*3d80*/  SEL R86, R5.reuse, R51, !P0 ;  /* 0x0000003305567207 */ /* 0x040fe20004000000 */
[----:B------:R-:W-:Y:S01]  /*3d90*/  IMAD R51, R68, UR11, RZ ;  /* 0x0000000b44337c24 */ /* 0x000fe2000f8e02ff */
        /* <DEDUP_REMOVED lines=42> */
[----:B------:R-:W-:Y:S01]  /*4040*/  ISETP.GE.U32.AND P5, PT, R6, 0x7fffffc0, PT ;  /* 0x7fffffc00600780c */ /* 0x000fe20003fa6070 */
[----:B------:R-:W-:Y:S01]  /*4050*/  VIADD R6, R133, 0xfffffffd ;  /* 0xfffffffd85067836 */ /* 0x000fe20000000000 */
[C---:B------:R-:W-:Y:S01]  /*4060*/  LEA R4, P0, R2.reuse, UR12, 0x2 ;  /* 0x0000000c02047c11 */ /* 0x040fe2000f8010ff */
[----:B------:R-:W-:Y:S01]  /*4070*/  IMAD R95, R95, UR11, RZ ;  /* 0x0000000b5f5f7c24 */ /* 0x000fe2000f8e02ff */
[-C--:B------:R-:W-:Y:S01]  /*4080*/  LEA R138, P4, R7, R130.reuse, 0x2 ;  /* 0x00000082078a7211 */ /* 0x080fe200078810ff */
[----:B------:R-:W-:Y:S01]  /*4090*/  IMAD R97, R97, UR11, RZ ;  /* 0x0000000b61617c24 */ /* 0x000fe2000f8e02ff */
[----:B------:R-:W-:Y:S01]  /*40a0*/  LEA.HI.X.SX32 R5, R2, UR13, 0x2, P0 ;  /* 0x0000000d02057c11 */ /* 0x000fe200080f16ff */
[----:B------:R-:W-:Y:S01]  /*40b0*/  IMAD R99, R99, UR11, RZ ;  /* 0x0000000b63637c24 */ /* 0x000fe2000f8e02ff */
[----:B------:R-:W-:Y:S01]  /*40c0*/  ISETP.GE.U32.AND P0, PT, R6, 0x7fffffbe, PT ;  /* 0x7fffffbe0600780c */ /* 0x000fe20003f06070 */
[----:B------:R-:W-:Y:S01]  /*40d0*/  IMAD R103, R103, UR11, RZ ;  /* 0x0000000b67677c24 */ /* 0x000fe2000f8e02ff */
[----:B------:R-:W-:Y:S01]  /*40e0*/  LEA R6, P1, R9, R130, 0x2 ;  /* 0x0000008209067211 */ /* 0x000fe200078210ff */
[----:B------:R-:W-:Y:S01]  /*40f0*/  IMAD R107, R107, UR11, RZ ;  /* 0x0000000b6b6b7c24 */ /* 0x000fe2000f8e02ff */
[----:B------:R-:W-:Y:S01]  /*4100*/  LEA.HI.X.SX32 R139, R7, R0, 0x2, P4 ;  /* 0x00000000078b7211 */ /* 0x000fe200020f16ff */
        /* <DEDUP_REMOVED lines=22> */
[----:B------:R-:W-:Y:S01]  /*4270*/  VIADD R2, R133, 0xfffffffe ;  /* 0xfffffffe85027836 */ /* 0x000fe20000000000 */
[----:B------:R-:W-:Y:S01]  /*4280*/  LEA.HI.X.SX32 R17, R19, R0, 0x2, P4 ;  /* 0x0000000013117211 */ /* 0x000fe200020f16ff */
[----:B------:R-:W-:Y:S01]  /*4290*/  UMOV UR12, 0x1 ;  /* 0x00000001000c7882 */ /* 0x000fe20000000000 */
[----:B------:R-:W-:-:S02]  /*42a0*/  LEA R20, P4, R23, R130, 0x2 ;  /* 0x0000008217147211 */ /* 0x000fc400078810ff */
[----:B------:R-:W-:Y:S02]  /*42b0*/  LEA.HI.X.SX32 R19, R21, R0, 0x2, P1 ;  /* 0x0000000015137211 */ /* 0x000fe400008f16ff */
[----:B------:R-:W-:Y:S02]  /*42c0*/  LEA R22, P1, R25, R130, 0x2 ;  /* 0x0000008219167211 */ /* 0x000fe400078210ff */
[----:B------:R-:W-:Y:S02]  /*42d0*/  LEA.HI.X.SX32 R21, R23, R0, 0x2, P4 ;  /* 0x0000000017157211 */ /* 0x000fe400020f16ff */
[----:B------:R-:W-:Y:S02]  /*42e0*/  LEA R24, P4, R27, R130, 0x2 ;  /* 0x000000821b187211 */ /* 0x000fe400078810ff */
[----:B------:R-:W-:Y:S02]  /*42f0*/  LEA.HI.X.SX32 R23, R25, R0, 0x2, P1 ;  /* 0x0000000019177211 */ /* 0x000fe400008f16ff */
        /* <DEDUP_REMOVED lines=87> */
[----:B------:R-:W-:Y:S01]  /*4870*/  LEA.HI.X.SX32 R111, R127, R0, 0x2, P1 ;  /* 0x000000007f6f7211 */ /* 0x000fe200008f16ff */
[----:B------:R-:W-:Y:S01]  /*4880*/  IMAD R127, R113, UR11, RZ ;  /* 0x0000000b717f7c24 */ /* 0x000fe2000f8e02ff */
[----:B------:R-:W-:Y:S02]  /*4890*/  LEA R114, P1, R135, R130, 0x2 ;  /* 0x0000008287727211 */ /* 0x000fe400078210ff */
[----:B------:R-:W-:Y:S01]  /*48a0*/  LEA.HI.X.SX32 R113, R131, R0, 0x2, P4 ;  /* 0x0000000083717211 */ /* 0x000fe200020f16ff */
[----:B------:R-:W-:Y:S01]  /*48b0*/  IMAD R131, R117, UR11, RZ ;  /* 0x0000000b75837c24 */ /* 0x000fe2000f8e02ff */
[----:B------:R-:W-:-:S02]  /*48c0*/  LEA R116, P4, R141, R130, 0x2 ;  /* 0x000000828d747211 */ /* 0x000fc400078810ff */
[----:B------:R-:W-:Y:S01]  /*48d0*/  LEA.HI.X.SX32 R115, R135, R0, 0x2, P1 ;  /* 0x0000000087737211 */ /* 0x000fe200008f16ff */
[----:B------:R-:W-:Y:S01]  /*48e0*/  IMAD R135, R121, UR11, RZ ;  /* 0x0000000b79877c24 */ /* 0x000fe2000f8e02ff */
[----:B------:R-:W-:Y:S02]  /*48f0*/  LEA R118, P1, R143, R130, 0x2 ;  /* 0x000000828f767211 */ /* 0x000fe400078210ff */
[----:B------:R-:W-:Y:S01]  /*4900*/  LEA.HI.X.SX32 R117, R141, R0, 0x2, P4 ;  /* 0x000000008d757211 */ /* 0x000fe200020f16ff */
[----:B------:R-:W-:Y:S01]  /*4910*/  IMAD R141, R125, UR11, RZ ;  /* 0x0000000b7d8d7c24 */ /* 0x000fe2000f8e02ff */
[----:B------:R-:W-:Y:S01]  /*4920*/  LEA R120, P4, R145, R130, 0x2 ;  /* 0x0000008291787211 */ /* 0x000fe200078810ff */
[----:B------:R-:W-:Y:S01]  /*4930*/  UIADD3 UR11, UPT, UPT, UR10, UR5, URZ ;  /* 0x000000050a0b7290 */ /* 0x000fe2000fffe0ff */
[----:B------:R-:W-:Y:S02]  /*4940*/  LEA.HI.X.SX32 R119, R143, R0, 0x2, P1 ;  /* 0x000000008f777211 */ /* 0x000fe400008f16ff */
[----:B------:R-:W-:-:S02]  /*4950*/  LEA R122, P1, R147, R130, 0x2 ;  /* 0x00000082937a7211 */ /* 0x000fc400078210ff */
[----:B------:R-:W-:Y:S02]  /*4960*/  LEA.HI.X.SX32 R121, R145, R0, 0x2, P4 ;  /* 0x0000000091797211 */ /* 0x000fe400020f16ff */
[----:B------:R-:W-:Y:S02]  /*4970*/  LEA R124, P4, R127, R130, 0x2 ;  /* 0x000000827f7c7211 */ /* 0x000fe400078810ff */
[----:B------:R-:W-:Y:S01]  /*4980*/  ISETP.GE.U32.AND P6, PT, R2, 0x7fffffbf, PT ;  /* 0x7fffffbf0200780c */ /* 0x000fe20003fc6070 */
[----:B------:R-:W-:Y:S01]  /*4990*/  VIADD R2, R133, 0xfffffffb ;  /* 0xfffffffb85027836 */ /* 0x000fe20000000000 */
[----:B------:R-:W-:Y:S02]  /*49a0*/  LEA.HI.X.SX32 R123, R147, R0, 0x2, P1 ;  /* 0x00000000937b7211 */ /* 0x000fe400008f16ff */
[----:B------:R-:W-:Y:S02]  /*49b0*/  LEA R126, P1, R131, R130, 0x2 ;  /* 0x00000082837e7211 */ /* 0x000fe400078210ff */
[----:B------:R-:W-:-:S02]  /*49c0*/  LEA.HI.X.SX32 R125, R127, R0, 0x2, P4 ;  /* 0x000000007f7d7211 */ /* 0x000fc400020f16ff */
[----:B------:R-:W-:Y:S02]  /*49d0*/  LEA R128, P4, R135, R130, 0x2 ;  /* 0x0000008287807211 */ /* 0x000fe400078810ff */
[-C--:B------:R-:W-:Y:S02]  /*49e0*/  LEA.HI.X.SX32 R127, R131, R0.reuse, 0x2, P1 ;  /* 0x00000000837f7211 */ /* 0x080fe400008f16ff */
[----:B------:R-:W-:Y:S02]  /*49f0*/  ISETP.GE.U32.AND P3, PT, R2, 0x7fffffbc, PT ;  /* 0x7fffffbc0200780c */ /* 0x000fe40003f66070 */
[----:B------:R-:W-:Y:S01]  /*4a00*/  LOP3.LUT R131, R129, 0x7c, R132, 0x78, !PT ;  /* 0x0000007c81837812 */ /* 0x000fe200078e7884 */
[----:B------:R-:W-:Y:S01]  /*4a10*/  VIADD R132, R133, 0xfffffffa ;  /* 0xfffffffa85847836 */ /* 0x000fe20000000000 */
[----:B------:R-:W-:Y:S02]  /*4a20*/  SHF.L.U32 R2, R252, 0x9, RZ ;  /* 0x00000009fc027819 */ /* 0x000fe400000006ff */
[----:B------:R-:W-:-:S02]  /*4a30*/  LEA.HI.X.SX32 R129, R135, R0, 0x2, P4 ;  /* 0x0000000087817211 */ /* 0x000fc400020f16ff */
[----:B------:R-:W-:Y:S02]  /*4a40*/  LEA R130, P4, R141, R130, 0x2 ;  /* 0x000000828d827211 */ /* 0x000fe400078810ff */
[----:B------:R-:W-:Y:S02]  /*4a50*/  LOP3.LUT R2, R131, 0x4000, R2, 0xf8, !PT ;  /* 0x0000400083027812 */ /* 0x000fe400078ef802 */
[----:B------:R-:W-:Y:S02]  /*4a60*/  ISETP.NE.U32.AND P1, PT, R3, RZ, PT ;  /* 0x000000ff0300720c */ /* 0x000fe40003f25070 */
[----:B------:R-:W-:Y:S01]  /*4a70*/  LEA.HI.X.SX32 R131, R141, R0, 0x2, P4 ;  /* 0x000000008d837211 */ /* 0x000fe200020f16ff */
[----:B------:R-:W-:Y:S10]  /*4a80*/  BRA.U UP0, `(.L_x_5) ;  /* 0x0000000100187547 */ /* 0x000ff4000b800000 */
[----:B------:R-:W-:Y:S01]  /*4a90*/  ELECT P4, URZ, PT ;  /* 0x0000000000ff782f */ /* 0x000fe20003880000 */
[----:B------:R-:W-:Y:S01]  /*4aa0*/  IMAD.MOV.U32 R0, RZ, RZ, 0x1 ;  /* 0x00000001ff007424 */ /* 0x000fe200078e00ff */
[----:B------:R-:W-:Y:S01]  /*4ab0*/  UMOV UR5, 0x40 ;  /* 0x0000004000057882 */ /* 0x000fe20000000000 */
[----:B------:R-:W-:Y:S01]  /*4ac0*/  UVIRTCOUNT.DEALLOC.SMPOOL 0x80 ;  /* 0x000000800000784c */ /* 0x000fe20000000000 */
[----:B------:R-:W-:-:S09]  /*4ad0*/  ULEA UR5, UR8, UR5, 0x18 ;  /* 0x0000000508057291 */ /* 0x000fd2000f8ec0ff */
[----:B------:R1:W-:Y:S03]  /*4ae0*/  @P4 STS.U8 [UR5], R0 ;  /* 0x00000000ff004988 */ /* 0x0003e60008000005 */
.L_x_5:
[----:B------:R-:W-:Y:S01]  /*4af0*/  STTM.x64 tmem[UR11], RZ ;  /* 0x000000ff000079ed */ /* 0x000fe2000834000b */
[----:B------:R-:W-:Y:S01]  /*4b00*/  STTM.x64 tmem[UR11+0x40], RZ ;  /* 0x000040ff000079ed */ /* 0x000fe2000834000b */
[----:B------:R-:W-:Y:S01]  /*4b10*/  STTM.x64 tmem[UR11+0x80], RZ ;  /* 0x000080ff000079ed */ /* 0x000fe2000834000b */
[----:B------:R-:W-:Y:S01]  /*4b20*/  STTM.x64 tmem[UR11+0xc0], RZ ;  /* 0x0000c0ff000079ed */ /* 0x000fe2000834000b */
[----:B------:R-:W2:Y:S02]  /*4b30*/  FENCE.VIEW.ASYNC.T ;  /* 0x00000000000073c6 */ /* 0x000ea40000000200 */
[----:B--2---:R-:W-:Y:S01]  /*4b40*/  VOTEU.ALL UP1, P1 ;  /* 0x0000000000ff7886 */ /* 0x004fe20000820000 */
[----:B------:R-:W-:Y:S02]  /*4b50*/  USHF.L.U32 UR5, UR6, 0x1, URZ ;  /* 0x0000000106057899 */ /* 0x000fe400080006ff */
[----:B------:R-:W-:Y:S01]  /*4b60*/  IMAD.U32 R135, RZ, RZ, UR6 ;  /* 0x00000006ff877e24 */ /* 0x000fe2000f8e00ff */
[----:B------:R-:W-:Y:S01]  /*4b70*/  VOTEU.ALL UP2, P1 ;  /* 0x0000000000ff7886 */ /* 0x000fe20000840000 */
[----:B------:R-:W-:Y:S01]  /*4b80*/  LEA R201, R3, UR9, 0x2 ;  /* 0x0000000903c97c11 */ /* 0x000fe2000f8e10ff */
[----:B------:R2:W-:Y:S01]  /*4b90*/  STL.64 [R1+0x6b8], R114 ;  /* 0x0006b87201007387 */ /* 0x0005e20000100a00 */
[----:B------:R-:W-:-:S04]  /*4ba0*/  @!UP1 UIADD3 UR14, UPT, UPT, -UR12, 0x100000, URZ ;  /* 0x001000000c0e9890 */ /* 0x000fc8000fffe1ff */
[----:B------:R-:W-:Y:S02]  /*4bb0*/  @!UP1 USHF.L.U32 UR15, UR14, 0xb, URZ ;  /* 0x0000000b0e0f9899 */ /* 0x000fe400080006ff */
[----:B------:R-:W-:Y:S01]  /*4bc0*/  @!UP1 USHF.L.U32 UR14, UR14, 0x1, URZ ;  /* 0x000000010e0e9899 */ /* 0x000fe200080006ff */
[----:B------:R-:W-:Y:S01]  /*4bd0*/  IMAD.WIDE R142, R135, 0x4, R4 ;  /* 0x00000004878e7825 */ /* 0x000fe200078e0204 */
[----:B------:R-:W-:-:S04]  /*4be0*/  @!UP1 UIADD3 UR12, UPT, UPT, -UR12, 0x100000, URZ ;  /* 0x001000000c0c9890 */ /* 0x000fc8000fffe1ff */
[----:B------:R-:W-:Y:S02]  /*4bf0*/  @!UP1 USHF.L.U32 UR13, UR12, 0xb, URZ ;  /* 0x0000000b0c0d9899 */ /* 0x000fe400080006ff */
[----:B------:R-:W-:Y:S01]  /*4c00*/  @!UP1 USHF.L.U32 UR12, UR12, 0x1, URZ ;  /* 0x000000010c0c9899 */ /* 0x000fe200080006ff */
[----:B------:R-:W-:Y:S01]  /*4c10*/  BAR.SYNC.DEFER_BLOCKING 0x0 ;  /* 0x0000000000007b1d */ /* 0x000fe20000010000 */
[----:B------:R-:W-:Y:S01]  /*4c20*/  ISETP.GE.U32.AND P4, PT, R132, 0x7fffffbb, PT ;  /* 0x7fffffbb8400780c */ /* 0x000fe20003f86070 */
[----:B------:R-:W-:Y:S01]  /*4c30*/  IMAD.WIDE R140, R135, 0x4, R136 ;  /* 0x00000004878c7825 */ /* 0x000fe200078e0288 */
[----:B------:R-:W-:-:S03]  /*4c40*/  UIMAD UR8, UR6, 0x39, URZ ;  /* 0x00000039060878a4 */ /* 0x000fc6000f8e02ff */
[----:B------:R-:W-:Y:S01]  /*4c50*/  VOTEU.ALL UP1, P1 ;  /* 0x0000000000ff7886 */ /* 0x000fe20000820000 */
[----:B------:R-:W-:Y:S01]  /*4c60*/  IMAD.U32 R135, RZ, RZ, UR5 ;  /* 0x00000005ff877e24 */ /* 0x000fe2000f8e00ff */
[----:B------:R-:W-:Y:S01]  /*4c70*/  UIMAD UR5, UR6, 0x3, URZ ;  /* 0x00000003060578a4 */ /* 0x000fe2000f8e02ff */
[----:B------:R3:W-:Y:S01]  /*4c80*/  STL.64 [R1+0x6b0], R122 ;  /* 0x0006b07a01007387 */ /* 0x0007e20000100a00 */
[----:B-1----:R-:W-:Y:S02]  /*4c90*/  VIADD R0, R133, 0xfffffff9 ;  /* 0xfffffff985007836 */ /* 0x002fe40000000000 */
[----:B--2---:R-:W-:Y:S01]  /*4ca0*/  IMAD.WIDE R114, R135, 0x4, R136 ;  /* 0x0000000487727825 */ /* 0x004fe200078e0288 */
[----:B------:R-:W-:Y:S03]  /*4cb0*/  STL.64 [R1+0x6a8], R130 ;  /* 0x0006a88201007387 */ /* 0x000fe60000100a00 */
[C---:B------:R-:W-:Y:S01]  /*4cc0*/  VIADD R132, R133.reuse, 0xffffffd7 ;  /* 0xffffffd785847836 */ /* 0x040fe20000000000 */
[----:B------:R-:W-:Y:S01]  /*4cd0*/  STL.64 [R1+0x680], R198 ;  /* 0x000680c601007387 */ /* 0x000fe20000100a00 */
[----:B------:R-:W-:-:S02]  /*4ce0*/  VIADD R134, R133, 0xffffffc0 ;  /* 0xffffffc085867836 */ /* 0x000fc40000000000 */
[----:B---3--:R-:W-:Y:S01]  /*4cf0*/  IMAD.WIDE R122, R135, 0x4, R4 ;  /* 0x00000004877a7825 */ /* 0x008fe200078e0204 */
[----:B------:R-:W-:Y:S04]  /*4d00*/  STL.64 [R1+0x70], R142 ;  /* 0x0000708e01007387 */ /* 0x000fe80000100a00 */
[----:B------:R-:W1:Y:S02]  /*4d10*/  FENCE.VIEW.ASYNC.S ;  /* 0x00000000000073c6 */ /* 0x000e640000000000 */
[----:B-1----:R-:W1:Y:S01]  /*4d20*/  @!UP1 SYNCS.EXCH.64 URZ, [UR4], UR14 ;  /* 0x0000000e04ff95b2 */ /* 0x002e620008000100 */
[----:B------:R-:W-:Y:S01]  /*4d30*/  IMAD.U32 R135, RZ, RZ, UR5 ;  /* 0x00000005ff877e24 */ /* 0x000fe2000f8e00ff */
[----:B-1----:R-:W-:Y:S01]  /*4d40*/  BAR.SYNC.DEFER_BLOCKING 0x0 ;  /* 0x0000000000007b1d */ /* 0x002fe20000010000 */
[----:B------:R-:W-:-:S05]  /*4d50*/  USHF.L.U32 UR5, UR6, 0x2, URZ ;  /* 0x0000000206057899 */ /* 0x000fca00080006ff */
[----:B------:R-:W-:Y:S04]  /*4d60*/  STL.64 [R1+0x68], R140 ;  /* 0x0000688c01007387 */ /* 0x000fe80000100a00 */
[----:B------:R1:W-:Y:S04]  /*4d70*/  STL.64 [R1+0x60], R122 ;  /* 0x0000607a01007387 */ /* 0x0003e80000100a00 */
[----:B------:R2:W-:Y:S01]  /*4d80*/  STL.64 [R1+0x58], R114 ;  /* 0x0000587201007387 */ /* 0x0005e20000100a00 */
[----:B------:R3:W4:Y:S03]  /*4d90*/  @!UP2 SYNCS.EXCH.64 URZ, [UR9+0x38008], UR12 ;  /* 0x0380080c09ffa5b2 */ /* 0x0007260008000100 */
[----:B------:R-:W-:Y:S01]  /*4da0*/  @!PT LDS RZ, [RZ] ;  /* 0x00000000fffff984 */ /* 0x000fe20000000800 */
[----:B------:R-:W-:Y:S01]  /*4db0*/  @!PT LDS RZ, [RZ] ;  /* 0x00000000fffff984 */ /* 0x000fe20000000800 */
[----:B------:R-:W-:Y:S01]  /*4dc0*/  @!PT LDS RZ, [RZ] ;  /* 0x00000000fffff984 */ /* 0x000fe20000000800 */
[----:B----4-:R-:W-:Y:S04]  /*4dd0*/  LDGSTS.E [R201], desc[UR28][R4.64], !P5 ;  /* 0x0000000004c97fae */ /* 0x010fe8000e9a101c */
[----:B------:R-:W-:Y:S01]  /*4de0*/  LDGSTS.E [R201+0x200], desc[UR28][R136.64], !P5 ;  /* 0x0020000088c97fae */ /* 0x000fe2000e9a101c */
[----:B------:R-:W-:Y:S01]  /*4df0*/  ISETP.GE.U32.AND P5, PT, R0, 0x7fffffba, PT ;  /* 0x7fffffba0000780c */ /* 0x000fe20003fa6070 */
[----:B------:R-:W-:-:S02]  /*4e00*/  VIADD R0, R133, 0xfffffff8 ;  /* 0xfffffff885007836 */ /* 0x000fc40000000000 */
[----:B------:R-:W-:Y:S01]  /*4e10*/  LDGSTS.E [R201+0x400], desc[UR28][R142.64], !P6 ;  /* 0x004000008ec97fae */ /* 0x000fe2000f1a101c */
[----:B---3--:R-:W-:-:S03]  /*4e20*/  UIMAD UR12, UR6, 0x3b, URZ ;  /* 0x0000003b060c78a4 */ /* 0x008fc6000f8e02ff */
[----:B------:R-:W-:Y:S01]  /*4e30*/  LDGSTS.E [R201+0x600], desc[UR28][R140.64], !P6 ;  /* 0x006000008cc97fae */ /* 0x000fe2000f1a101c */
[----:B------:R-:W-:Y:S01]  /*4e40*/  ISETP.GE.U32.AND P6, PT, R0, 0x7fffffb9, PT ;  /* 0x7fffffb90000780c */ /* 0x000fe20003fc6070 */
[C---:B------:R-:W-:Y:S02]  /*4e50*/  VIADD R0, R133.reuse, 0xfffffff7 ;  /* 0xfffffff785007836 */ /* 0x040fe40000000000 */
[----:B------:R1:W-:Y:S04]  /*4e60*/  LDGSTS.E [R201+0x800], desc[UR28][R122.64], !P0 ;  /* 0x008000007ac97fae */ /* 0x0003e8000c1a101c */
[----:B------:R2:W-:Y:S01]  /*4e70*/  LDGSTS.E [R201+0xa00], desc[UR28][R114.64], !P0 ;  /* 0x00a0000072c97fae */ /* 0x0005e2000c1a101c */
[----:B------:R-:W-:Y:S01]  /*4e80*/  ISETP.GE.U32.AND P0, PT, R0, 0x7fffffb8, PT ;  /* 0x7fffffb80000780c */ /* 0x000fe20003f06070 */
[----:B------:R-:W-:-:S02]  /*4e90*/  VIADD R0, R133, 0xfffffff6 ;  /* 0xfffffff685007836 */ /* 0x000fc40000000000 */
[----:B-1----:R-:W-:-:S04]  /*4ea0*/  IMAD.WIDE R122, R135, 0x4, R4 ;  /* 0x00000004877a7825 */ /* 0x002fc800078e0204 */
[----:B--2---:R-:W-:Y:S01]  /*4eb0*/  IMAD.WIDE R114, R135, 0x4, R136 ;  /* 0x0000000487727825 */ /* 0x004fe200078e0288 */
[----:B------:R1:W-:Y:S03]  /*4ec0*/  STL.64 [R1+0x50], R122 ;  /* 0x0000507a01007387 */ /* 0x0003e60000100a00 */
[----:B------:R-:W-:Y:S01]  /*4ed0*/  IMAD.U32 R135, RZ, RZ, UR5 ;  /* 0x00000005ff877e24 */ /* 0x000fe2000f8e00ff */
[----:B------:R-:W-:Y:S01]  /*4ee0*/  UIMAD UR5, UR6, 0x5, URZ ;  /* 0x00000005060578a4 */ /* 0x000fe2000f8e02ff */
[----:B------:R1:W-:Y:S04]  /*4ef0*/  LDGSTS.E [R201+0xc00], desc[UR28][R122.64], !P2 ;  /* 0x00c000007ac97fae */ /* 0x0003e8000d1a101c */
[----:B------:R2:W-:Y:S04]  /*4f00*/  STL.64 [R1+0x48], R114 ;  /* 0x0000487201007387 */ /* 0x0005e80000100a00 */
[----:B------:R2:W-:Y:S01]  /*4f10*/  LDGSTS.E [R201+0xe00], desc[UR28][R114.64], !P2 ;  /* 0x00e0000072c97fae */ /* 0x0005e2000d1a101c */
[----:B------:R-:W-:Y:S01]  /*4f20*/  ISETP.GE.U32.AND P2, PT, R0, 0x7fffffb7, PT ;  /* 0x7fffffb70000780c */ /* 0x000fe20003f46070 */
[----:B------:R-:W-:-:S02]  /*4f30*/  VIADD R0, R133, 0xfffffff5 ;  /* 0xfffffff585007836 */ /* 0x000fc40000000000 */
[----:B-1----:R-:W-:-:S05]  /*4f40*/  IMAD.WIDE R122, R135, 0x4, R4 ;  /* 0x00000004877a7825 */ /* 0x002fca00078e0204 */
[----:B------:R1:W-:Y:S01]  /*4f50*/  STL.64 [R1+0x40], R122 ;  /* 0x0000407a01007387 */ /* 0x0003e20000100a00 */
[----:B--2---:R-:W-:Y:S01]  /*4f60*/  IMAD.WIDE R114, R135, 0x4, R136 ;  /* 0x0000000487727825 */ /* 0x004fe200078e0288 */
[----:B------:R-:W-:Y:S01]  /*4f70*/  MOV R135, UR5 ;  /* 0x0000000500877c02 */ /* 0x000fe20008000f00 */
        /* <DEDUP_REMOVED lines=8> */
[----:B--2---:R-:W-:-:S03]  /*5000*/  IMAD.WIDE R114, R135, 0x4, R136 ;  /* 0x0000000487727825 */ /* 0x004fc600078e0288 */
[----:B------:R1:W-:Y:S01]  /*5010*/  LDGSTS.E [R201+0x1400], desc[UR28][R122.64], !P4 ;  /* 0x014000007ac97fae */ /* 0x0003e2000e1a101c */
[----:B------:R-:W-:Y:S01]  /*5020*/  IMAD.U32 R135, RZ, RZ, UR5 ;  /* 0x00000005ff877e24 */ /* 0x000fe2000f8e00ff */
[----:B------:R-:W-:Y:S02]  /*5030*/  UIMAD UR5, UR6, 0x7, URZ ;  /* 0x00000007060578a4 */ /* 0x000fe4000f8e02ff */
        /* <DEDUP_REMOVED lines=9> */
[----:B------:R-:W-:Y:S02]  /*50d0*/  USHF.L.U32 UR5, UR6, 0x3, URZ ;  /* 0x0000000306057899 */ /* 0x000fe400080006ff */
[----:B------:R2:W-:Y:S04]  /*50e0*/  STL.64 [R1+0x18], R114 ;  /* 0x0000187201007387 */ /* 0x0005e80000100a00 */
[----:B------:R2:W-:Y:S01]  /*50f0*/  LDGSTS.E [R201+0x1a00], desc[UR28][R114.64], !P5 ;  /* 0x01a0000072c97fae */ /* 0x0005e2000e9a101c */
[----:B------:R-:W-:Y:S01]  /*5100*/  IMAD.U32 R251, RZ, RZ, UR5 ;  /* 0x00000005fffb7e24 */ /* 0x000fe2000f8e00ff */
[----:B------:R-:W-:Y:S01]  /*5110*/  UIMAD UR5, UR6, 0x9, URZ ;  /* 0x00000009060578a4 */ /* 0x000fe2000f8e02ff */
[----:B-1----:R-:W-:Y:S01]  /*5120*/  IMAD.WIDE R122, R135, 0x4, R4 ;  /* 0x00000004877a7825 */ /* 0x002fe200078e0204 */
[----:B------:R-:W-:-:S03]  /*5130*/  ISETP.GE.U32.AND P5, PT, R0, 0x7fffffb4, PT ;  /* 0x7fffffb40000780c */ /* 0x000fc60003fa6070 */
[----:B------:R-:W-:Y:S01]  /*5140*/  VIADD R0, R133, 0xfffffff2 ;  /* 0xfffffff285007836 */ /* 0x000fe20000000000 */
[----:B------:R-:W-:Y:S01]  /*5150*/  STL.64 [R1+0x10], R122 ;  /* 0x0000107a01007387 */ /* 0x000fe20000100a00 */
[----:B------:R-:W-:Y:S01]  /*5160*/  IMAD.U32 R247, RZ, RZ, UR5 ;  /* 0x00000005fff77e24 */ /* 0x000fe2000f8e00ff */
[----:B------:R-:W-:Y:S01]  /*5170*/  UIMAD UR5, UR6, 0xa, URZ ;  /* 0x0000000a060578a4 */ /* 0x000fe2000f8e02ff */
[----:B--2---:R-:W-:Y:S01]  /*5180*/  IMAD.WIDE R114, R135, 0x4, R136 ;  /* 0x0000000487727825 */ /* 0x004fe200078e0288 */
[----:B------:R-:W-:Y:S04]  /*5190*/  LDGSTS.E [R201+0x1c00], desc[UR28][R122.64], !P6 ;  /* 0x01c000007ac97fae */ /* 0x000fe8000f1a101c */
[----:B------:R-:W-:Y:S01]  /*51a0*/  IMAD.U32 R143, RZ, RZ, UR5 ;  /* 0x00000005ff8f7e24 */ /* 0x000fe2000f8e00ff */
[----:B------:R-:W-:Y:S01]  /*51b0*/  UIMAD UR5, UR6, 0xb, URZ ;  /* 0x0000000b060578a4 */ /* 0x000fe2000f8e02ff */
[----:B------:R1:W-:Y:S01]  /*51c0*/  STL.64 [R1+0x8], R114 ;  /* 0x0000087201007387 */ /* 0x0003e20000100a00 */
[----:B------:R-:W-:-:S03]  /*51d0*/  IMAD.WIDE R248, R247, 0x4, R4 ;  /* 0x00000004f7f87825 */ /* 0x000fc600078e0204 */
[----:B------:R1:W-:Y:S01]  /*51e0*/  LDGSTS.E [R201+0x1e00], desc[UR28][R114.64], !P6 ;  /* 0x01e0000072c97fae */ /* 0x0003e2000f1a101c */
[----:B------:R-:W-:Y:S01]  /*51f0*/  MOV R147, UR5 ;  /* 0x0000000500937c02 */ /* 0x000fe20008000f00 */
[----:B------:R-:W-:Y:S01]  /*5200*/  UIMAD UR5, UR6, 0xc, URZ ;  /* 0x0000000c060578a4 */ /* 0x000fe2000f8e02ff */
[----:B------:R-:W-:Y:S01]  /*5210*/  ISETP.GE.U32.AND P6, PT, R0, 0x7fffffb3, PT ;  /* 0x7fffffb30000780c */ /* 0x000fe20003fc6070 */
[----:B------:R-:W-:Y:S02]  /*5220*/  VIADD R0, R133, 0xfffffff1 ;  /* 0xfffffff185007836 */ /* 0x000fe40000000000 */
[----:B------:R-:W-:-:S04]  /*5230*/  IMAD.WIDE R246, R247, 0x4, R136 ;  /* 0x00000004f7f67825 */ /* 0x000fc800078e0288 */
[----:B------:R-:W-:Y:S01]  /*5240*/  IMAD.U32 R151, RZ, RZ, UR5 ;  /* 0x00000005ff977e24 */ /* 0x000fe2000f8e00ff */
[----:B------:R-:W-:Y:S01]  /*5250*/  UIMAD UR5, UR6, 0xd, URZ ;  /* 0x0000000d060578a4 */ /* 0x000fe2000f8e02ff */
[----:B-1----:R-:W-:-:S04]  /*5260*/  IMAD.WIDE R114, R251, 0x4, R4 ;  /* 0x00000004fb727825 */ /* 0x002fc800078e0204 */
[----:B------:R-:W-:Y:S01]  /*5270*/  IMAD.WIDE R250, R251, 0x4, R136 ;  /* 0x00000004fbfa7825 */ /* 0x000fe200078e0288 */
[----:B------:R1:W-:Y:S03]  /*5280*/  LDGSTS.E [R201+0x2000], desc[UR28][R114.64], !P0 ;  /* 0x0200000072c97fae */ /* 0x0003e6000c1a101c */
[----:B------:R-:W-:Y:S01]  /*5290*/  IMAD.U32 R155, RZ, RZ, UR5 ;  /* 0x00000005ff9b7e24 */ /* 0x000fe2000f8e00ff */
[----:B------:R-:W-:Y:S01]  /*52a0*/  UIMAD UR5, UR6, 0xe, URZ ;  /* 0x0000000e060578a4 */ /* 0x000fe2000f8e02ff */
[----:B------:R-:W-:Y:S01]  /*52b0*/  LDGSTS.E [R201+0x2200], desc[UR28][R250.64], !P0 ;  /* 0x02200000fac97fae */ /* 0x000fe2000c1a101c */
[----:B------:R-:W-:Y:S01]  /*52c0*/  ISETP.GE.U32.AND P0, PT, R0, 0x7fffffb2, PT ;  /* 0x7fffffb20000780c */ /* 0x000fe20003f06070 */
[----:B------:R-:W-:Y:S02]  /*52d0*/  VIADD R0, R133, 0xfffffff0 ;  /* 0xfffffff085007836 */ /* 0x000fe40000000000 */
[----:B------:R-:W-:Y:S01]  /*52e0*/  LDGSTS.E [R201+0x2400], desc[UR28][R248.64], !P2 ;  /* 0x02400000f8c97fae */ /* 0x000fe2000d1a101c */
[----:B------:R-:W-:Y:S01]  /*52f0*/  IMAD.U32 R159, RZ, RZ, UR5 ;  /* 0x00000005ff9f7e24 */ /* 0x000fe2000f8e00ff */
[----:B------:R-:W-:Y:S01]  /*5300*/  UIMAD UR5, UR6, 0xf, URZ ;  /* 0x0000000f060578a4 */ /* 0x000fe2000f8e02ff */
[----:B------:R-:W-:Y:S01]  /*5310*/  IMAD.WIDE R140, R143, 0x4, R4 ;  /* 0x000000048f8c7825 */ /* 0x000fe200078e0204 */
[----:B------:R-:W-:Y:S01]  /*5320*/  LDGSTS.E [R201+0x2600], desc[UR28][R246.64], !P2 ;  /* 0x02600000f6c97fae */ /* 0x000fe2000d1a101c */
[----:B------:R-:W-:-:S02]  /*5330*/  ISETP.GE.U32.AND P2, PT, R0, 0x7fffffb1, PT ;  /* 0x7fffffb10000780c */ /* 0x000fc40003f46070 */
[----:B------:R-:W-:Y:S01]  /*5340*/  IMAD.WIDE R142, R143, 0x4, R136 ;  /* 0x000000048f8e7825 */ /* 0x000fe200078e0288 */
[----:B------:R-:W-:Y:S03]  /*5350*/  LDGSTS.E [R201+0x2800], desc[UR28][R140.64], !P3 ;  /* 0x028000008cc97fae */ /* 0x000fe6000d9a101c */
[----:B------:R-:W-:Y:S01]  /*5360*/  VIADD R0, R133, 0xffffffef ;  /* 0xffffffef85007836 */ /* 0x000fe20000000000 */
[----:B------:R-:W-:Y:S01]  /*5370*/  LDGSTS.E [R201+0x2a00], desc[UR28][R142.64], !P3 ;  /* 0x02a000008ec97fae */ /* 0x000fe2000d9a101c */
[----:B------:R-:W-:-:S03]  /*5380*/  IMAD.WIDE R144, R147, 0x4, R4 ;  /* 0x0000000493907825 */ /* 0x000fc600078e0204 */
[----:B------:R-:W-:Y:S01]  /*5390*/  ISETP.GE.U32.AND P3, PT, R0, 0x7fffffb0, PT ;  /* 0x7fffffb00000780c */ /* 0x000fe20003f66070 */
[----:B------:R-:W-:Y:S01]  /*53a0*/  IMAD.U32 R163, RZ, RZ, UR5 ;  /* 0x00000005ffa37e24 */ /* 0x000fe2000f8e00ff */
[----:B------:R-:W-:Y:S01]  /*53b0*/  USHF.L.U32 UR5, UR6, 0x4, URZ ;  /* 0x0000000406057899 */ /* 0x000fe200080006ff */
[----:B------:R-:W-:Y:S01]  /*53c0*/  IMAD.WIDE R146, R147, 0x4, R136 ;  /* 0x0000000493927825 */ /* 0x000fe200078e0288 */
[----:B------:R-:W-:Y:S03]  /*53d0*/  LDGSTS.E [R201+0x2c00], desc[UR28][R144.64], !P4 ;  /* 0x02c0000090c97fae */ /* 0x000fe6000e1a101c */
[----:B------:R-:W-:Y:S01]  /*53e0*/  VIADD R0, R133, 0xffffffee ;  /* 0xffffffee85007836 */ /* 0x000fe20000000000 */
[----:B------:R-:W-:Y:S01]  /*53f0*/  LDGSTS.E [R201+0x2e00], desc[UR28][R146.64], !P4 ;  /* 0x02e0000092c97fae */ /* 0x000fe2000e1a101c */
[----:B------:R-:W-:-:S03]  /*5400*/  IMAD.WIDE R148, R151, 0x4, R4 ;  /* 0x0000000497947825 */ /* 0x000fc600078e0204 */
[----:B------:R-:W-:Y:S01]  /*5410*/  ISETP.GE.U32.AND P4, PT, R0, 0x7fffffaf, PT ;  /* 0x7fffffaf0000780c */ /* 0x000fe20003f86070 */
[----:B------:R-:W-:Y:S01]  /*5420*/  IMAD.WIDE R150, R151, 0x4, R136 ;  /* 0x0000000497967825 */ /* 0x000fe200078e0288 */
[----:B------:R-:W-:Y:S03]  /*5430*/  LDGSTS.E [R201+0x3000], desc[UR28][R148.64], !P5 ;  /* 0x0300000094c97fae */ /* 0x000fe6000e9a101c */
[----:B------:R-:W-:Y:S01]  /*5440*/  IMAD.U32 R167, RZ, RZ, UR5 ;  /* 0x00000005ffa77e24 */ /* 0x000fe2000f8e00ff */
[----:B------:R-:W-:Y:S01]  /*5450*/  UIMAD UR5, UR6, 0x11, URZ ;  /* 0x00000011060578a4 */ /* 0x000fe2000f8e02ff */
[----:B------:R-:W-:Y:S01]  /*5460*/  VIADD R0, R133, 0xffffffed ;  /* 0xffffffed85007836 */ /* 0x000fe20000000000 */
[----:B------:R-:W-:Y:S01]  /*5470*/  LDGSTS.E [R201+0x3200], desc[UR28][R150.64], !P5 ;  /* 0x0320000096c97fae */ /* 0x000fe2000e9a101c */
[----:B------:R-:W-:-:S03]  /*5480*/  IMAD.WIDE R152, R155, 0x4, R4 ;  /* 0x000000049b987825 */ /* 0x000fc600078e0204 */
[----:B------:R-:W-:Y:S01]  /*5490*/  ISETP.GE.U32.AND P5, PT, R0, 0x7fffffae, PT ;  /* 0x7fffffae0000780c */ /* 0x000fe20003fa6070 */
[----:B------:R-:W-:Y:S01]  /*54a0*/  IMAD.WIDE R154, R155, 0x4, R136 ;  /* 0x000000049b9a7825 */ /* 0x000fe200078e0288 */
[----:B------:R-:W-:Y:S01]  /*54b0*/  MOV R171, UR5 ;  /* 0x0000000500ab7c02 */ /* 0x000fe20008000f00 */
[----:B------:R-:W-:Y:S01]  /*54c0*/  UIMAD UR5, UR6, 0x12, URZ ;  /* 0x00000012060578a4 */ /* 0x000fe2000f8e02ff */
[----:B------:R-:W-:Y:S01]  /*54d0*/  LDGSTS.E [R201+0x3400], desc[UR28][R152.64], !P6 ;  /* 0x0340000098c97fae */ /* 0x000fe2000f1a101c */
[----:B------:R-:W-:Y:S02]  /*54e0*/  VIADD R0, R133, 0xffffffec ;  /* 0xffffffec85007836 */ /* 0x000fe40000000000 */
[C---:B------:R-:W-:Y:S01]  /*54f0*/  IMAD.WIDE R156, R159.reuse, 0x4, R4 ;  /* 0x000000049f9c7825 */ /* 0x040fe200078e0204 */
[----:B------:R-:W-:Y:S02]  /*5500*/  LDGSTS.E [R201+0x3600], desc[UR28][R154.64], !P6 ;  /* 0x036000009ac97fae */ /* 0x000fe4000f1a101c */
[----:B------:R-:W-:Y:S01]  /*5510*/  ISETP.GE.U32.AND P6, PT, R0, 0x7fffffad, PT ;  /* 0x7fffffad0000780c */ /* 0x000fe20003fc6070 */
[----:B------:R-:W-:Y:S01]  /*5520*/  IMAD.WIDE R158, R159, 0x4, R136 ;  /* 0x000000049f9e7825 */ /* 0x000fe200078e0288 */
[----:B------:R-:W-:Y:S03]  /*5530*/  LDGSTS.E [R201+0x3800], desc[UR28][R156.64], !P0 ;  /* 0x038000009cc97fae */ /* 0x000fe6000c1a101c */
[----:B------:R-:W-:Y:S01]  /*5540*/  VIADD R0, R133, 0xffffffeb ;  /* 0xffffffeb85007836 */ /* 0x000fe20000000000 */
[----:B------:R-:W-:Y:S01]  /*5550*/  LDGSTS.E [R201+0x3a00], desc[UR28][R158.64], !P0 ;  /* 0x03a000009ec97fae */ /* 0x000fe2000c1a101c */
[----:B------:R-:W-:Y:S01]  /*5560*/  IMAD.U32 R175, RZ, RZ, UR5 ;  /* 0x00000005ffaf7e24 */ /* 0x000fe2000f8e00ff */
[----:B------:R-:W-:Y:S01]  /*5570*/  UIMAD UR5, UR6, 0x13, URZ ;  /* 0x00000013060578a4 */ /* 0x000fe2000f8e02ff */
[C---:B------:R-:W-:Y:S01]  /*5580*/  IMAD.WIDE R160, R163.reuse, 0x4, R4 ;  /* 0x00000004a3a07825 */ /* 0x040fe200078e0204 */
[----:B------:R-:W-:Y:S01]  /*5590*/  ISETP.GE.U32.AND P0, PT, R0, 0x7fffffac, PT ;  /* 0x7fffffac0000780c */ /* 0x000fe20003f06070 */
[----:B------:R1:W-:Y:S02]  /*55a0*/  STL.64 [R1], R114 ;  /* 0x0000007201007387 */ /* 0x0003e40000100a00 */
[----:B------:R-:W-:-:S02]  /*55b0*/  IMAD.WIDE R162, R163, 0x4, R136 ;  /* 0x00000004a3a27825 */ /* 0x000fc400078e0288 */
[----:B------:R-:W-:Y:S02]  /*55c0*/  LDGSTS.E [R201+0x3c00], desc[UR28][R160.64], !P2 ;  /* 0x03c00000a0c97fae */ /* 0x000fe4000d1a101c */
[----:B------:R-:W-:Y:S02]  /*55d0*/  VIADD R0, R133, 0xffffffea ;  /* 0xffffffea85007836 */ /* 0x000fe40000000000 */
[----:B------:R-:W-:Y:S01]  /*55e0*/  IMAD.U32 R179, RZ, RZ, UR5 ;  /* 0x00000005ffb37e24 */ /* 0x000fe2000f8e00ff */
[----:B------:R-:W-:Y:S01]  /*55f0*/  UIMAD UR5, UR6, 0x14, URZ ;  /* 0x00000014060578a4 */ /* 0x000fe2000f8e02ff */
[----:B------:R-:W-:Y:S01]  /*5600*/  LDGSTS.E [R201+0x3e00], desc[UR28][R162.64], !P2 ;  /* 0x03e00000a2c97fae */ /* 0x000fe2000d1a101c */
[----:B------:R-:W-:Y:S01]  /*5610*/  IMAD.WIDE R164, R167, 0x4, R4 ;  /* 0x00000004a7a47825 */ /* 0x000fe200078e0204 */
[----:B------:R-:W-:-:S03]  /*5620*/  ISETP.GE.U32.AND P2, PT, R0, 0x7fffffab, PT ;  /* 0x7fffffab0000780c */ /* 0x000fc60003f46070 */
[----:B------:R-:W-:Y:S01]  /*5630*/  IMAD.WIDE R166, R167, 0x4, R136 ;  /* 0x00000004a7a67825 */ /* 0x000fe200078e0288 */
[----:B------:R-:W-:Y:S03]  /*5640*/  LDGSTS.E [R201+0x4000], desc[UR28][R164.64], !P3 ;  /* 0x04000000a4c97fae */ /* 0x000fe6000d9a101c */
[----:B------:R-:W-:Y:S01]  /*5650*/  VIADD R0, R133, 0xffffffe9 ;  /* 0xffffffe985007836 */ /* 0x000fe20000000000 */
[----:B------:R-:W-:Y:S01]  /*5660*/  LDGSTS.E [R201+0x4200], desc[UR28][R166.64], !P3 ;  /* 0x04200000a6c97fae */ /* 0x000fe2000d9a101c */
[----:B------:R-:W-:Y:S01]  /*5670*/  IMAD.U32 R183, RZ, RZ, UR5 ;  /* 0x00000005ffb77e24 */ /* 0x000fe2000f8e00ff */
[----:B------:R-:W-:Y:S01]  /*5680*/  UIMAD UR5, UR6, 0x15, URZ ;  /* 0x00000015060578a4 */ /* 0x000fe2000f8e02ff */
[----:B------:R-:W-:Y:S01]  /*5690*/  IMAD.WIDE R168, R171, 0x4, R4 ;  /* 0x00000004aba87825 */ /* 0x000fe200078e0204 */
[----:B------:R-:W-:-:S03]  /*56a0*/  ISETP.GE.U32.AND P3, PT, R0, 0x7fffffaa, PT ;  /* 0x7fffffaa0000780c */ /* 0x000fc60003f66070 */
[----:B------:R-:W-:Y:S01]  /*56b0*/  IMAD.WIDE R170, R171, 0x4, R136 ;  /* 0x00000004abaa7825 */ /* 0x000fe200078e0288 */
[----:B------:R-:W-:Y:S03]  /*56c0*/  LDGSTS.E [R201+0x4400], desc[UR28][R168.64], !P4 ;  /* 0x04400000a8c97fae */ /* 0x000fe6000e1a101c */
[----:B------:R-:W-:Y:S01]  /*56d0*/  VIADD R0, R133, 0xffffffe8 ;  /* 0xffffffe885007836 */ /* 0x000fe20000000000 */
[----:B------:R-:W-:Y:S01]  /*56e0*/  LDGSTS.E [R201+0x4600], desc[UR28][R170.64], !P4 ;  /* 0x04600000aac97fae */ /* 0x000fe2000e1a101c */
[----:B------:R-:W-:-:S03]  /*56f0*/  IMAD.WIDE R172, R175, 0x4, R4 ;  /* 0x00000004afac7825 */ /* 0x000fc600078e0204 */
[----:B------:R-:W-:Y:S01]  /*5700*/  ISETP.GE.U32.AND P4, PT, R0, 0x7fffffa9, PT ;  /* 0x7fffffa90000780c */ /* 0x000fe20003f86070 */
[----:B------:R-:W-:Y:S01]  /*5710*/  IMAD.U32 R187, RZ, RZ, UR5 ;  /* 0x00000005ffbb7e24 */ /* 0x000fe2000f8e00ff */
[----:B------:R-:W-:Y:S01]  /*5720*/  UIMAD UR5, UR6, 0x16, URZ ;  /* 0x00000016060578a4 */ /* 0x000fe2000f8e02ff */
        /* <DEDUP_REMOVED lines=72> */
[C---:B------:R-:W-:Y:S02]  /*5bb0*/  VIADD R0, R133.reuse, 0xffffffde ;  /* 0xffffffde85007836 */ /* 0x040fe40000000000 */
[----:B------:R-:W-:Y:S01]  /*5bc0*/  IMAD.WIDE R216, R218, 0x4, R4 ;  /* 0x00000004dad87825 */ /* 0x000fe200078e0204 */
        /* <DEDUP_REMOVED lines=15> */
[----:B------:R-:W-:Y:S01]  /*5cc0*/  USHF.L.U32 UR5, UR6, 0x5, URZ ;  /* 0x0000000506057899 */ /* 0x000fe200080006ff */
        /* <DEDUP_REMOVED lines=35> */
[----:B------:R-:W-:Y:S03]  /*5f00*/  LDGSTS.E [R201+0x8800], desc[UR28][R240.64], !P3 ;  /* 0x08800000f0c97fae */ /* 0x000fe6000d9a101c */
[----:B------:R-:W-:Y:S01]  /*5f10*/  IMAD.WIDE R244, R0, 0x4, R4 ;  /* 0x0000000400f47825 */ /* 0x000fe200078e0204 */
[----:B------:R-:W-:Y:S01]  /*5f20*/  LDGSTS.E [R201+0x8a00], desc[UR28][R242.64], !P3 ;  /* 0x08a00000f2c97fae */ /* 0x000fe2000d9a101c */
[----:B------:R-:W-:Y:S02]  /*5f30*/  ISETP.GE.U32.AND P3, PT, R132, 0x7fffff98, PT ;  /* 0x7fffff988400780c */ /* 0x000fe40003f66070 */
[----:B-1----:R-:W-:Y:S01]  /*5f40*/  IMAD.WIDE R114, R0, 0x4, R136 ;  /* 0x0000000400727825 */ /* 0x002fe200078e0288 */
[----:B------:R-:W-:Y:S03]  /*5f50*/  LDGSTS.E [R201+0x8c00], desc[UR28][R244.64], !P4 ;  /* 0x08c00000f4c97fae */ /* 0x000fe6000e1a101c */
[----:B------:R-:W-:Y:S01]  /*5f60*/  IMAD.U32 R0, RZ, RZ, UR5 ;  /* 0x00000005ff007e24 */ /* 0x000fe2000f8e00ff */
[----:B------:R-:W-:Y:S01]  /*5f70*/  UIMAD UR5, UR6, 0x25, URZ ;  /* 0x00000025060578a4 */ /* 0x000fe2000f8e02ff */
[----:B------:R1:W-:Y:S01]  /*5f80*/  STL.64 [R1+0x80], R114 ;  /* 0x0000807201007387 */ /* 0x0003e20000100a00 */
[----:B------:R-:W-:-:S02]  /*5f90*/  VIADD R132, R133, 0xffffffd6 ;  /* 0xffffffd685847836 */ /* 0x000fc40000000000 */
[----:B------:R-:W-:Y:S01]  /*5fa0*/  IMAD.WIDE R122, R0, 0x4, R4 ;  /* 0x00000004007a7825 */ /* 0x000fe200078e0204 */
[----:B------:R1:W-:Y:S02]  /*5fb0*/  LDGSTS.E [R201+0x8e00], desc[UR28][R114.64], !P4 ;  /* 0x08e0000072c97fae */ /* 0x0003e4000e1a101c */
[----:B------:R-:W-:Y:S01]  /*5fc0*/  ISETP.GE.U32.AND P4, PT, R132, 0x7fffff97, PT ;  /* 0x7fffff978400780c */ /* 0x000fe20003f86070 */
[----:B------:R-:W-:Y:S01]  /*5fd0*/  VIADD R132, R133, 0xffffffd5 ;  /* 0xffffffd585847836 */ /* 0x000fe20000000000 */
[----:B------:R2:W-:Y:S04]  /*5fe0*/  STL.64 [R1+0x78], R122 ;  /* 0x0000787a01007387 */ /* 0x0005e80000100a00 */
[----:B------:R2:W-:Y:S01]  /*5ff0*/  LDGSTS.E [R201+0x9000], desc[UR28][R122.64], !P5 ;  /* 0x090000007ac97fae */ /* 0x0005e2000e9a101c */
[----:B-1----:R-:W-:-:S04]  /*6000*/  IMAD.WIDE R114, R0, 0x4, R136 ;  /* 0x0000000400727825 */ /* 0x002fc800078e0288 */
[----:B------:R-:W-:Y:S01]  /*6010*/  IMAD.U32 R0, RZ, RZ, UR5 ;  /* 0x00000005ff007e24 */ /* 0x000fe2000f8e00ff */
[----:B------:R-:W-:Y:S01]  /*6020*/  UIMAD UR5, UR6, 0x26, URZ ;  /* 0x00000026060578a4 */ /* 0x000fe2000f8e02ff */
[----:B------:R1:W-:Y:S02]  /*6030*/  STL.64 [R1+0x90], R114 ;  /* 0x0000907201007387 */ /* 0x0003e40000100a00 */
[----:B--2---:R-:W-:Y:S02]  /*6040*/  IMAD.WIDE R122, R0, 0x4, R4 ;  /* 0x00000004007a7825 */ /* 0x004fe400078e0204 */
[----:B------:R1:W-:Y:S01]  /*6050*/  LDGSTS.E [R201+0x9200], desc[UR28][R114.64], !P5 ;  /* 0x0920000072c97fae */ /* 0x0003e2000e9a101c */
[----:B------:R-:W-:Y:S01]  /*6060*/  ISETP.GE.U32.AND P5, PT, R132, 0x7fffff96, PT ;  /* 0x7fffff968400780c */ /* 0x000fe20003fa6070 */
[----:B------:R-:W-:Y:S02]  /*6070*/  VIADD R132, R133, 0xffffffd4 ;  /* 0xffffffd485847836 */ /* 0x000fe40000000000 */
        /* <DEDUP_REMOVED lines=32> */
[----:B-1----:R-:W-:Y:S01]  /*6280*/  IMAD.WIDE R114, R0, 0x4, R136 ;  /* 0x0000000400727825 */ /* 0x002fe200078e0288 */
[----:B------:R-:W-:Y:S01]  /*6290*/  MOV R0, UR5 ;  /* 0x0000000500007c02 */ /* 0x000fe20008000f00 */
[----:B------:R-:W-:-:S03]  /*62a0*/  UIMAD UR5, UR6, 0x2a, URZ ;  /* 0x0000002a060578a4 */ /* 0x000fc6000f8e02ff */
[----:B------:R1:W-:Y:S01]  /*62b0*/  STL.64 [R1+0xd0], R114 ;  /* 0x0000d07201007387 */ /* 0x0003e20000100a00 */
[----:B--2---:R-:W-:-:S03]  /*62c0*/  IMAD.WIDE R122, R0, 0x4, R4 ;  /* 0x00000004007a7825 */ /* 0x004fc600078e0204 */
        /* <DEDUP_REMOVED lines=147> */
[----:B------:R1:W-:Y:S01]  /*6c00*/  STL.64 [R1+0x2b8], R114 ;  /* 0x0002b87201007387 */ /* 0x0003e20000100a00 */
[----:B------:R-:W-:Y:S02]  /*6c10*/  UIMAD UR5, UR6, 0x3a, URZ ;  /* 0x0000003a060578a4 */ /* 0x000fe4000f8e02ff */
[----:B--2---:R-:W-:Y:S01]  /*6c20*/  IMAD.WIDE R122, R0, 0x4, R4 ;  /* 0x00000004007a7825 */ /* 0x004fe200078e0204 */
[----:B------:R1:W-:Y:S01]  /*6c30*/  LDGSTS.E [R201+0xde00], desc[UR28][R114.64], !P6 ;  /* 0x0de0000072c97fae */ /* 0x0003e2000f1a101c */
[----:B------:R-:W-:Y:S02]  /*6c40*/  ISETP.GE.U32.AND P6, PT, R132, 0x7fffff83, PT ;  /* 0x7fffff838400780c */ /* 0x000fe40003fc6070 */
[----:B------:R-:W-:Y:S01]  /*6c50*/  VIADD R132, R133, 0xffffffc1 ;  /* 0xffffffc185847836 */ /* 0x000fe20000000000 */
[----:B------:R2:W-:Y:S04]  /*6c60*/  LDGSTS.E [R201+0xe000], desc[UR28][R122.64], !P0 ;  /* 0x0e0000007ac97fae */ /* 0x0005e8000c1a101c */
[----:B------:R2:W-:Y:S01]  /*6c70*/  STL.64 [R1+0x2c0], R122 ;  /* 0x0002c07a01007387 */ /* 0x0005e20000100a00 */
[----:B-1----:R-:W-:-:S04]  /*6c80*/  IMAD.WIDE R114, R0, 0x4, R136 ;  /* 0x0000000400727825 */ /* 0x002fc800078e0288 */
[----:B------:R-:W-:Y:S01]  /*6c90*/  IMAD.U32 R0, RZ, RZ, UR8 ;  /* 0x00000008ff007e24 */ /* 0x000fe2000f8e00ff */
[----:B------:R1:W-:Y:S01]  /*6ca0*/  LDGSTS.E [R201+0xe200], desc[UR28][R114.64], !P0 ;  /* 0x0e20000072c97fae */ /* 0x0003e2000c1a101c */
[----:B------:R-:W-:Y:S01]  /*6cb0*/  ISETP.GE.U32.AND P0, PT, R132, 0x7fffff82, PT ;  /* 0x7fffff828400780c */ /* 0x000fe20003f06070 */
[----:B------:R-:W-:Y:S01]  /*6cc0*/  IMAD.U32 R132, RZ, RZ, UR5 ;  /* 0x00000005ff847e24 */ /* 0x000fe2000f8e00ff */
[----:B------:R-:W-:Y:S01]  /*6cd0*/  UIMAD UR5, UR6, 0x3c, URZ ;  /* 0x0000003c060578a4 */ /* 0x000fe2000f8e02ff */
[C---:B------:R-:W-:Y:S01]  /*6ce0*/  IMAD.WIDE R198, R0.reuse, 0x4, R4 ;  /* 0x0000000400c67825 */ /* 0x040fe200078e0204 */
[----:B------:R1:W-:Y:S01]  /*6cf0*/  STL.64 [R1+0x2d0], R114 ;  /* 0x0002d07201007387 */ /* 0x0003e20000100a00 */
[----:B------:R-:W-:Y:S02]  /*6d00*/  UIMAD UR8, UR6, 0x3d, URZ ;  /* 0x0000003d060878a4 */ /* 0x000fe4000f8e02ff */
[----:B------:R-:W-:Y:S01]  /*6d10*/  IMAD.WIDE R130, R0, 0x4, R136 ;  /* 0x0000000400827825 */ /* 0x000fe200078e0288 */
[----:B------:R3:W-:Y:S03]  /*6d20*/  STL.64 [R1+0x2d8], R198 ;  /* 0x0002d8c601007387 */ /* 0x0007e60000100a00 */
[C---:B--2---:R-:W-:Y:S01]  /*6d30*/  IMAD.WIDE R122, R132.reuse, 0x4, R4 ;  /* 0x00000004847a7825 */ /* 0x044fe200078e0204 */
[----:B------:R3:W-:Y:S03]  /*6d40*/  LDGSTS.E [R201+0xe400], desc[UR28][R198.64], !P2 ;  /* 0x0e400000c6c97fae */ /* 0x0007e6000d1a101c */
[----:B------:R-:W-:Y:S01]  /*6d50*/  IMAD.U32 R0, RZ, RZ, UR12 ;  /* 0x0000000cff007e24 */ /* 0x000fe2000f8e00ff */
[----:B------:R2:W-:Y:S01]  /*6d60*/  STL.64 [R1+0x2f0], R130 ;  /* 0x0002f08201007387 */ /* 0x0005e20000100a00 */
[----:B-1----:R-:W-:-:S03]  /*6d70*/  IMAD.WIDE R114, R132, 0x4, R136 ;  /* 0x0000000484727825 */ /* 0x002fc600078e0288 */
[----:B------:R2:W-:Y:S01]  /*6d80*/  LDGSTS.E [R201+0xe600], desc[UR28][R130.64], !P2 ;  /* 0x0e60000082c97fae */ /* 0x0005e2000d1a101c */
[----:B------:R-:W-:Y:S01]  /*6d90*/  IMAD.U32 R132, RZ, RZ, UR8 ;  /* 0x00000008ff847e24 */ /* 0x000fe2000f8e00ff */
[----:B------:R-:W-:Y:S02]  /*6da0*/  ISETP.GE.U32.AND P2, PT, R134, 0x7fffff81, PT ;  /* 0x7fffff818600780c */ /* 0x000fe40003f46070 */
[----:B------:R1:W-:Y:S01]  /*6db0*/  STL.64 [R1+0x308], R122 ;  /* 0x0003087a01007387 */ /* 0x0003e20000100a00 */
[----:B---3--:R-:W-:-:S03]  /*6dc0*/  IMAD.WIDE R198, R132, 0x4, R4 ;  /* 0x0000000484c67825 */ /* 0x008fc600078e0204 */
[----:B------:R1:W-:Y:S04]  /*6dd0*/  LDGSTS.E [R201+0xe800], desc[UR28][R122.64], !P3 ;  /* 0x0e8000007ac97fae */ /* 0x0003e8000d9a101c */
[----:B------:R3:W-:Y:S01]  /*6de0*/  STL.64 [R1+0x350], R114 ;  /* 0x0003507201007387 */ /* 0x0007e20000100a00 */
[----:B--2---:R-:W-:Y:S01]  /*6df0*/  LOP3.LUT R131, R252, 0x3f, RZ, 0xc0, !PT ;  /* 0x0000003ffc837812 */ /* 0x004fe200078ec0ff */
[----:B------:R-:W-:Y:S02]  /*6e00*/  VIADD R130, R133, 0x3f ;  /* 0x0000003f85827836 */ /* 0x000fe40000000000 */
[----:B------:R3:W-:Y:S01]  /*6e10*/  LDGSTS.E [R201+0xea00], desc[UR28][R114.64], !P3 ;  /* 0x0ea0000072c97fae */ /* 0x0007e2000d9a101c */
[----:B------:R-:W-:Y:S01]  /*6e20*/  ISETP.GE.AND P3, PT, R131, R134, PT ;  /* 0x000000868300720c */ /* 0x000fe20003f66270 */
[----:B------:R-:W-:-:S04]  /*6e30*/  IMAD.WIDE R134, R132, 0x4, R136 ;  /* 0x0000000484867825 */ /* 0x000fc800078e0288 */
[----:B-1----:R-:W-:-:S05]  /*6e40*/  IMAD.WIDE R122, R0, 0x4, R4 ;  /* 0x00000004007a7825 */ /* 0x002fca00078e0204 */
[----:B------:R1:W-:Y:S01]  /*6e50*/  LDGSTS.E [R201+0xec00], desc[UR28][R122.64], !P4 ;  /* 0x0ec000007ac97fae */ /* 0x0003e2000e1a101c */
[--C-:B---3--:R-:W-:Y:S01]  /*6e60*/  IMAD.WIDE R114, R0, 0x4, R136.reuse ;  /* 0x0000000400727825 */ /* 0x108fe200078e0288 */
[----:B------:R-:W-:Y:S02]  /*6e70*/  IADD3 R0, PT, PT, R133, -0x42, RZ ;  /* 0xffffffbe85007810 */ /* 0x000fe40007ffe0ff */
[----:B------:R1:W-:Y:S04]  /*6e80*/  STL.64 [R1+0x3a8], R122 ;  /* 0x0003a87a01007387 */ /* 0x0003e80000100a00 */
[----:B------:R2:W-:Y:S01]  /*6e90*/  LDGSTS.E [R201+0xee00], desc[UR28][R114.64], !P4 ;  /* 0x0ee0000072c97fae */ /* 0x0005e2000e1a101c */
[----:B------:R-:W-:Y:S01]  /*6ea0*/  ISETP.GE.U32.AND P4, PT, R0, 0x7fffff7f, PT ;  /* 0x7fffff7f0000780c */ /* 0x000fe20003f86070 */
[----:B------:R-:W-:Y:S01]  /*6eb0*/  IMAD.U32 R0, RZ, RZ, UR5 ;  /* 0x00000005ff007e24 */ /* 0x000fe2000f8e00ff */
[----:B------:R-:W-:Y:S01]  /*6ec0*/  UIMAD UR5, UR6, 0x3e, URZ ;  /* 0x0000003e060578a4 */ /* 0x000fe2000f8e02ff */
[----:B------:R2:W-:Y:S02]  /*6ed0*/  STL.64 [R1+0x3d0], R114 ;  /* 0x0003d07201007387 */ /* 0x0005e40000100a00 */
[----:B-1----:R-:W-:-:S04]  /*6ee0*/  IMAD.WIDE R122, R0, 0x4, R136 ;  /* 0x00000004007a7825 */ /* 0x002fc800078e0288 */
[----:B--2---:R-:W-:Y:S01]  /*6ef0*/  IMAD.WIDE R114, R0, 0x4, R4 ;  /* 0x0000000400727825 */ /* 0x004fe200078e0204 */
[----:B------:R-:W-:-:S03]  /*6f00*/  SEL R132, RZ, 0x4, P3 ;  /* 0x00000004ff847807 */ /* 0x000fc60001800000 */
[----:B------:R-:W-:Y:S01]  /*6f10*/  IMAD.U32 R0, RZ, RZ, UR5 ;  /* 0x00000005ff007e24 */ /* 0x000fe2000f8e00ff */
[----:B------:R-:W-:Y:S01]  /*6f20*/  LDGSTS.E [R201+0xf000], desc[UR28][R114.64], !P5 ;  /* 0x0f00000072c97fae */ /* 0x000fe2000e9a101c */
[----:B------:R-:W-:-:S03]  /*6f30*/  ISETP.GT.AND P3, PT, R130, 0x7f, PT ;  /* 0x0000007f8200780c */ /* 0x000fc60003f64270 */
[----:B------:R1:W-:Y:S04]  /*6f40*/  STL.64 [R1+0x3f8], R114 ;  /* 0x0003f87201007387 */ /* 0x0003e80000100a00 */
[----:B------:R-:W-:Y:S01]  /*6f50*/  LDGSTS.E [R201+0xf200], desc[UR28][R122.64], !P5 ;  /* 0x0f2000007ac97fae */ /* 0x000fe2000e9a101c */
[----:B------:R-:W-:-:S03]  /*6f60*/  ISETP.GT.AND P5, PT, R130, 0x3f, PT ;  /* 0x0000003f8200780c */ /* 0x000fc60003fa4270 */
[----:B------:R2:W-:Y:S04]  /*6f70*/  STL.64 [R1+0x458], R122 ;  /* 0x0004587a01007387 */ /* 0x0005e80000100a00 */
[----:B------:R3:W-:Y:S04]  /*6f80*/  LDGSTS.E [R201+0xf400], desc[UR28][R198.64], !P6 ;  /* 0x0f400000c6c97fae */ /* 0x0007e8000f1a101c */
[----:B-1----:R-:W4:Y:S04]  /*6f90*/  LDL.LU.64 R114, [R1+0x6b8] ;  /* 0x0006b80001727983 */ /* 0x002f280000300a00 */
[----:B------:R1:W-:Y:S01]  /*6fa0*/  LDGSTS.E [R201+0xf600], desc[UR28][R134.64], !P6 ;  /* 0x0f60000086c97fae */ /* 0x0003e2000f1a101c */
[----:B------:R-:W-:Y:S01]  /*6fb0*/  ISETP.GE.AND P6, PT, R131, R133, PT ;  /* 0x000000858300720c */ /* 0x000fe20003fc6270 */
[----:B------:R-:W-:-:S02]  /*6fc0*/  IMAD.WIDE R130, R0, 0x4, R4 ;  /* 0x0000000400827825 */ /* 0x000fc400078e0204 */
[----:B--2---:R-:W2:Y:S01]  /*6fd0*/  LDL.LU.64 R122, [R1+0x6b0] ;  /* 0x0006b000017a7983 */ /* 0x004ea20000300a00 */
[----:B------:R-:W-:-:S03]  /*6fe0*/  USHF.L.U32 UR7, UR7, 0x6, URZ ;  /* 0x0000000607077899 */ /* 0x000fc600080006ff */
[----:B------:R3:W-:Y:S04]  /*6ff0*/  STL.64 [R1+0x420], R198 ;  /* 0x000420c601007387 */ /* 0x0007e80000100a00 */
[----:B------:R1:W-:Y:S04]  /*7000*/  STL.64 [R1+0x478], R134 ;  /* 0x0004788601007387 */ /* 0x0003e80000100a00 */
[----:B------:R1:W-:Y:S01]  /*7010*/  STL.64 [R1+0x448], R130 ;  /* 0x0004488201007387 */ /* 0x0003e20000100a00 */
[----:B---3--:R-:W-:-:S03]  /*7020*/  IMAD.WIDE R198, R0, 0x4, R136 ;  /* 0x0000000400c67825 */ /* 0x008fc600078e0288 */
[----:B------:R-:W-:Y:S01]  /*7030*/  LDGSTS.E [R201+0xf800], desc[UR28][R130.64], !P0 ;  /* 0x0f80000082c97fae */ /* 0x000fe2000c1a101c */
[----:B------:R-:W-:Y:S01]  /*7040*/  UIMAD UR5, UR6, 0x3f, URZ ;  /* 0x0000003f060578a4 */ /* 0x000fe2000f8e02ff */
[----:B------:R-:W-:Y:S01]  /*7050*/  SEL R0, R132, RZ, P3 ;  /* 0x000000ff84007207 */ /* 0x000fe20001800000 */
[----:B-1----:R-:W-:Y:S01]  /*7060*/  VIADD R135, R133, 0xffffffbf ;  /* 0xffffffbf85877836 */ /* 0x002fe20000000000 */
[----:B------:R1:W-:Y:S01]  /*7070*/  STL.64 [R1+0x488], R198 ;  /* 0x000488c601007387 */ /* 0x0003e20000100a00 */
[----:B------:R-:W-:-:S03]  /*7080*/  SEL R134, RZ, 0x4, !P5 ;  /* 0x00000004ff867807 */ /* 0x000fc60006800000 */
[----:B------:R1:W-:Y:S01]  /*7090*/  LDGSTS.E [R201+0xfa00], desc[UR28][R198.64], !P0 ;  /* 0x0fa00000c6c97fae */ /* 0x0003e2000c1a101c */
[----:B------:R-:W-:-:S03]  /*70a0*/  SEL R133, R134, RZ, !P6 ;  /* 0x000000ff86857207 */ /* 0x000fc60007000000 */
[----:B------:R-:W3:Y:S01]  /*70b0*/  LDL.LU.64 R130, [R1+0x6a8] ;  /* 0x0006a80001827983 */ /* 0x000ee20000300a00 */
[----:B------:R-:W-:Y:S02]  /*70c0*/  ISETP.NE.U32.AND P3, PT, R133, RZ, PT ;  /* 0x000000ff8500720c */ /* 0x000fe40003f65070 */
[----:B------:R-:W-:Y:S01]  /*70d0*/  ISETP.NE.U32.AND P0, PT, R0, RZ, PT ;  /* 0x000000ff0000720c */ /* 0x000fe20003f05070 */
[----:B------:R-:W-:Y:S01]  /*70e0*/  IMAD.U32 R0, RZ, RZ, UR5 ;  /* 0x00000005ff007e24 */ /* 0x000fe2000f8e00ff */
[C---:B------:R-:W-:Y:S01]  /*70f0*/  LOP3.LUT R134, R2.reuse, 0x20, RZ, 0x3c, !PT ;  /* 0x0000002002867812 */ /* 0x040fe200078e3cff */
[C---:B------:R-:W-:Y:S01]  /*7100*/  VIADD R252, R2.reuse, UR9 ;  /* 0x0000000902fc7c36 */ /* 0x040fe20008000000 */
[C---:B------:R-:W-:Y:S01]  /*7110*/  LOP3.LUT R133, R2.reuse, 0x40, RZ, 0x3c, !PT ;  /* 0x0000004002857812 */ /* 0x040fe200078e3cff */
[----:B------:R1:W-:Y:S01]  /*7120*/  STL.64 [R1+0x688], R2 ;  /* 0x0006880201007387 */ /* 0x0003e20000100a00 */
[----:B------:R-:W-:Y:S01]  /*7130*/  LOP3.LUT R132, R2, 0x60, RZ, 0x3c, !PT ;  /* 0x0000006002847812 */ /* 0x000fe200078e3cff */
[----:B-1----:R-:W-:Y:S01]  /*7140*/  IMAD.WIDE R198, R0, 0x4, R136 ;  /* 0x0000000400c67825 */ /* 0x002fe200078e0288 */
[----:B------:R-:W-:-:S03]  /*7150*/  ISETP.GE.U32.AND P6, PT, R135, 0x7fffff80, PT ;  /* 0x7fffff808700780c */ /* 0x000fc60003fc6070 */
[----:B------:R-:W-:Y:S01]  /*7160*/  IMAD.WIDE R2, R0, 0x4, R4 ;  /* 0x0000000400027825 */ /* 0x000fe200078e0204 */
[----:B------:R-:W-:Y:S01]  /*7170*/  USHF.L.U32 UR6, UR6, 0x6, URZ ;  /* 0x0000000606067899 */ /* 0x000fe200080006ff */
[----:B------:R-:W1:Y:S03]  /*7180*/  LDC R0, c[0x0][0x3a0] ;  /* 0x0000e800ff007b82 */ /* 0x000e660000000800 */
[----:B------:R1:W-:Y:S04]  /*7190*/  LDGSTS.E [R201+0xfc00], desc[UR28][R2.64], !P2 ;  /* 0x0fc0000002c97fae */ /* 0x0003e8000d1a101c */
[----:B------:R-:W-:Y:S04]  /*71a0*/  LDGSTS.E [R201+0xfe00], desc[UR28][R198.64], !P2 ;  /* 0x0fe00000c6c97fae */ /* 0x000fe8000d1a101c */
[----:B------:R-:W0:Y:S04]  /*71b0*/  LDGDEPBAR ;  /* 0x00000000000079af */ /* 0x000e280000000000 */
[----:B------:R1:W-:Y:S04]  /*71c0*/  LDGSTS.E [R252+0x20000], desc[UR28][R138.64], P3 ;  /* 0x200000008afc7fae */ /* 0x0003e800099a101c */
[----:B------:R-:W-:Y:S04]  /*71d0*/  LDGSTS.E [R252+0x20400], desc[UR28][R12.64], P3 ;  /* 0x204000000cfc7fae */ /* 0x000fe800099a101c */
[----:B------:R-:W-:Y:S04]  /*71e0*/  LDGSTS.E [R252+0x20800], desc[UR28][R20.64], P3 ;  /* 0x2080000014fc7fae */ /* 0x000fe800099a101c */
[----:B------:R-:W-:Y:S04]  /*71f0*/  LDGSTS.E [R252+0x20c00], desc[UR28][R28.64], P3 ;  /* 0x20c000001cfc7fae */ /* 0x000fe800099a101c */
[----:B------:R-:W-:Y:S04]  /*7200*/  LDGSTS.E [R252+0x21000], desc[UR28][R36.64], P3 ;  /* 0x2100000024fc7fae */ /* 0x000fe800099a101c */
[----:B------:R-:W-:Y:S04]  /*7210*/  LDGSTS.E [R252+0x21400], desc[UR28][R44.64], P3 ;  /* 0x214000002cfc7fae */ /* 0x000fe800099a101c */
[----:B------:R-:W-:Y:S01]  /*7220*/  LDGSTS.E [R252+0x21800], desc[UR28][R52.64], P3 ;  /* 0x2180000034fc7fae */ /* 0x000fe200099a101c */
[----:B------:R-:W-:-:S03]  /*7230*/  IMAD.U32 R135, RZ, RZ, UR7 ;  /* 0x00000007ff877e24 */ /* 0x000fc6000f8e00ff */
[----:B------:R-:W-:Y:S01]  /*7240*/  LDGSTS.E [R252+0x21c00], desc[UR28][R60.64], P3 ;  /* 0x21c000003cfc7fae */ /* 0x000fe200099a101c */
[----:B------:R-:W-:-:S03]  /*7250*/  VIADD R134, R134, UR9 ;  /* 0x0000000986867c36 */ /* 0x000fc60008000000 */
[----:B------:R-:W-:Y:S04]  /*7260*/  LDGSTS.E [R252+0x22000], desc[UR28][R68.64], P3 ;  /* 0x2200000044fc7fae */ /* 0x000fe800099a101c */
[----:B------:R-:W-:Y:S04]  /*7270*/  LDGSTS.E [R252+0x22400], desc[UR28][R76.64], P3 ;  /* 0x224000004cfc7fae */ /* 0x000fe800099a101c */
[----:B------:R-:W-:Y:S04]  /*7280*/  LDGSTS.E [R252+0x22800], desc[UR28][R84.64], P3 ;  /* 0x2280000054fc7fae */ /* 0x000fe800099a101c */
[----:B------:R-:W-:Y:S04]  /*7290*/  LDGSTS.E [R252+0x22c00], desc[UR28][R92.64], P3 ;  /* 0x22c000005cfc7fae */ /* 0x000fe800099a101c */
[----:B------:R-:W-:Y:S04]  /*72a0*/  LDGSTS.E [R252+0x23000], desc[UR28][R100.64], P3 ;  /* 0x2300000064fc7fae */ /* 0x000fe800099a101c */
[----:B------:R1:W-:Y:S04]  /*72b0*/  STL.64 [R1+0x450], R2 ;  /* 0x0004500201007387 */ /* 0x0003e80000100a00 */
[----:B------:R-:W-:Y:S04]  /*72c0*/  LDGSTS.E [R252+0x23400], desc[UR28][R108.64], P3 ;  /* 0x234000006cfc7fae */ /* 0x000fe800099a101c */
[----:B------:R-:W-:Y:S01]  /*72d0*/  LDGSTS.E [R252+0x23800], desc[UR28][R116.64], P3 ;  /* 0x2380000074fc7fae */ /* 0x000fe200099a101c */
[----:B-1----:R-:W-:-:S03]  /*72e0*/  IMAD.WIDE R2, R135, 0x4, R138 ;  /* 0x0000000487027825 */ /* 0x002fc600078e028a */
[----:B------:R-:W-:Y:S01]  /*72f0*/  LDGSTS.E [R252+0x23c00], desc[UR28][R124.64], P3 ;  /* 0x23c000007cfc7fae */ /* 0x000fe200099a101c */
[----:B------:R-:W1:Y:S03]  /*7300*/  LDC R139, c[0x0][0x3a0] ;  /* 0x0000e800ff8b7b82 */ /* 0x000e660000000800 */
[----:B------:R1:W-:Y:S04]  /*7310*/  LDGSTS.E [R134+0x20100], desc[UR28][R6.64], P3 ;  /* 0x2010000006867fae */ /* 0x0003e800099a101c */
[----:B------:R-:W-:Y:S04]  /*7320*/  LDGSTS.E [R134+0x20500], desc[UR28][R14.64], P3 ;  /* 0x205000000e867fae */ /* 0x000fe800099a101c */
[----:B------:R-:W-:Y:S04]  /*7330*/  STL.64 [R1+0x4b0], R198 ;  /* 0x0004b0c601007387 */ /* 0x000fe80000100a00 */
[----:B------:R-:W-:Y:S04]  /*7340*/  LDGSTS.E [R134+0x20900], desc[UR28][R22.64], P3 ;  /* 0x2090000016867fae */ /* 0x000fe800099a101c */
[----:B------:R1:W-:Y:S04]  /*7350*/  STL.64 [R1+0x540], R2 ;  /* 0x0005400201007387 */ /* 0x0003e80000100a00 */
[----:B------:R-:W-:Y:S04]  /*7360*/  LDGSTS.E [R134+0x20d00], desc[UR28][R30.64], P3 ;  /* 0x20d000001e867fae */ /* 0x000fe800099a101c */
[----:B------:R-:W-:Y:S01]  /*7370*/  LDGSTS.E [R134+0x21100], desc[UR28][R38.64], P3 ;  /* 0x2110000026867fae */ /* 0x000fe200099a101c */
[----:B-1----:R-:W-:-:S03]  /*7380*/  IMAD.WIDE R2, R135, 0x4, R6 ;  /* 0x0000000487027825 */ /* 0x002fc600078e0206 */
[----:B------:R-:W-:Y:S04]  /*7390*/  LDGSTS.E [R134+0x21500], desc[UR28][R46.64], P3 ;  /* 0x215000002e867fae */ /* 0x000fe800099a101c */
[----:B------:R-:W-:Y:S04]  /*73a0*/  LDGSTS.E [R134+0x21900], desc[UR28][R54.64], P3 ;  /* 0x2190000036867fae */ /* 0x000fe800099a101c */
[----:B------:R-:W-:Y:S01]  /*73b0*/  LDGSTS.E [R134+0x21d00], desc[UR28][R62.64], P3 ;  /* 0x21d000003e867fae */ /* 0x000fe200099a101c */
[----:B------:R-:W-:-:S03]  /*73c0*/  VIADD R133, R133, UR9 ;  /* 0x0000000985857c36 */ /* 0x000fc60008000000 */
[----:B------:R-:W-:Y:S04]  /*73d0*/  LDGSTS.E [R134+0x22100], desc[UR28][R70.64], P3 ;  /* 0x2210000046867fae */ /* 0x000fe800099a101c */
[----:B------:R1:W-:Y:S04]  /*73e0*/  STL.64 [R1+0x558], R2 ;  /* 0x0005580201007387 */ /* 0x0003e80000100a00 */
[----:B------:R-:W-:Y:S04]  /*73f0*/  LDGSTS.E [R134+0x22500], desc[UR28][R78.64], P3 ;  /* 0x225000004e867fae */ /* 0x000fe800099a101c */
[----:B------:R-:W-:Y:S01]  /*7400*/  LDGSTS.E [R134+0x22900], desc[UR28][R86.64], P3 ;  /* 0x2290000056867fae */ /* 0x000fe200099a101c */
[----:B-1----:R-:W-:-:S03]  /*7410*/  IMAD.WIDE R2, R135, 0x4, R8 ;  /* 0x0000000487027825 */ /* 0x002fc600078e0208 */
[----:B------:R-:W-:Y:S04]  /*7420*/  LDGSTS.E [R134+0x22d00], desc[UR28][R94.64], P3 ;  /* 0x22d000005e867fae */ /* 0x000fe800099a101c */
[----:B------:R-:W-:Y:S04]  /*7430*/  LDGSTS.E [R134+0x23100], desc[UR28][R102.64], P3 ;  /* 0x2310000066867fae */ /* 0x000fe800099a101c */
[----:B------:R-:W-:Y:S04]  /*7440*/  LDGSTS.E [R134+0x23500], desc[UR28][R110.64], P3 ;  /* 0x235000006e867fae */ /* 0x000fe800099a101c */
[----:B------:R-:W-:Y:S04]  /*7450*/  LDGSTS.E [R134+0x23900], desc[UR28][R118.64], P3 ;  /* 0x2390000076867fae */ /* 0x000fe800099a101c */
[----:B------:R-:W-:Y:S04]  /*7460*/  LDGSTS.E [R134+0x23d00], desc[UR28][R126.64], P3 ;  /* 0x23d000007e867fae */ /* 0x000fe800099a101c */
[----:B------:R1:W-:Y:S04]  /*7470*/  STL.64 [R1+0x590], R2 ;  /* 0x0005900201007387 */ /* 0x0003e80000100a00 */
[----:B------:R1:W-:Y:S01]  /*7480*/  LDGSTS.E [R133+0x20200], desc[UR28][R8.64], P3 ;  /* 0x2020000008857fae */ /* 0x0003e200099a101c */
[----:B------:R-:W-:-:S03]  /*7490*/  IMAD.WIDE R6, R135, 0x4, R14 ;  /* 0x0000000487067825 */ /* 0x000fc600078e020e */
[----:B------:R-:W-:Y:S01]  /*74a0*/  LDGSTS.E [R133+0x20600], desc[UR28][R16.64], P3 ;  /* 0x2060000010857fae */ /* 0x000fe200099a101c */
[----:B-1----:R-:W-:-:S03]  /*74b0*/  IMAD.WIDE R2, R135, 0x4, R10 ;  /* 0x0000000487027825 */ /* 0x002fc600078e020a */
[----:B------:R-:W-:Y:S01]  /*74c0*/  LDGSTS.E [R133+0x20a00], desc[UR28][R24.64], P3 ;  /* 0x20a0000018857fae */ /* 0x000fe200099a101c */
[----:B------:R-:W-:-:S03]  /*74d0*/  IMAD.WIDE R8, R135, 0x4, R12 ;  /* 0x0000000487087825 */ /* 0x000fc600078e020c */
[----:B------:R-:W-:Y:S04]  /*74e0*/  LDGSTS.E [R133+0x20e00], desc[UR28][R32.64], P3 ;  /* 0x20e0000020857fae */ /* 0x000fe800099a101c */
[----:B------:R-:W-:Y:S04]  /*74f0*/  LDGSTS.E [R133+0x21200], desc[UR28][R40.64], P3 ;  /* 0x2120000028857fae */ /* 0x000fe800099a101c */
[----:B------:R-:W-:Y:S04]  /*7500*/  LDGSTS.E [R133+0x21600], desc[UR28][R48.64], P3 ;  /* 0x2160000030857fae */ /* 0x000fe800099a101c */
[----:B------:R1:W-:Y:S04]  /*7510*/  STL.64 [R1+0x5e8], R2 ;  /* 0x0005e80201007387 */ /* 0x0003e80000100a00 */
[----:B------:R-:W-:Y:S04]  /*7520*/  LDGSTS.E [R133+0x21a00], desc[UR28][R56.64], P3 ;  /* 0x21a0000038857fae */ /* 0x000fe800099a101c */
[----:B------:R-:W-:Y:S01]  /*7530*/  LDGSTS.E [R133+0x21e00], desc[UR28][R64.64], P3 ;  /* 0x21e0000040857fae */ /* 0x000fe200099a101c */
[----:B-1----:R-:W-:-:S03]  /*7540*/  IMAD.WIDE R2, R135, 0x4, R16 ;  /* 0x0000000487027825 */ /* 0x002fc600078e0210 */
[----:B------:R-:W-:Y:S04]  /*7550*/  LDGSTS.E [R133+0x22200], desc[UR28][R72.64], P3 ;  /* 0x2220000048857fae */ /* 0x000fe800099a101c */
[----:B------:R1:W-:Y:S01]  /*7560*/  STL.64 [R1+0x518], R8 ;  /* 0x0005180801007387 */ /* 0x0003e20000100a00 */
[----:B------:R-:W-:-:S03]  /*7570*/  VIADD R132, R132, UR9 ;  /* 0x0000000984847c36 */ /* 0x000fc60008000000 */
[----:B------:R-:W-:Y:S04]  /*7580*/  LDGSTS.E [R133+0x22600], desc[UR28][R80.64], P3 ;  /* 0x2260000050857fae */ /* 0x000fe800099a101c */
[----:B------:R4:W-:Y:S04]  /*7590*/  STL.64 [R1+0x538], R6 ;  /* 0x0005380601007387 */ /* 0x0009e80000100a00 */
[----:B------:R-:W-:Y:S01]  /*75a0*/  LDGSTS.E [R133+0x22a00], desc[UR28][R88.64], P3 ;  /* 0x22a0000058857fae */ /* 0x000fe200099a101c */
[----:B-1----:R-:W-:-:S03]  /*75b0*/  IMAD.WIDE R8, R135, 0x4, R20 ;  /* 0x0000000487087825 */ /* 0x002fc600078e0214 */
[----:B------:R-:W-:Y:S01]  /*75c0*/  LDGSTS.E [R133+0x22e00], desc[UR28][R96.64], P3 ;  /* 0x22e0000060857fae */ /* 0x000fe200099a101c */
[----:B----4-:R-:W-:-:S03]  /*75d0*/  IMAD.WIDE R6, R135, 0x4, R18 ;  /* 0x0000000487067825 */ /* 0x010fc600078e0212 */
[----:B------:R1:W-:Y:S04]  /*75e0*/  STL.64 [R1+0x570], R2 ;  /* 0x0005700201007387 */ /* 0x0003e80000100a00 */
[----:B------:R-:W-:Y:S04]  /*75f0*/  LDGSTS.E [R133+0x23200], desc[UR28][R104.64], P3 ;  /* 0x2320000068857fae */ /* 0x000fe800099a101c */
[----:B------:R-:W-:Y:S01]  /*7600*/  LDGSTS.E [R133+0x23600], desc[UR28][R112.64], P3 ;  /* 0x2360000070857fae */ /* 0x000fe200099a101c */
[----:B-1----:R-:W-:-:S03]  /*7610*/  IMAD.WIDE R2, R135, 0x4, R22 ;  /* 0x0000000487027825 */ /* 0x002fc600078e0216 */
[----:B------:R-:W-:Y:S04]  /*7620*/  LDGSTS.E [R133+0x23a00], desc[UR28][R120.64], P3 ;  /* 0x23a0000078857fae */ /* 0x000fe800099a101c */
[----:B------:R-:W-:Y:S04]  /*7630*/  LDGSTS.E [R133+0x23e00], desc[UR28][R128.64], P3 ;  /* 0x23e0000080857fae */ /* 0x000fe800099a101c */
[----:B------:R1:W-:Y:S04]  /*7640*/  STL.64 [R1+0x5c8], R6 ;  /* 0x0005c80601007387 */ /* 0x0003e80000100a00 */
[----:B------:R4:W-:Y:S04]  /*7650*/  LDGSTS.E [R132+0x20300], desc[UR28][R10.64], P3 ;  /* 0x203000000a847fae */ /* 0x0009e800099a101c */
[----:B------:R2:W-:Y:S01]  /*7660*/  STL.64 [R1+0x508], R8 ;  /* 0x0005080801007387 */ /* 0x0005e20000100a00 */
[----:B-1----:R-:W-:-:S03]  /*7670*/  IMAD.WIDE R6, R135, 0x4, R24 ;  /* 0x0000000487067825 */ /* 0x002fc600078e0218 */
[----:B------:R1:W-:Y:S01]  /*7680*/  STL.64 [R1+0x510], R2 ;  /* 0x0005100201007387 */ /* 0x0003e20000100a00 */
[----:B----4-:R-:W-:-:S03]  /*7690*/  IMAD.WIDE R10, R135, 0x4, R28 ;  /* 0x00000004870a7825 */ /* 0x010fc600078e021c */
[----:B------:R4:W-:Y:S01]  /*76a0*/  STL.64 [R1+0x550], R6 ;  /* 0x0005500601007387 */ /* 0x0009e20000100a00 */
[----:B--2---:R-:W-:-:S03]  /*76b0*/  IMAD.WIDE R8, R135, 0x4, R30 ;  /* 0x0000000487087825 */ /* 0x004fc600078e021e */
[----:B------:R-:W-:Y:S01]  /*76c0*/  STL.64 [R1+0x4e8], R10 ;  /* 0x0004e80a01007387 */ /* 0x000fe20000100a00 */
[----:B-1----:R-:W-:-:S03]  /*76d0*/  IMAD.WIDE R2, R135, 0x4, R26 ;  /* 0x0000000487027825 */ /* 0x002fc600078e021a */
[----:B------:R-:W-:Y:S01]  /*76e0*/  LDGSTS.E [R132+0x20700], desc[UR28][R18.64], P3 ;  /* 0x2070000012847fae */ /* 0x000fe200099a101c */
[----:B----4-:R-:W-:-:S03]  /*76f0*/  IMAD.WIDE R6, R135, 0x4, R32 ;  /* 0x0000000487067825 */ /* 0x010fc600078e0220 */
[----:B------:R-:W-:Y:S01]  /*7700*/  STL.64 [R1+0x5a8], R2 ;  /* 0x0005a80201007387 */ /* 0x000fe20000100a00 */
[----:B------:R-:W-:-:S03]  /*7710*/  IMAD.WIDE R198, R135, 0x4, R34 ;  /* 0x0000000487c67825 */ /* 0x000fc600078e0222 */
[----:B------:R1:W-:Y:S01]  /*7720*/  STL.64 [R1+0x4f8], R8 ;  /* 0x0004f80801007387 */ /* 0x0003e20000100a00 */
[----:B------:R-:W-:-:S03]  /*7730*/  IMAD.WIDE R44, R135, 0x4, R44 ;  /* 0x00000004872c7825 */ /* 0x000fc600078e022c */
[----:B------:R2:W-:Y:S01]  /*7740*/  STL.64 [R1+0x690], R2 ;  /* 0x0006900201007387 */ /* 0x0005e20000100a00 */
[----:B------:R-:W-:-:S03]  /*7750*/  IMAD.WIDE R68, R135, 0x4, R68 ;  /* 0x0000000487447825 */ /* 0x000fc600078e0244 */
[----:B------:R4:W-:Y:S01]  /*7760*/  STL.64 [R1+0x530], R6 ;  /* 0x0005300601007387 */ /* 0x0009e20000100a00 */
[----:B------:R-:W-:-:S03]  /*7770*/  IMAD.WIDE R76, R135, 0x4, R76 ;  /* 0x00000004874c7825 */ /* 0x000fc600078e024c */
[----:B------:R-:W3:Y:S01]  /*7780*/  LDL.LU.64 R12, [R1+0x70] ;  /* 0x00007000010c7983 */ /* 0x000ee20000300a00 */
[----:B------:R-:W-:-:S03]  /*7790*/  IMAD.WIDE R84, R135, 0x4, R84 ;  /* 0x0000000487547825 */ /* 0x000fc600078e0254 */
[----:B------:R-:W-:Y:S01]  /*77a0*/  LDGSTS.E [R132+0x20b00], desc[UR28][R26.64], P3 ;  /* 0x20b000001a847fae */ /* 0x000fe200099a101c */
[----:B------:R-:W-:-:S03]  /*77b0*/  IMAD.WIDE R92, R135, 0x4, R92 ;  /* 0x00000004875c7825 */ /* 0x000fc600078e025c */
[----:B------:R4:W-:Y:S01]  /*77c0*/  LDGSTS.E [R132+0x20f00], desc[UR28][R34.64], P3 ;  /* 0x20f0000022847fae */ /* 0x0009e200099a101c */
[----:B------:R-:W-:-:S03]  /*77d0*/  IMAD.WIDE R100, R135, 0x4, R100 ;  /* 0x0000000487647825 */ /* 0x000fc600078e0264 */
[----:B------:R4:W-:Y:S01]  /*77e0*/  LDGSTS.E [R132+0x21300], desc[UR28][R42.64], P3 ;  /* 0x213000002a847fae */ /* 0x0009e200099a101c */
[----:B------:R-:W-:Y:S01]  /*77f0*/  IADD3 R139, PT, PT, R139, -0x43, RZ ;  /* 0xffffffbd8b8b7810 */ /* 0x000fe20007ffe0ff */
[----:B-1----:R-:W1:Y:S01]  /*7800*/  LDC R8, c[0x0][0x3a0] ;  /* 0x0000e800ff087b82 */ /* 0x002e620000000800 */
[C---:B--2---:R-:W-:Y:S01]  /*7810*/  IMAD.WIDE R2, R135.reuse, 0x4, R36 ;  /* 0x0000000487027825 */ /* 0x044fe200078e0224 */
[----:B------:R-:W-:Y:S03]  /*7820*/  LDGSTS.E [R132+0x21700], desc[UR28][R50.64], P3 ;  /* 0x2170000032847fae */ /* 0x000fe600099a101c */
[C---:B----4-:R-:W-:Y:S01]  /*7830*/  IMAD.WIDE R6, R135.reuse, 0x4, R38 ;  /* 0x0000000487067825 */ /* 0x050fe200078e0226 */
[----:B------:R2:W-:Y:S02]  /*7840*/  STL.64 [R1+0x4c0], R2 ;  /* 0x0004c00201007387 */ /* 0x0005e40000100a00 */
[----:B------:R-:W4:Y:S01]  /*7850*/  LDC R9, c[0x0][0x3a0] ;  /* 0x0000e800ff097b82 */ /* 0x000f220000000800 */
[C---:B------:R-:W-:Y:S01]  /*7860*/  IMAD.WIDE R36, R135.reuse, 0x4, R42 ;  /* 0x0000000487247825 */ /* 0x040fe200078e022a */
[----:B------:R-:W-:Y:S04]  /*7870*/  STL.64 [R1+0x4d8], R6 ;  /* 0x0004d80601007387 */ /* 0x000fe80000100a00 */
[----:B------:R-:W-:Y:S01]  /*7880*/  STL.64 [R1+0x580], R198 ;  /* 0x000580c601007387 */ /* 0x000fe20000100a00 */
[C---:B------:R-:W-:Y:S01]  /*7890*/  IMAD.WIDE R48, R135.reuse, 0x4, R48 ;  /* 0x0000000487307825 */ /* 0x040fe200078e0230 */
[----:B------:R-:W1:Y:S02]  /*78a0*/  LDC R11, c[0x0][0x3a0] ;  /* 0x0000e800ff0b7b82 */ /* 0x000e640000000800 */
[----:B------:R-:W-:Y:S01]  /*78b0*/  LDGSTS.E [R132+0x21b00], desc[UR28][R58.64], P3 ;  /* 0x21b000003a847fae */ /* 0x000fe200099a101c */
[----:B--2---:R-:W-:-:S03]  /*78c0*/  IMAD.WIDE R2, R135, 0x4, R40 ;  /* 0x0000000487027825 */ /* 0x004fc600078e0228 */
[----:B------:R2:W-:Y:S01]  /*78d0*/  STL.64 [R1+0x698], R198 ;  /* 0x000698c601007387 */ /* 0x0005e20000100a00 */
[C---:B------:R-:W-:Y:S01]  /*78e0*/  IMAD.WIDE R34, R135.reuse, 0x4, R50 ;  /* 0x0000000487227825 */ /* 0x040fe200078e0232 */
[----:B------:R-:W1:Y:S02]  /*78f0*/  LDC R10, c[0x0][0x3a0] ;  /* 0x0000e800ff0a7b82 */ /* 0x000e640000000800 */
[----:B------:R-:W-:Y:S01]  /*7900*/  STL.64 [R1+0x500], R2 ;  /* 0x0005000201007387 */ /* 0x000fe20000100a00 */
[----:B------:R-:W-:-:S03]  /*7910*/  IMAD.WIDE R42, R135, 0x4, R52 ;  /* 0x00000004872a7825 */ /* 0x000fc600078e0234 */
[----:B------:R4:W-:Y:S01]  /*7920*/  STL.64 [R1+0x6a0], R2 ;  /* 0x0006a00201007387 */ /* 0x0009e20000100a00 */
[----:B--2---:R-:W-:-:S03]  /*7930*/  IMAD.WIDE R198, R135, 0x4, R46 ;  /* 0x0000000487c67825 */ /* 0x004fc600078e022e */
[----:B------:R-:W-:Y:S01]  /*7940*/  STL.64 [R1+0x560], R36 ;  /* 0x0005602401007387 */ /* 0x000fe20000100a00 */
[----:B------:R-:W-:-:S03]  /*7950*/  IMAD.WIDE R54, R135, 0x4, R54 ;  /* 0x0000000487367825 */ /* 0x000fc600078e0236 */
[----:B------:R-:W-:Y:S01]  /*7960*/  STL.64 [R1+0x480], R44 ;  /* 0x0004802c01007387 */ /* 0x000fe20000100a00 */
[----:B------:R-:W-:-:S03]  /*7970*/  IMAD.WIDE R56, R135, 0x4, R56 ;  /* 0x0000000487387825 */ /* 0x000fc600078e0238 */
[----:B------:R-:W-:Y:S01]  /*7980*/  STL.64 [R1+0x4a8], R198 ;  /* 0x0004a8c601007387 */ /* 0x000fe20000100a00 */
[----:B------:R-:W-:-:S03]  /*7990*/  IMAD.WIDE R32, R135, 0x4, R58 ;  /* 0x0000000487207825 */ /* 0x000fc600078e023a */
[----:B------:R-:W-:Y:S01]  /*79a0*/  STL.64 [R1+0x4d0], R48 ;  /* 0x0004d03001007387 */ /* 0x000fe20000100a00 */
[----:B----4-:R-:W-:-:S03]  /*79b0*/  IMAD.WIDE R2, R135, 0x4, R60 ;  /* 0x0000000487027825 */ /* 0x010fc600078e023c */
[----:B------:R-:W-:Y:S01]  /*79c0*/  STL.64 [R1+0x528], R34 ;  /* 0x0005282201007387 */ /* 0x000fe20000100a00 */
[----:B------:R-:W-:-:S03]  /*79d0*/  IMAD.WIDE R62, R135, 0x4, R62 ;  /* 0x00000004873e7825 */ /* 0x000fc600078e023e */
[----:B------:R-:W-:Y:S01]  /*79e0*/  STL.64 [R1+0x460], R42 ;  /* 0x0004602a01007387 */ /* 0x000fe20000100a00 */
[----:B------:R-:W-:-:S03]  /*79f0*/  IMAD.WIDE R64, R135, 0x4, R64 ;  /* 0x0000000487407825 */ /* 0x000fc600078e0240 */
[----:B------:R-:W-:Y:S01]  /*7a00*/  STL.64 [R1+0x468], R54 ;  /* 0x0004683601007387 */ /* 0x000fe20000100a00 */
[----:B------:R-:W-:-:S03]  /*7a10*/  IMAD.WIDE R30, R135, 0x4, R66 ;  /* 0x00000004871e7825 */ /* 0x000fc600078e0242 */
[----:B------:R-:W2:Y:S04]  /*7a20*/  LDL.LU.64 R58, [R1+0x68] ;  /* 0x00006800013a7983 */ /* 0x000ea80000300a00 */
[----:B------:R-:W-:Y:S01]  /*7a30*/  STL.64 [R1+0x498], R56 ;  /* 0x0004983801007387 */ /* 0x000fe20000100a00 */
[----:B------:R-:W-:-:S03]  /*7a40*/  IMAD.WIDE R70, R135, 0x4, R70 ;  /* 0x0000000487467825 */ /* 0x000fc600078e0246 */
        /* <DEDUP_REMOVED lines=16> */
[----:B------:R-:W-:Y:S04]  /*7b50*/  STL.64 [R1+0x400], R28 ;  /* 0x0004001c01007387 */ /* 0x000fe80000100a00 */
        /* <DEDUP_REMOVED lines=13> */
[----:B------:R-:W-:Y:S04]  /*7c30*/  LDGSTS.E [R132+0x21f00], desc[UR28][R66.64], P3 ;  /* 0x21f0000042847fae */ /* 0x000fe800099a101c */
        /* <DEDUP_REMOVED lines=11> */
[----:B------:R4:W-:Y:S04]  /*7cf0*/  LDGSTS.E [R132+0x22f00], desc[UR28][R98.64], P3 ;  /* 0x22f0000062847fae */ /* 0x0009e800099a101c */
[----:B------:R-:W-:Y:S01]  /*7d00*/  STL.64 [R1+0x678], R22 ;  /* 0x0006781601007387 */ /* 0x000fe20000100a00 */
[----:B------:R-:W-:-:S03]  /*7d10*/  IMAD.WIDE R116, R135, 0x4, R116 ;  /* 0x0000000487747825 */ /* 0x000fc600078e0274 */
[----:B------:R-:W-:Y:S04]  /*7d20*/  STL.64 [R1+0x318], R100 ;  /* 0x0003186401007387 */ /* 0x000fe80000100a00 */
[----:B------:R-:W-:Y:S01]  /*7d30*/  LDGSTS.E [R132+0x23300], desc[UR28][R106.64], P3 ;  /* 0x233000006a847fae */ /* 0x000fe200099a101c */
        /* <DEDUP_REMOVED lines=8> */
[----:B---3--:R-:W-:Y:S01]  /*7dc0*/  LDGSTS.E [R132+0x23f00], desc[UR28][R130.64], P3 ;  /* 0x23f0000082847fae */ /* 0x008fe200099a101c */
[----:B------:R-:W-:Y:S02]  /*7dd0*/  ISETP.GE.U32.AND P3, PT, R139, 0x7fffff7e, PT ;  /* 0x7fffff7e8b00780c */ /* 0x000fe40003f66070 */
[----:B------:R-:W3:Y:S01]  /*7de0*/  LDC R139, c[0x0][0x3a0] ;  /* 0x0000e800ff8b7b82 */ /* 0x000ee20000000800 */
[----:B------:R-:W-:Y:S01]  /*7df0*/  STL.64 [R1+0x2e8], R108 ;  /* 0x0002e86c01007387 */ /* 0x000fe20000100a00 */
[----:B------:R-:W-:-:S03]  /*7e00*/  IMAD.WIDE R124, R135, 0x4, R124 ;  /* 0x00000004877c7825 */ /* 0x000fc600078e027c */
[----:B------:R-:W-:Y:S01]  /*7e10*/  STL.64 [R1+0x2e0], R110 ;  /* 0x0002e06e01007387 */ /* 0x000fe20000100a00 */
[----:B------:R-:W-:-:S03]  /*7e20*/  IMAD.WIDE R126, R135, 0x4, R126 ;  /* 0x00000004877e7825 */ /* 0x000fc600078e027e */
[----:B------:R-:W-:Y:S01]  /*7e30*/  STL.64 [R1+0x2c8], R112 ;  /* 0x0002c87001007387 */ /* 0x000fe20000100a00 */
[----:B------:R-:W-:-:S03]  /*7e40*/  IMAD.WIDE R128, R135, 0x4, R128 ;  /* 0x0000000487807825 */ /* 0x000fc600078e0280 */
[----:B------:R-:W-:Y:S04]  /*7e50*/  STL.64 [R1+0x668], R14 ;  /* 0x0006680e01007387 */ /* 0x000fe80000100a00 */
[----:B------:R-:W-:Y:S04]  /*7e60*/  STL.64 [R1+0x2a0], R116 ;  /* 0x0002a07401007387 */ /* 0x000fe80000100a00 */
[----:B------:R-:W-:Y:S04]  /*7e70*/  STL.64 [R1+0x290], R118 ;  /* 0x0002907601007387 */ /* 0x000fe80000100a00 */
[----:B------:R-:W-:Y:S04]  /*7e80*/  STL.64 [R1+0x280], R120 ;  /* 0x0002807801007387 */ /* 0x000fe80000100a00 */
[----:B------:R-:W-:Y:S04]  /*7e90*/  STL.64 [R1+0x660], R18 ;  /* 0x0006601201007387 */ /* 0x000fe80000100a00 */
[----:B------:R-:W-:Y:S01]  /*7ea0*/  STL.64 [R1+0x268], R124 ;  /* 0x0002687c01007387 */ /* 0x000fe20000100a00 */
[----:B------:R-:W-:-:S02]  /*7eb0*/  IMAD.WIDE R16, R135, 0x4, R130 ;  /* 0x0000000487107825 */ /* 0x000fc400078e0282 */
[----:B------:R-:W1:Y:S01]  /*7ec0*/  LDC R135, c[0x0][0x3a0] ;  /* 0x0000e800ff877b82 */ /* 0x000e620000000800 */
[----:B------:R-:W-:Y:S04]  /*7ed0*/  STL.64 [R1+0x260], R126 ;  /* 0x0002607e01007387 */ /* 0x000fe80000100a00 */
[----:B------:R-:W-:Y:S04]  /*7ee0*/  STL.64 [R1+0x250], R128 ;  /* 0x0002508001007387 */ /* 0x000fe80000100a00 */
[----:B------:R-:W4:Y:S04]  /*7ef0*/  LDL.LU.64 R40, [R1+0x60] ;  /* 0x0000600001287983 */ /* 0x000f280000300a00 */
[----:B------:R-:W4:Y:S04]  /*7f00*/  LDL.LU.64 R38, [R1+0x58] ;  /* 0x0000580001267983 */ /* 0x000f280000300a00 */
[----:B------:R-:W-:Y:S04]  /*7f10*/  STL.64 [R1+0x658], R16 ;  /* 0x0006581001007387 */ /* 0x000fe80000100a00 */
[----:B------:R-:W4:Y:S01]  /*7f20*/  LDL.LU.64 R50, [R1+0x50] ;  /* 0x0000500001327983 */ /* 0x000f220000300a00 */
[----:B---3--:R-:W-:-:S03]  /*7f30*/  VIADD R6, R139, 0xffffffbb ;  /* 0xffffffbb8b067836 */ /* 0x008fc60000000000 */
[----:B------:R-:W3:Y:S04]  /*7f40*/  LDL.LU.64 R138, [R1+0x48] ;  /* 0x00004800018a7983 */ /* 0x000ee80000300a00 */
[----:B------:R-:W0:Y:S01]  /*7f50*/  LDGDEPBAR ;  /* 0x00000000000079af */ /* 0x000e220000000000 */
[----:B------:R-:W-:-:S04]  /*7f60*/  IMAD.U32 R7, RZ, RZ, UR6 ;  /* 0x00000006ff077e24 */ /* 0x000fc8000f8e00ff */
[C---:B------:R-:W-:Y:S01]  /*7f70*/  IMAD.WIDE R52, R7.reuse, 0x4, R4 ;  /* 0x0000000407347825 */ /* 0x040fe200078e0204 */
[----:B------:R-:W-:Y:S03]  /*7f80*/  BAR.SYNC.DEFER_BLOCKING 0x0 ;  /* 0x0000000000007b1d */ /* 0x000fe60000010000 */
[----:B------:R-:W-:-:S04]  /*7f90*/  IMAD.WIDE R46, R7, 0x4, R136 ;  /* 0x00000004072e7825 */ /* 0x000fc800078e0288 */
[----:B------:R-:W-:Y:S01]  /*7fa0*/  IMAD.WIDE R12, R7, 0x4, R12 ;  /* 0x00000004070c7825 */ /* 0x000fe200078e020c */
[----:B------:R1:W-:Y:S04]  /*7fb0*/  STL.64 [R1+0x230], R52 ;  /* 0x0002303401007387 */ /* 0x0003e80000100a00 */
[----:B------:R-:W-:Y:S04]  /*7fc0*/  STL.64 [R1+0x228], R46 ;  /* 0x0002282e01007387 */ /* 0x000fe80000100a00 */
[----:B------:R1:W-:Y:S04]  /*7fd0*/  STL.64 [R1+0x220], R12 ;  /* 0x0002200c01007387 */ /* 0x0003e80000100a00 */
[----:B------:R-:W-:Y:S01]  /*7fe0*/  @!PT LDS RZ, [RZ] ;  /* 0x00000000fffff984 */ /* 0x000fe20000000800 */
[----:B------:R-:W-:Y:S01]  /*7ff0*/  @!PT LDS RZ, [RZ] ;  /* 0x00000000fffff984 */ /* 0x000fe20000000800 */
[----:B------:R-:W-:Y:S01]  /*8000*/  @!PT LDS RZ, [RZ] ;  /* 0x00000000fffff984 */ /* 0x000fe20000000800 */
[----:B------:R-:W-:Y:S04]  /*8010*/  LDGSTS.E [R201+0x10000], desc[UR28][R52.64], !P6 ;  /* 0x1000000034c97fae */ /* 0x000fe8000f1a101c */
[----:B------:R-:W-:Y:S01]  /*8020*/  LDGSTS.E [R201+0x10200], desc[UR28][R46.64], !P6 ;  /* 0x102000002ec97fae */ /* 0x000fe2000f1a101c */
[----:B------:R-:W-:-:S03]  /*8030*/  VIADD R0, R0, 0xffffffbc ;  /* 0xffffffbc00007836 */ /* 0x000fc60000000000 */
[----:B------:R1:W-:Y:S01]  /*8040*/  LDGSTS.E [R201+0x10400], desc[UR28][R12.64], !P4 ;  /* 0x104000000cc97fae */ /* 0x0003e2000e1a101c */
[----:B--2---:R-:W-:-:S04]  /*8050*/  IMAD.WIDE R4, R7, 0x4, R58 ;  /* 0x0000000407047825 */ /* 0x004fc800078e023a */
[C---:B----4-:R-:W-:Y:S01]  /*8060*/  IMAD.WIDE R98, R7.reuse, 0x4, R40 ;  /* 0x0000000407627825 */ /* 0x050fe200078e0228 */
[----:B------:R2:W-:Y:S03]  /*8070*/  STL.64 [R1+0x648], R4 ;  /* 0x0006480401007387 */ /* 0x0005e60000100a00 */
[C---:B------:R-:W-:Y:S01]  /*8080*/  IMAD.WIDE R90, R7.reuse, 0x4, R38 ;  /* 0x00000004075a7825 */ /* 0x040fe200078e0226 */
[----:B------:R-:W4:Y:S03]  /*8090*/  LDL.LU.64 R60, [R1+0x40] ;  /* 0x00004000013c7983 */ /* 0x000f260000300a00 */
[C---:B------:R-:W-:Y:S01]  /*80a0*/  IMAD.WIDE R82, R7.reuse, 0x4, R50 ;  /* 0x0000000407527825 */ /* 0x040fe200078e0232 */
[----:B------:R-:W4:Y:S03]  /*80b0*/  LDL.LU.64 R58, [R1+0x38] ;  /* 0x00003800013a7983 */ /* 0x000f260000300a00 */
[----:B---3--:R-:W-:Y:S01]  /*80c0*/  IMAD.WIDE R74, R7, 0x4, R138 ;  /* 0x00000004074a7825 */ /* 0x008fe200078e028a */
[----:B-1----:R-:W3:Y:S01]  /*80d0*/  LDL.LU.64 R52, [R1+0x30] ;  /* 0x0000300001347983 */ /* 0x002ee20000300a00 */
[----:B------:R-:W-:Y:S01]  /*80e0*/  ISETP.GE.U32.AND P2, PT, R0, 0x7fffff7d, PT ;  /* 0x7fffff7d0000780c */ /* 0x000fe20003f46070 */
[----:B------:R-:W2:Y:S02]  /*80f0*/  LDC R13, c[0x0][0x3a0] ;  /* 0x0000e800ff0d7b82 */ /* 0x000ea40000000800 */
[----:B------:R-:W3:Y:S04]  /*8100*/  LDL.LU.64 R66, [R1+0x28] ;  /* 0x0000280001427983 */ /* 0x000ee80000300a00 */
[----:B------:R-:W3:Y:S02]  /*8110*/  LDL.LU.64 R46, [R1+0x20] ;  /* 0x00002000012e7983 */ /* 0x000ee40000300a00 */
[----:B------:R-:W1:Y:S02]  /*8120*/  LDC R0, c[0x0][0x3a0] ;  /* 0x0000e800ff007b82 */ /* 0x000e640000000800 */
[----:B------:R-:W3:Y:S04]  /*8130*/  LDL.LU.64 R40, [R1+0x18] ;  /* 0x0000180001287983 */ /* 0x000ee80000300a00 */
[----:B------:R-:W-:Y:S01]  /*8140*/  STL.64 [R1+0x218], R98 ;  /* 0x0002186201007387 */ /* 0x000fe20000100a00 */
[----:B------:R-:W-:Y:S01]  /*8150*/  ISETP.GE.U32.AND P6, PT, R6, 0x7fffff7c, PT ;  /* 0x7fffff7c0600780c */ /* 0x000fe20003fc6070 */
[----:B------:R-:W2:Y:S02]  /*8160*/  LDC R12, c[0x0][0x3a0] ;  /* 0x0000e800ff0c7b82 */ /* 0x000ea40000000800 */
[----:B------:R-:W3:Y:S04]  /*8170*/  LDL.LU.64 R38, [R1+0x10] ;  /* 0x0000100001267983 */ /* 0x000ee80000300a00 */
[----:B------:R-:W-:Y:S02]  /*8180*/  STL.64 [R1+0x640], R90 ;  /* 0x0006405a01007387 */ /* 0x000fe40000100a00 */
[----:B------:R-:W3:Y:S02]  /*8190*/  LDC R6, c[0x0][0x3a0] ;  /* 0x0000e800ff067b82 */ /* 0x000ee40000000800 */
[----:B------:R-:W3:Y:S04]  /*81a0*/  LDL.LU.64 R50, [R1+0x8] ;  /* 0x0000080001327983 */ /* 0x000ee80000300a00 */
[----:B------:R-:W-:Y:S04]  /*81b0*/  STL.64 [R1+0x210], R82 ;  /* 0x0002105201007387 */ /* 0x000fe80000100a00 */
[----:B------:R-:W-:Y:S04]  /*81c0*/  STL.64 [R1+0x638], R74 ;  /* 0x0006384a01007387 */ /* 0x000fe80000100a00 */
[----:B------:R-:W3:Y:S01]  /*81d0*/  LDL.LU.64 R138, [R1] ;  /* 0x00000000018a7983 */ /* 0x000ee20000300a00 */
[----:B-1----:R-:W-:-:S03]  /*81e0*/  VIADD R0, R0, 0xffffffba ;  /* 0xffffffba00007836 */ /* 0x002fc60000000000 */
[----:B------:R2:W-:Y:S02]  /*81f0*/  LDGSTS.E [R201+0x10600], desc[UR28][R4.64], !P4 ;  /* 0x1060000004c97fae */ /* 0x0005e4000e1a101c */
[----:B------:R-:W-:Y:S01]  /*8200*/  ISETP.GE.U32.AND P4, PT, R0, 0x7fffff7b, PT ;  /* 0x7fffff7b0000780c */ /* 0x000fe20003f86070 */
[----:B------:R-:W-:Y:S01]  /*8210*/  VIADD R0, R8, 0xffffffb8 ;  /* 0xffffffb808007836 */ /* 0x000fe20000000000 */
[----:B------:R-:W-:Y:S04]  /*8220*/  LDGSTS.E [R201+0x10800], desc[UR28][R98.64], !P3 ;  /* 0x1080000062c97fae */ /* 0x000fe8000d9a101c */
[----:B------:R-:W-:Y:S01]  /*8230*/  LDGSTS.E [R201+0x10a00], desc[UR28][R90.64], !P3 ;  /* 0x10a000005ac97fae */ /* 0x000fe2000d9a101c */
[----:B--2---:R-:W-:-:S03]  /*8240*/  VIADD R4, R13, 0xffffffb9 ;  /* 0xffffffb90d047836 */ /* 0x004fc60000000000 */
[----:B------:R-:W-:Y:S01]  /*8250*/  LDGSTS.E [R201+0x10c00], desc[UR28][R82.64], !P2 ;  /* 0x10c0000052c97fae */ /* 0x000fe2000d1a101c */
[----:B------:R-:W1:Y:S01]  /*8260*/  LDC R5, c[0x0][0x3a0] ;  /* 0x0000e800ff057b82 */ /* 0x000e620000000800 */
[----:B------:R-:W-:Y:S02]  /*8270*/  ISETP.GE.U32.AND P3, PT, R4, 0x7fffff7a, PT ;  /* 0x7fffff7a0400780c */ /* 0x000fe40003f66070 */
[----:B------:R-:W-:Y:S01]  /*8280*/  LDGSTS.E [R201+0x10e00], desc[UR28][R74.64], !P2 ;  /* 0x10e000004ac97fae */ /* 0x000fe2000d1a101c */
[----:B------:R-:W-:Y:S01]  /*8290*/  ISETP.GE.U32.AND P2, PT, R0, 0x7fffff79, PT ;  /* 0x7fffff790000780c */ /* 0x000fe20003f46070 */
[----:B------:R-:W-:-:S03]  /*82a0*/  VIADD R4, R9, 0xffffffb7 ;  /* 0xffffffb709047836 */ /* 0x000fc60000000000 */
[----:B------:R-:W2:Y:S01]  /*82b0*/  LDC R13, c[0x0][0x3a0] ;  /* 0x0000e800ff0d7b82 */ /* 0x000ea20000000800 */
[----:B------:R-:W-:Y:S02]  /*82c0*/  VIADD R0, R11, 0xffffffb6 ;  /* 0xffffffb60b007836 */ /* 0x000fe40000000000 */
[----:B----4-:R-:W-:-:S04]  /*82d0*/  IMAD.WIDE R60, R7, 0x4, R60 ;  /* 0x00000004073c7825 */ /* 0x010fc800078e023c */
[C---:B------:R-:W-:Y:S01]  /*82e0*/  IMAD.WIDE R58, R7.reuse, 0x4, R58 ;  /* 0x00000004073a7825 */ /* 0x040fe200078e023a */
[----:B------:R-:W-:Y:S03]  /*82f0*/  STL.64 [R1+0x200], R60 ;  /* 0x0002003c01007387 */ /* 0x000fe60000100a00 */
[C---:B---3--:R-:W-:Y:S01]  /*8300*/  IMAD.WIDE R52, R7.reuse, 0x4, R52 ;  /* 0x0000000407347825 */ /* 0x048fe200078e0234 */
[----:B------:R-:W-:Y:S03]  /*8310*/  LDGSTS.E [R201+0x11000], desc[UR28][R60.64], !P6 ;  /* 0x110000003cc97fae */ /* 0x000fe6000f1a101c */
[C---:B------:R-:W-:Y:S01]  /*8320*/  IMAD.WIDE R8, R7.reuse, 0x4, R66 ;  /* 0x0000000407087825 */ /* 0x040fe200078e0242 */
[----:B------:R-:W-:Y:S03]  /*8330*/  STL.64 [R1+0x630], R58 ;  /* 0x0006303a01007387 */ /* 0x000fe60000100a00 */
[----:B------:R-:W-:Y:S01]  /*8340*/  IMAD.WIDE R46, R7, 0x4, R46 ;  /* 0x00000004072e7825 */ /* 0x000fe200078e022e */
[----:B------:R-:W-:Y:S01]  /*8350*/  LDGSTS.E [R201+0x11200], desc[UR28][R58.64], !P6 ;  /* 0x112000003ac97fae */ /* 0x000fe2000f1a101c */
[----:B------:R-:W-:-:S02]  /*8360*/  ISETP.GE.U32.AND P6, PT, R4, 0x7fffff78, PT ;  /* 0x7fffff780400780c */ /* 0x000fc40003fc6070 */
[C---:B------:R-:W-:Y:S01]  /*8370*/  IMAD.WIDE R40, R7.reuse, 0x4, R40 ;  /* 0x0000000407287825 */ /* 0x040fe200078e0228 */
[----:B------:R-:W-:Y:S03]  /*8380*/  STL.64 [R1+0x1f0], R52 ;  /* 0x0001f03401007387 */ /* 0x000fe60000100a00 */
[----:B------:R-:W-:Y:S01]  /*8390*/  VIADD R4, R10, 0xffffffb5 ;  /* 0xffffffb50a047836 */ /* 0x000fe20000000000 */
[----:B------:R-:W-:Y:S01]  /*83a0*/  LDGSTS.E [R201+0x11400], desc[UR28][R52.64], !P4 ;  /* 0x1140000034c97fae */ /* 0x000fe2000e1a101c */
[----:B------:R-:W-:-:S03]  /*83b0*/  IMAD.WIDE R38, R7, 0x4, R38 ;  /* 0x0000000407267825 */ /* 0x000fc600078e0226 */
[----:B------:R3:W-:Y:S04]  /*83c0*/  STL.64 [R1+0x628], R8 ;  /* 0x0006280801007387 */ /* 0x0007e80000100a00 */
[----:B------:R3:W-:Y:S01]  /*83d0*/  LDGSTS.E [R201+0x11600], desc[UR28][R8.64], !P4 ;  /* 0x1160000008c97fae */ /* 0x0007e2000e1a101c */
[----:B------:R-:W-:-:S03]  /*83e0*/  IMAD.WIDE R10, R7, 0x4, R50 ;  /* 0x00000004070a7825 */ /* 0x000fc600078e0232 */
[----:B------:R-:W-:Y:S04]  /*83f0*/  STL.64 [R1+0x1e8], R46 ;  /* 0x0001e82e01007387 */ /* 0x000fe80000100a00 */
[----:B------:R-:W-:Y:S01]  /*8400*/  LDGSTS.E [R201+0x11800], desc[UR28][R46.64], !P3 ;  /* 0x118000002ec97fae */ /* 0x000fe2000d9a101c */
[----:B---3--:R-:W3:Y:S03]  /*8410*/  LDC R9, c[0x0][0x3a0] ;  /* 0x0000e800ff097b82 */ /* 0x008ee60000000800 */
[----:B------:R-:W-:Y:S04]  /*8420*/  STL.64 [R1+0x620], R40 ;  /* 0x0006202801007387 */ /* 0x000fe80000100a00 */
[----:B------:R-:W-:Y:S01]  /*8430*/  LDGSTS.E [R201+0x11a00], desc[UR28][R40.64], !P3 ;  /* 0x11a0000028c97fae */ /* 0x000fe2000d9a101c */
[----:B------:R-:W4:Y:S03]  /*8440*/  LDC R8, c[0x0][0x3a0] ;  /* 0x0000e800ff087b82 */ /* 0x000f260000000800 */
[----:B------:R-:W-:Y:S01]  /*8450*/  STL.64 [R1+0x1d8], R38 ;  /* 0x0001d82601007387 */ /* 0x000fe20000100a00 */
[----:B------:R-:W-:-:S03]  /*8460*/  ISETP.GE.U32.AND P4, PT, R0, 0x7fffff77, PT ;  /* 0x7fffff770000780c */ /* 0x000fc60003f86070 */
[----:B------:R-:W-:Y:S04]  /*8470*/  LDGSTS.E [R201+0x11c00], desc[UR28][R38.64], !P2 ;  /* 0x11c0000026c97fae */ /* 0x000fe8000d1a101c */
[----:B------:R2:W-:Y:S04]  /*8480*/  STL.64 [R1+0x618], R10 ;  /* 0x0006180a01007387 */ /* 0x0005e80000100a00 */
[----:B------:R2:W-:Y:S01]  /*8490*/  LDGSTS.E [R201+0x11e00], desc[UR28][R10.64], !P2 ;  /* 0x11e000000ac97fae */ /* 0x0005e2000d1a101c */
[----:B------:R-:W-:Y:S01]  /*84a0*/  VIADD R0, R12, 0xffffffb4 ;  /* 0xffffffb40c007836 */ /* 0x000fe20000000000 */
[----:B------:R-:W-:Y:S01]  /*84b0*/  ISETP.GE.U32.AND P3, PT, R4, 0x7fffff76, PT ;  /* 0x7fffff760400780c */ /* 0x000fe20003f66070 */
[----:B-1----:R-:W-:-:S02]  /*84c0*/  VIADD R4, R5, 0xffffffb3 ;  /* 0xffffffb305047836 */ /* 0x002fc40000000000 */
[C---:B------:R-:W-:Y:S01]  /*84d0*/  IMAD.WIDE R50, R7.reuse, 0x4, R138 ;  /* 0x0000000407327825 */ /* 0x040fe200078e028a */
[----:B--2---:R-:W1:Y:S01]  /*84e0*/  LDC R10, c[0x0][0x3a0] ;  /* 0x0000e800ff0a7b82 */ /* 0x004e620000000800 */
[----:B------:R-:W-:Y:S02]  /*84f0*/  ISETP.GE.U32.AND P2, PT, R0, 0x7fffff75, PT ;  /* 0x7fffff750000780c */ /* 0x000fe40003f46070 */
[C---:B------:R-:W-:Y:S01]  /*8500*/  IMAD.WIDE R46, R7.reuse, 0x4, R250 ;  /* 0x00000004072e7825 */ /* 0x040fe200078e02fa */
[----:B------:R-:W-:Y:S03]  /*8510*/  STL.64 [R1+0x1c8], R50 ;  /* 0x0001c83201007387 */ /* 0x000fe60000100a00 */
[C---:B------:R-:W-:Y:S01]  /*8520*/  IMAD.WIDE R40, R7.reuse, 0x4, R248 ;  /* 0x0000000407287825 */ /* 0x040fe200078e02f8 */
[----:B------:R-:W-:Y:S01]  /*8530*/  LDGSTS.E [R201+0x12000], desc[UR28][R50.64], !P6 ;  /* 0x1200000032c97fae */ /* 0x000fe2000f1a101c */
[----:B------:R-:W2:Y:S02]  /*8540*/  LDC R5, c[0x0][0x3a0] ;  /* 0x0000e800ff057b82 */ /* 0x000ea40000000800 */
[----:B------:R-:W-:Y:S01]  /*8550*/  IMAD.WIDE R38, R7, 0x4, R246 ;  /* 0x0000000407267825 */ /* 0x000fe200078e02f6 */
[----:B------:R-:W-:Y:S01]  /*8560*/  IADD3 R0, PT, PT, R13, -0x4e, RZ ;  /* 0xffffffb20d007810 */ /* 0x000fe20007ffe0ff */
[----:B------:R3:W-:Y:S04]  /*8570*/  STL.64 [R1+0x610], R46 ;  /* 0x0006102e01007387 */ /* 0x0007e80000100a00 */
[----:B------:R-:W2:Y:S01]  /*8580*/  LDC R11, c[0x0][0x3a0] ;  /* 0x0000e800ff0b7b82 */ /* 0x000ea20000000800 */
[----:B------:R3:W-:Y:S01]  /*8590*/  LDGSTS.E [R201+0x12200], desc[UR28][R46.64], !P6 ;  /* 0x122000002ec97fae */ /* 0x0007e2000f1a101c */
[----:B------:R-:W-:Y:S01]  /*85a0*/  ISETP.GE.U32.AND P6, PT, R4, 0x7fffff74, PT ;  /* 0x7fffff740400780c */ /* 0x000fe20003fc6070 */
[----:B------:R-:W-:-:S02]  /*85b0*/  VIADD R4, R6, 0xffffffb1 ;  /* 0xffffffb106047836 */ /* 0x000fc40000000000 */
[----:B------:R4:W-:Y:S01]  /*85c0*/  STL.64 [R1+0x1c0], R40 ;  /* 0x0001c02801007387 */ /* 0x0009e20000100a00 */
[C---:B------:R-:W-:Y:S02]  /*85d0*/  IMAD.WIDE R12, R7.reuse, 0x4, R146 ;  /* 0x00000004070c7825 */ /* 0x040fe400078e0292 */
[----:B------:R-:W2:Y:S01]  /*85e0*/  LDC R6, c[0x0][0x3a0] ;  /* 0x0000e800ff067b82 */ /* 0x000ea20000000800 */
[----:B------:R4:W-:Y:S01]  /*85f0*/  LDGSTS.E [R201+0x12400], desc[UR28][R40.64], !P4 ;  /* 0x1240000028c97fae */ /* 0x0009e2000e1a101c */
[----:B---3--:R-:W-:-:S03]  /*8600*/  IMAD.WIDE R46, R7, 0x4, R140 ;  /* 0x00000004072e7825 */ /* 0x008fc600078e028c */
[----:B------:R3:W-:Y:S04]  /*8610*/  STL.64 [R1+0x608], R38 ;  /* 0x0006082601007387 */ /* 0x0007e80000100a00 */
[----:B------:R3:W-:Y:S01]  /*8620*/  LDGSTS.E [R201+0x12600], desc[UR28][R38.64], !P4 ;  /* 0x1260000026c97fae */ /* 0x0007e2000e1a101c */
[----:B------:R-:W-:Y:S01]  /*8630*/  ISETP.GE.U32.AND P4, PT, R0, 0x7fffff73, PT ;  /* 0x7fffff730000780c */ /* 0x000fe20003f86070 */
[----:B----4-:R-:W-:Y:S02]  /*8640*/  IMAD.WIDE R40, R7, 0x4, R142 ;  /* 0x0000000407287825 */ /* 0x010fe400078e028e */
[----:B------:R4:W-:Y:S02]  /*8650*/  LDGSTS.E [R201+0x12800], desc[UR28][R46.64], !P3 ;  /* 0x128000002ec97fae */ /* 0x0009e4000d9a101c */
[----:B------:R-:W-:-:S02]  /*8660*/  VIADD R0, R9, 0xffffffb0 ;  /* 0xffffffb009007836 */ /* 0x000fc40000000000 */
[----:B------:R1:W-:Y:S01]  /*8670*/  LDGSTS.E [R201+0x12a00], desc[UR28][R40.64], !P3 ;  /* 0x12a0000028c97fae */ /* 0x0003e2000d9a101c */
[----:B------:R-:W2:Y:S01]  /*8680*/  LDC R9, c[0x0][0x3a0] ;  /* 0x0000e800ff097b82 */ /* 0x000ea20000000800 */
[----:B---3--:R-:W-:Y:S01]  /*8690*/  IMAD.WIDE R38, R7, 0x4, R144 ;  /* 0x0000000407267825 */ /* 0x008fe200078e0290 */
[----:B------:R-:W-:Y:S01]  /*86a0*/  ISETP.GE.U32.AND P3, PT, R4, 0x7fffff72, PT ;  /* 0x7fffff720400780c */ /* 0x000fe20003f66070 */
[----:B------:R4:W-:Y:S02]  /*86b0*/  STL.64 [R1+0x1b0], R46 ;  /* 0x0001b02e01007387 */ /* 0x0009e40000100a00 */
[----:B------:R-:W-:Y:S02]  /*86c0*/  VIADD R4, R8, 0xffffffaf ;  /* 0xffffffaf08047836 */ /* 0x000fe40000000000 */
[----:B------:R3:W-:Y:S01]  /*86d0*/  LDGSTS.E [R201+0x12c00], desc[UR28][R38.64], !P2 ;  /* 0x12c0000026c97fae */ /* 0x0007e2000d1a101c */
[----:B------:R-:W2:Y:S03]  /*86e0*/  LDC R8, c[0x0][0x3a0] ;  /* 0x0000e800ff087b82 */ /* 0x000ea60000000800 */
[----:B------:R3:W-:Y:S01]  /*86f0*/  LDGSTS.E [R201+0x12e00], desc[UR28][R12.64], !P2 ;  /* 0x12e000000cc97fae */ /* 0x0007e2000d1a101c */
[----:B------:R-:W-:Y:S01]  /*8700*/  ISETP.GE.U32.AND P2, PT, R0, 0x7fffff71, PT ;  /* 0x7fffff710000780c */ /* 0x000fe20003f46070 */
[----:B-1----:R-:W-:-:S02]  /*8710*/  VIADD R0, R10, 0xffffffae ;  /* 0xffffffae0a007836 */ /* 0x002fc40000000000 */
[----:B------:R1:W-:Y:S01]  /*8720*/  STL.64 [R1+0x600], R40 ;  /* 0x0006002801007387 */ /* 0x0003e20000100a00 */
[C---:B----4-:R-:W-:Y:S01]  /*8730*/  IMAD.WIDE R46, R7.reuse, 0x4, R148 ;  /* 0x00000004072e7825 */ /* 0x050fe200078e0294 */
[----:B------:R-:W4:Y:S02]  /*8740*/  LDC R10, c[0x0][0x3a0] ;  /* 0x0000e800ff0a7b82 */ /* 0x000f240000000800 */
[----:B------:R3:W-:Y:S04]  /*8750*/  STL.64 [R1+0x1a0], R38 ;  /* 0x0001a02601007387 */ /* 0x0007e80000100a00 */
[----:B------:R2:W-:Y:S01]  /*8760*/  STL.64 [R1+0x5f8], R12 ;  /* 0x0005f80c01007387 */ /* 0x0005e20000100a00 */
[----:B-1----:R-:W-:-:S03]  /*8770*/  IMAD.WIDE R40, R7, 0x4, R150 ;  /* 0x0000000407287825 */ /* 0x002fc600078e0296 */
[----:B------:R1:W-:Y:S01]  /*8780*/  LDGSTS.E [R201+0x13000], desc[UR28][R46.64], !P6 ;  /* 0x130000002ec97fae */ /* 0x0003e2000f1a101c */
[----:B---3--:R-:W-:-:S03]  /*8790*/  IMAD.WIDE R38, R7, 0x4, R152 ;  /* 0x0000000407267825 */ /* 0x008fc600078e0298 */
[----:B------:R3:W-:Y:S01]  /*87a0*/  LDGSTS.E [R201+0x13200], desc[UR28][R40.64], !P6 ;  /* 0x1320000028c97fae */ /* 0x0007e2000f1a101c */
[----:B--2---:R-:W-:Y:S01]  /*87b0*/  IMAD.WIDE R12, R7, 0x4, R154 ;  /* 0x00000004070c7825 */ /* 0x004fe200078e029a */
[----:B------:R-:W-:Y:S02]  /*87c0*/  ISETP.GE.U32.AND P6, PT, R4, 0x7fffff70, PT ;  /* 0x7fffff700400780c */ /* 0x000fe40003fc6070 */
[----:B------:R2:W-:Y:S01]  /*87d0*/  LDGSTS.E [R201+0x13400], desc[UR28][R38.64], !P4 ;  /* 0x1340000026c97fae */ /* 0x0005e2000e1a101c */
[----:B------:R-:W-:-:S03]  /*87e0*/  VIADD R4, R5, 0xffffffad ;  /* 0xffffffad05047836 */ /* 0x000fc60000000000 */
[----:B------:R1:W-:Y:S01]  /*87f0*/  STL.64 [R1+0x198], R46 ;  /* 0x0001982e01007387 */ /* 0x0003e20000100a00 */
[----:B------:R-:W4:Y:S03]  /*8800*/  LDC R5, c[0x0][0x3a0] ;  /* 0x0000e800ff057b82 */ /* 0x000f260000000800 */
[----:B------:R2:W-:Y:S01]  /*8810*/  LDGSTS.E [R201+0x13600], desc[UR28][R12.64], !P4 ;  /* 0x136000000cc97fae */ /* 0x0005e2000e1a101c */
[----:B------:R-:W-:Y:S01]  /*8820*/  ISETP.GE.U32.AND P4, PT, R0, 0x7fffff6f, PT ;  /* 0x7fffff6f0000780c */ /* 0x000fe20003f86070 */
[----:B------:R-:W-:Y:S02]  /*8830*/  VIADD R0, R11, 0xffffffac ;  /* 0xffffffac0b007836 */ /* 0x000fe40000000000 */
[----:B------:R3:W-:Y:S01]  /*8840*/  STL.64 [R1+0x5f0], R40 ;  /* 0x0005f02801007387 */ /* 0x0007e20000100a00 */
[----:B------:R-:W4:Y:S01]  /*8850*/  LDC R11, c[0x0][0x3a0] ;  /* 0x0000e800ff0b7b82 */ /* 0x000f220000000800 */
[----:B-1----:R-:W-:-:S02]  /*8860*/  IMAD.WIDE R46, R7, 0x4, R156 ;  /* 0x00000004072e7825 */ /* 0x002fc400078e029c */
[----:B------:R2:W-:Y:S04]  /*8870*/  STL.64 [R1+0x188], R38 ;  /* 0x0001882601007387 */ /* 0x0005e80000100a00 */
[----:B------:R1:W-:Y:S01]  /*8880*/  STL.64 [R1+0x5e0], R12 ;  /* 0x0005e00c01007387 */ /* 0x0003e20000100a00 */
[----:B---3--:R-:W-:-:S03]  /*8890*/  IMAD.WIDE R40, R7, 0x4, R158 ;  /* 0x0000000407287825 */ /* 0x008fc600078e029e */
[----:B------:R3:W-:Y:S01]  /*88a0*/  STL.64 [R1+0x178], R46 ;  /* 0x0001782e01007387 */ /* 0x0007e20000100a00 */
[----:B--2---:R-:W-:-:S03]  /*88b0*/  IMAD.WIDE R38, R7, 0x4, R160 ;  /* 0x0000000407267825 */ /* 0x004fc600078e02a0 */
[----:B------:R3:W-:Y:S01]  /*88c0*/  LDGSTS.E [R201+0x13800], desc[UR28][R46.64], !P3 ;  /* 0x138000002ec97fae */ /* 0x0007e2000d9a101c */
[----:B-1----:R-:W-:-:S03]  /*88d0*/  IMAD.WIDE R12, R7, 0x4, R162 ;  /* 0x00000004070c7825 */ /* 0x002fc600078e02a2 */
[----:B------:R1:W-:Y:S04]  /*88e0*/  STL.64 [R1+0x5d8], R40 ;  /* 0x0005d82801007387 */ /* 0x0003e80000100a00 */
[----:B------:R1:W-:Y:S01]  /*88f0*/  LDGSTS.E [R201+0x13a00], desc[UR28][R40.64], !P3 ;  /* 0x13a0000028c97fae */ /* 0x0003e2000d9a101c */
[----:B------:R-:W-:Y:S01]  /*8900*/  ISETP.GE.U32.AND P3, PT, R4, 0x7fffff6e, PT ;  /* 0x7fffff6e0400780c */ /* 0x000fe20003f66070 */
[----:B------:R-:W-:Y:S02]  /*8910*/  VIADD R4, R6, 0xffffffab ;  /* 0xffffffab06047836 */ /* 0x000fe40000000000 */
[C---:B---3--:R-:W-:Y:S01]  /*8920*/  IMAD.WIDE R46, R7.reuse, 0x4, R164 ;  /* 0x00000004072e7825 */ /* 0x048fe200078e02a4 */
[----:B------:R2:W-:Y:S01]  /*8930*/  STL.64 [R1+0x170], R38 ;  /* 0x0001702601007387 */ /* 0x0005e20000100a00 */
[----:B------:R-:W3:Y:S03]  /*8940*/  LDC R6, c[0x0][0x3a0] ;  /* 0x0000e800ff067b82 */ /* 0x000ee60000000800 */
[----:B------:R2:W-:Y:S01]  /*8950*/  LDGSTS.E [R201+0x13c00], desc[UR28][R38.64], !P2 ;  /* 0x13c0000026c97fae */ /* 0x0005e2000d1a101c */
[----:B-1----:R-:W-:-:S03]  /*8960*/  IMAD.WIDE R40, R7, 0x4, R166 ;  /* 0x0000000407287825 */ /* 0x002fc600078e02a6 */
[----:B------:R1:W-:Y:S04]  /*8970*/  STL.64 [R1+0x5d0], R12 ;  /* 0x0005d00c01007387 */ /* 0x0003e80000100a00 */
[----:B------:R1:W-:Y:S01]  /*8980*/  LDGSTS.E [R201+0x13e00], desc[UR28][R12.64], !P2 ;  /* 0x13e000000cc97fae */ /* 0x0003e2000d1a101c */
[----:B------:R-:W-:Y:S01]  /*8990*/  ISETP.GE.U32.AND P2, PT, R0, 0x7fffff6d, PT ;  /* 0x7fffff6d0000780c */ /* 0x000fe20003f46070 */
[----:B------:R-:W-:Y:S02]  /*89a0*/  VIADD R0, R9, 0xffffffaa ;  /* 0xffffffaa09007836 */ /* 0x000fe40000000000 */
[C---:B--2---:R-:W-:Y:S01]  /*89b0*/  IMAD.WIDE R38, R7.reuse, 0x4, R168 ;  /* 0x0000000407267825 */ /* 0x044fe200078e02a8 */
[----:B------:R2:W-:Y:S01]  /*89c0*/  LDGSTS.E [R201+0x14000], desc[UR28][R46.64], !P6 ;  /* 0x140000002ec97fae */ /* 0x0005e2000f1a101c */
[----:B------:R-:W3:Y:S03]  /*89d0*/  LDC R9, c[0x0][0x3a0] ;  /* 0x0000e800ff097b82 */ /* 0x000ee60000000800 */
[----:B------:R2:W-:Y:S01]  /*89e0*/  LDGSTS.E [R201+0x14200], desc[UR28][R40.64], !P6 ;  /* 0x1420000028c97fae */ /* 0x0005e2000f1a101c */
[----:B-1----:R-:W-:Y:S01]  /*89f0*/  IMAD.WIDE R12, R7, 0x4, R170 ;  /* 0x00000004070c7825 */ /* 0x002fe200078e02aa */
[----:B------:R-:W-:-:S02]  /*8a00*/  ISETP.GE.U32.AND P6, PT, R4, 0x7fffff6c, PT ;  /* 0x7fffff6c0400780c */ /* 0x000fc40003fc6070 */
[----:B------:R1:W-:Y:S01]  /*8a10*/  LDGSTS.E [R201+0x14400], desc[UR28][R38.64], !P4 ;  /* 0x1440000026c97fae */ /* 0x0003e2000e1a101c */
[----:B------:R-:W-:-:S03]  /*8a20*/  VIADD R4, R8, 0xffffffa9 ;  /* 0xffffffa908047836 */ /* 0x000fc60000000000 */
[----:B------:R1:W-:Y:S01]  /*8a30*/  LDGSTS.E [R201+0x14600], desc[UR28][R12.64], !P4 ;  /* 0x146000000cc97fae */ /* 0x0003e2000e1a101c */
[----:B------:R-:W-:Y:S01]  /*8a40*/  ISETP.GE.U32.AND P4, PT, R0, 0x7fffff6b, PT ;  /* 0x7fffff6b0000780c */ /* 0x000fe20003f86070 */
[----:B------:R-:W3:Y:S01]  /*8a50*/  LDC R8, c[0x0][0x3a0] ;  /* 0x0000e800ff087b82 */ /* 0x000ee20000000800 */
[----:B----4-:R-:W-:Y:S01]  /*8a60*/  VIADD R0, R10, 0xffffffa8 ;  /* 0xffffffa80a007836 */ /* 0x010fe20000000000 */
[----:B------:R2:W-:Y:S04]  /*8a70*/  STL.64 [R1+0x160], R46 ;  /* 0x0001602e01007387 */ /* 0x0005e80000100a00 */
[----:B------:R4:W-:Y:S02]  /*8a80*/  STL.64 [R1+0x5c0], R40 ;  /* 0x0005c02801007387 */ /* 0x0009e40000100a00 */
[----:B------:R-:W3:Y:S02]  /*8a90*/  LDC R10, c[0x0][0x3a0] ;  /* 0x0000e800ff0a7b82 */ /* 0x000ee40000000800 */
[----:B------:R1:W-:Y:S01]  /*8aa0*/  STL.64 [R1+0x150], R38 ;  /* 0x0001502601007387 */ /* 0x0003e20000100a00 */
[----:B--2---:R-:W-:-:S03]  /*8ab0*/  IMAD.WIDE R46, R7, 0x4, R172 ;  /* 0x00000004072e7825 */ /* 0x004fc600078e02ac */
[----:B------:R2:W-:Y:S01]  /*8ac0*/  STL.64 [R1+0x5b8], R12 ;  /* 0x0005b80c01007387 */ /* 0x0005e20000100a00 */
[----:B----4-:R-:W-:-:S03]  /*8ad0*/  IMAD.WIDE R40, R7, 0x4, R174 ;  /* 0x0000000407287825 */ /* 0x010fc600078e02ae */
[----:B------:R4:W-:Y:S01]  /*8ae0*/  STL.64 [R1+0x148], R46 ;  /* 0x0001482e01007387 */ /* 0x0009e20000100a00 */
[----:B-1----:R-:W-:-:S03]  /*8af0*/  IMAD.WIDE R38, R7, 0x4, R176 ;  /* 0x0000000407267825 */ /* 0x002fc600078e02b0 */
[----:B------:R4:W-:Y:S01]  /*8b00*/  LDGSTS.E [R201+0x14800], desc[UR28][R46.64], !P3 ;  /* 0x148000002ec97fae */ /* 0x0009e2000d9a101c */
[----:B--2---:R-:W-:-:S03]  /*8b10*/  IMAD.WIDE R12, R7, 0x4, R178 ;  /* 0x00000004070c7825 */ /* 0x004fc600078e02b2 */
[----:B------:R1:W-:Y:S04]  /*8b20*/  STL.64 [R1+0x5b0], R40 ;  /* 0x0005b02801007387 */ /* 0x0003e80000100a00 */
[----:B------:R1:W-:Y:S01]  /*8b30*/  LDGSTS.E [R201+0x14a00], desc[UR28][R40.64], !P3 ;  /* 0x14a0000028c97fae */ /* 0x0003e2000d9a101c */
[----:B------:R-:W-:Y:S01]  /*8b40*/  ISETP.GE.U32.AND P3, PT, R4, 0x7fffff6a, PT ;  /* 0x7fffff6a0400780c */ /* 0x000fe20003f66070 */
[----:B----4-:R-:W-:Y:S02]  /*8b50*/  IMAD.WIDE R46, R7, 0x4, R180 ;  /* 0x00000004072e7825 */ /* 0x010fe400078e02b4 */
[----:B------:R2:W-:Y:S02]  /*8b60*/  STL.64 [R1+0x138], R38 ;  /* 0x0001382601007387 */ /* 0x0005e40000100a00 */
[----:B------:R-:W-:-:S02]  /*8b70*/  VIADD R4, R5, 0xffffffa7 ;  /* 0xffffffa705047836 */ /* 0x000fc40000000000 */
[----:B------:R2:W-:Y:S01]  /*8b80*/  LDGSTS.E [R201+0x14c00], desc[UR28][R38.64], !P2 ;  /* 0x14c0000026c97fae */ /* 0x0005e2000d1a101c */
[----:B------:R-:W4:Y:S01]  /*8b90*/  LDC R5, c[0x0][0x3a0] ;  /* 0x0000e800ff057b82 */ /* 0x000f220000000800 */
[C---:B-1----:R-:W-:Y:S02]  /*8ba0*/  IMAD.WIDE R40, R7.reuse, 0x4, R182 ;  /* 0x0000000407287825 */ /* 0x042fe400078e02b6 */
[----:B------:R1:W-:Y:S04]  /*8bb0*/  STL.64 [R1+0x5a0], R12 ;  /* 0x0005a00c01007387 */ /* 0x0003e80000100a00 */
[----:B------:R1:W-:Y:S01]  /*8bc0*/  LDGSTS.E [R201+0x14e00], desc[UR28][R12.64], !P2 ;  /* 0x14e000000cc97fae */ /* 0x0003e2000d1a101c */
[----:B------:R-:W-:Y:S01]  /*8bd0*/  ISETP.GE.U32.AND P2, PT, R0, 0x7fffff69, PT ;  /* 0x7fffff690000780c */ /* 0x000fe20003f46070 */
[----:B--2---:R-:W-:Y:S01]  /*8be0*/  IMAD.WIDE R38, R7, 0x4, R184 ;  /* 0x0000000407267825 */ /* 0x004fe200078e02b8 */
[----:B------:R-:W-:Y:S01]  /*8bf0*/  IADD3 R0, PT, PT, R11, -0x5a, RZ ;  /* 0xffffffa60b007810 */ /* 0x000fe20007ffe0ff */
[----:B------:R2:W-:Y:S01]  /*8c00*/  LDGSTS.E [R201+0x15000], desc[UR28][R46.64], !P6 ;  /* 0x150000002ec97fae */ /* 0x0005e2000f1a101c */
[----:B------:R-:W4:Y:S03]  /*8c10*/  LDC R11, c[0x0][0x3a0] ;  /* 0x0000e800ff0b7b82 */ /* 0x000f260000000800 */
[----:B------:R2:W-:Y:S01]  /*8c20*/  LDGSTS.E [R201+0x15200], desc[UR28][R40.64], !P6 ;  /* 0x1520000028c97fae */ /* 0x0005e2000f1a101c */
[----:B-1----:R-:W-:Y:S01]  /*8c30*/  IMAD.WIDE R12, R7, 0x4, R186 ;  /* 0x00000004070c7825 */ /* 0x002fe200078e02ba */
[----:B------:R-:W-:-:S02]  /*8c40*/  ISETP.GE.U32.AND P6, PT, R4, 0x7fffff68, PT ;  /* 0x7fffff680400780c */ /* 0x000fc40003fc6070 */
[----:B------:R1:W-:Y:S04]  /*8c50*/  LDGSTS.E [R201+0x15400], desc[UR28][R38.64], !P4 ;  /* 0x1540000026c97fae */ /* 0x0003e8000e1a101c */
[----:B------:R2:W-:Y:S01]  /*8c60*/  STL.64 [R1+0x128], R46 ;  /* 0x0001282e01007387 */ /* 0x0005e20000100a00 */
[----:B---3--:R-:W-:Y:S02]  /*8c70*/  VIADD R4, R6, 0xffffffa5 ;  /* 0xffffffa506047836 */ /* 0x008fe40000000000 */
[----:B------:R-:W3:Y:S01]  /*8c80*/  LDC R6, c[0x0][0x3a0] ;  /* 0x0000e800ff067b82 */ /* 0x000ee20000000800 */
[----:B------:R1:W-:Y:S01]  /*8c90*/  LDGSTS.E [R201+0x15600], desc[UR28][R12.64], !P4 ;  /* 0x156000000cc97fae */ /* 0x0003e2000e1a101c */
[----:B------:R-:W-:-:S03]  /*8ca0*/  ISETP.GE.U32.AND P4, PT, R0, 0x7fffff67, PT ;  /* 0x7fffff670000780c */ /* 0x000fc60003f86070 */
[----:B------:R1:W-:Y:S01]  /*8cb0*/  STL.64 [R1+0x598], R40 ;  /* 0x0005982801007387 */ /* 0x0003e20000100a00 */
[----:B--2---:R-:W-:-:S03]  /*8cc0*/  IMAD.WIDE R46, R7, 0x4, R188 ;  /* 0x00000004072e7825 */ /* 0x004fc600078e02bc */
[----:B------:R2:W-:Y:S04]  /*8cd0*/  STL.64 [R1+0x120], R38 ;  /* 0x0001202601007387 */ /* 0x0005e80000100a00 */
[----:B------:R4:W-:Y:S01]  /*8ce0*/  STL.64 [R1+0x588], R12 ;  /* 0x0005880c01007387 */ /* 0x0009e20000100a00 */
[----:B-1----:R-:W-:-:S03]  /*8cf0*/  IMAD.WIDE R40, R7, 0x4, R190 ;  /* 0x0000000407287825 */ /* 0x002fc600078e02be */
[----:B------:R1:W-:Y:S01]  /*8d00*/  STL.64 [R1+0x110], R46 ;  /* 0x0001102e01007387 */ /* 0x0003e20000100a00 */
[----:B--2---:R-:W-:-:S03]  /*8d10*/  IMAD.WIDE R38, R7, 0x4, R192 ;  /* 0x0000000407267825 */ /* 0x004fc600078e02c0 */
[----:B------:R1:W-:Y:S01]  /*8d20*/  LDGSTS.E [R201+0x15800], desc[UR28][R46.64], !P3 ;  /* 0x158000002ec97fae */ /* 0x0003e2000d9a101c */
[----:B----4-:R-:W-:-:S03]  /*8d30*/  IMAD.WIDE R12, R7, 0x4, R194 ;  /* 0x00000004070c7825 */ /* 0x010fc600078e02c2 */
[----:B------:R2:W-:Y:S01]  /*8d40*/  STL.64 [R1+0x578], R40 ;  /* 0x0005782801007387 */ /* 0x0005e20000100a00 */
[----:B------:R-:W-:-:S03]  /*8d50*/  VIADD R0, R9, 0xffffffa4 ;  /* 0xffffffa409007836 */ /* 0x000fc60000000000 */
[----:B------:R2:W-:Y:S01]  /*8d60*/  LDGSTS.E [R201+0x15a00], desc[UR28][R40.64], !P3 ;  /* 0x15a0000028c97fae */ /* 0x0005e2000d9a101c */
[----:B------:R-:W-:Y:S01]  /*8d70*/  ISETP.GE.U32.AND P3, PT, R4, 0x7fffff66, PT ;  /* 0x7fffff660400780c */ /* 0x000fe20003f66070 */
[----:B------:R-:W-:Y:S01]  /*8d80*/  VIADD R4, R8, 0xffffffa3 ;  /* 0xffffffa308047836 */ /* 0x000fe20000000000 */
[----:B------:R-:W4:Y:S01]  /*8d90*/  LDC R9, c[0x0][0x3a0] ;  /* 0x0000e800ff097b82 */ /* 0x000f220000000800 */
[C---:B-1----:R-:W-:Y:S01]  /*8da0*/  IMAD.WIDE R46, R7.reuse, 0x4, R196 ;  /* 0x00000004072e7825 */ /* 0x042fe200078e02c4 */
[----:B------:R1:W-:Y:S04]  /*8db0*/  STL.64 [R1+0x100], R38 ;  /* 0x0001002601007387 */ /* 0x0003e80000100a00 */
[----:B------:R1:W-:Y:S02]  /*8dc0*/  LDGSTS.E [R201+0x15c00], desc[UR28][R38.64], !P2 ;  /* 0x15c0000026c97fae */ /* 0x0003e4000d1a101c */
[----:B------:R-:W3:Y:S01]  /*8dd0*/  LDC R8, c[0x0][0x3a0] ;  /* 0x0000e800ff087b82 */ /* 0x000ee20000000800 */
[----:B--2---:R-:W-:Y:S01]  /*8de0*/  IMAD.WIDE R40, R7, 0x4, R202 ;  /* 0x0000000407287825 */ /* 0x004fe200078e02ca */
[----:B------:R2:W-:Y:S04]  /*8df0*/  STL.64 [R1+0x568], R12 ;  /* 0x0005680c01007387 */ /* 0x0005e80000100a00 */
[----:B------:R2:W-:Y:S01]  /*8e00*/  LDGSTS.E [R201+0x15e00], desc[UR28][R12.64], !P2 ;  /* 0x15e000000cc97fae */ /* 0x0005e2000d1a101c */
[----:B------:R-:W-:Y:S01]  /*8e10*/  ISETP.GE.U32.AND P2, PT, R0, 0x7fffff65, PT ;  /* 0x7fffff650000780c */ /* 0x000fe20003f46070 */
[----:B------:R-:W-:-:S02]  /*8e20*/  VIADD R0, R10, 0xffffffa2 ;  /* 0xffffffa20a007836 */ /* 0x000fc40000000000 */
[C---:B-1----:R-:W-:Y:S01]  /*8e30*/  IMAD.WIDE R38, R7.reuse, 0x4, R204 ;  /* 0x0000000407267825 */ /* 0x042fe200078e02cc */
[----:B------:R1:W-:Y:S01]  /*8e40*/  LDGSTS.E [R201+0x16000], desc[UR28][R46.64], !P6 ;  /* 0x160000002ec97fae */ /* 0x0003e2000f1a101c */
[----:B------:R-:W3:Y:S03]  /*8e50*/  LDC R10, c[0x0][0x3a0] ;  /* 0x0000e800ff0a7b82 */ /* 0x000ee60000000800 */
[----:B------:R1:W-:Y:S01]  /*8e60*/  LDGSTS.E [R201+0x16200], desc[UR28][R40.64], !P6 ;  /* 0x1620000028c97fae */ /* 0x0003e2000f1a101c */
[----:B--2---:R-:W-:Y:S01]  /*8e70*/  IMAD.WIDE R12, R7, 0x4, R206 ;  /* 0x00000004070c7825 */ /* 0x004fe200078e02ce */
[----:B------:R-:W-:Y:S02]  /*8e80*/  ISETP.GE.U32.AND P6, PT, R4, 0x7fffff64, PT ;  /* 0x7fffff640400780c */ /* 0x000fe40003fc6070 */
[----:B------:R2:W-:Y:S04]  /*8e90*/  LDGSTS.E [R201+0x16400], desc[UR28][R38.64], !P4 ;  /* 0x1640000026c97fae */ /* 0x0005e8000e1a101c */
[----:B------:R1:W-:Y:S04]  /*8ea0*/  STL.64 [R1+0xf8], R46 ;  /* 0x0000f82e01007387 */ /* 0x0003e80000100a00 */
[----:B------:R2:W-:Y:S01]  /*8eb0*/  LDGSTS.E [R201+0x16600], desc[UR28][R12.64], !P4 ;  /* 0x166000000cc97fae */ /* 0x0005e2000e1a101c */
[----:B------:R-:W-:-:S03]  /*8ec0*/  ISETP.GE.U32.AND P4, PT, R0, 0x7fffff63, PT ;  /* 0x7fffff630000780c */ /* 0x000fc60003f86070 */
[----:B------:R2:W-:Y:S01]  /*8ed0*/  STL.64 [R1+0x548], R40 ;  /* 0x0005482801007387 */ /* 0x0005e20000100a00 */
[----:B-1----:R-:W-:-:S03]  /*8ee0*/  IMAD.WIDE R46, R7, 0x4, R208 ;  /* 0x00000004072e7825 */ /* 0x002fc600078e02d0 */
[----:B------:R1:W-:Y:S04]  /*8ef0*/  STL.64 [R1+0x70], R38 ;  /* 0x0000702601007387 */ /* 0x0003e80000100a00 */
[----:B------:R4:W-:Y:S01]  /*8f00*/  STL.64 [R1+0x520], R12 ;  /* 0x0005200c01007387 */ /* 0x0009e20000100a00 */
[----:B--2---:R-:W-:-:S03]  /*8f10*/  IMAD.WIDE R40, R7, 0x4, R210 ;  /* 0x0000000407287825 */ /* 0x004fc600078e02d2 */
[----:B------:R2:W-:Y:S01]  /*8f20*/  STL.64 [R1+0x68], R46 ;  /* 0x0000682e01007387 */ /* 0x0005e20000100a00 */
[----:B-1----:R-:W-:-:S03]  /*8f30*/  IMAD.WIDE R38, R7, 0x4, R212 ;  /* 0x0000000407267825 */ /* 0x002fc600078e02d4 */
[----:B------:R2:W-:Y:S01]  /*8f40*/  LDGSTS.E [R201+0x16800], desc[UR28][R46.64], !P3 ;  /* 0x168000002ec97fae */ /* 0x0005e2000d9a101c */
[----:B----4-:R-:W-:-:S03]  /*8f50*/  IMAD.WIDE R12, R7, 0x4, R214 ;  /* 0x00000004070c7825 */ /* 0x010fc600078e02d6 */
[----:B------:R1:W-:Y:S04]  /*8f60*/  STL.64 [R1+0x4f0], R40 ;  /* 0x0004f02801007387 */ /* 0x0003e80000100a00 */
[----:B------:R1:W-:Y:S01]  /*8f70*/  LDGSTS.E [R201+0x16a00], desc[UR28][R40.64], !P3 ;  /* 0x16a0000028c97fae */ /* 0x0003e2000d9a101c */
[----:B--2---:R-:W-:-:S03]  /*8f80*/  IMAD.WIDE R46, R7, 0x4, R216 ;  /* 0x00000004072e7825 */ /* 0x004fc600078e02d8 */
[----:B------:R2:W-:Y:S04]  /*8f90*/  STL.64 [R1+0x60], R38 ;  /* 0x0000602601007387 */ /* 0x0005e80000100a00 */
[----:B------:R2:W-:Y:S01]  /*8fa0*/  LDGSTS.E [R201+0x16c00], desc[UR28][R38.64], !P2 ;  /* 0x16c0000026c97fae */ /* 0x0005e2000d1a101c */
[----:B-1----:R-:W-:-:S03]  /*8fb0*/  IMAD.WIDE R40, R7, 0x4, R218 ;  /* 0x0000000407287825 */ /* 0x002fc600078e02da */
        /* <DEDUP_REMOVED lines=13> */
[----:B------:R-:W-:Y:S01]  /*9090*/  STL.64 [R1+0x48], R46 ;  /* 0x0000482e01007387 */ /* 0x000fe20000100a00 */
[----:B--2---:R-:W-:-:S03]  /*90a0*/  IMAD.WIDE R38, R7, 0x4, R228 ;  /* 0x0000000407267825 */ /* 0x004fc600078e02e4 */
[----:B------:R-:W-:Y:S04]  /*90b0*/  STL.64 [R1+0x470], R40 ;  /* 0x0004702801007387 */ /* 0x000fe80000100a00 */
[----:B------:R2:W-:Y:S04]  /*90c0*/  STL.64 [R1+0x40], R38 ;  /* 0x0000402601007387 */ /* 0x0005e80000100a00 */
[----:B------:R-:W4:Y:S01]  /*90d0*/  LDL.LU.64 R50, [R1+0x80] ;  /* 0x0000800001327983 */ /* 0x000f220000300a00 */
[----:B------:R-:W-:Y:S02]  /*90e0*/  VIADD R4, R5, 0xffffffa1 ;  /* 0xffffffa105047836 */ /* 0x000fe40000000000 */
[----:B------:R-:W-:Y:S01]  /*90f0*/  VIADD R0, R11, 0xffffffa0 ;  /* 0xffffffa00b007836 */ /* 0x000fe20000000000 */
[----:B------:R1:W-:Y:S01]  /*9100*/  LDGSTS.E [R201+0x17600], desc[UR28][R12.64], !P4 ;  /* 0x176000000cc97fae */ /* 0x0003e2000e1a101c */
[----:B------:R-:W-:Y:S01]  /*9110*/  IMAD.WIDE R52, R7, 0x4, R234 ;  /* 0x0000000407347825 */ /* 0x000fe200078e02ea */
[----:B------:R-:W-:Y:S01]  /*9120*/  ISETP.GE.U32.AND P3, PT, R4, 0x7fffff62, PT ;  /* 0x7fffff620400780c */ /* 0x000fe20003f66070 */
[----:B------:R-:W4:Y:S01]  /*9130*/  LDC R5, c[0x0][0x3a0] ;  /* 0x0000e800ff057b82 */ /* 0x000f220000000800 */
[----:B------:R-:W-:Y:S01]  /*9140*/  ISETP.GE.U32.AND P2, PT, R0, 0x7fffff61, PT ;  /* 0x7fffff610000780c */ /* 0x000fe20003f46070 */
[----:B---3--:R-:W-:-:S02]  /*9150*/  VIADD R4, R6, 0xffffff9f ;  /* 0xffffff9f06047836 */ /* 0x008fc40000000000 */
[----:B------:R-:W-:-:S03]  /*9160*/  VIADD R0, R9, 0xffffff9e ;  /* 0xffffff9e09007836 */ /* 0x000fc60000000000 */
[----:B------:R-:W-:Y:S01]  /*9170*/  ISETP.GE.U32.AND P6, PT, R4, 0x7fffff60, PT ;  /* 0x7fffff600400780c */ /* 0x000fe20003fc6070 */
[C---:B------:R-:W-:Y:S01]  /*9180*/  IMAD.WIDE R58, R7.reuse, 0x4, R240 ;  /* 0x00000004073a7825 */ /* 0x040fe200078e02f0 */
[----:B------:R-:W3:Y:S03]  /*9190*/  LDC R11, c[0x0][0x3a0] ;  /* 0x0000e800ff0b7b82 */ /* 0x000ee60000000800 */
[----:B-1----:R-:W-:Y:S01]  /*91a0*/  IMAD.WIDE R12, R7, 0x4, R230 ;  /* 0x00000004070c7825 */ /* 0x002fe200078e02e6 */
[----:B------:R-:W-:Y:S01]  /*91b0*/  LDGSTS.E [R201+0x17800], desc[UR28][R46.64], !P3 ;  /* 0x178000002ec97fae */ /* 0x000fe2000d9a101c */
[----:B------:R-:W-:-:S03]  /*91c0*/  ISETP.GE.U32.AND P4, PT, R0, 0x7fffff5f, PT ;  /* 0x7fffff5f0000780c */ /* 0x000fc60003f86070 */
[----:B------:R-:W-:Y:S01]  /*91d0*/  LDGSTS.E [R201+0x17a00], desc[UR28][R40.64], !P3 ;  /* 0x17a0000028c97fae */ /* 0x000fe2000d9a101c */
[----:B------:R-:W1:Y:S03]  /*91e0*/  LDC R6, c[0x0][0x3a0] ;  /* 0x0000e800ff067b82 */ /* 0x000e660000000800 */
[----:B------:R2:W-:Y:S04]  /*91f0*/  LDGSTS.E [R201+0x17c00], desc[UR28][R38.64], !P2 ;  /* 0x17c0000026c97fae */ /* 0x0005e8000d1a101c */
[----:B------:R3:W-:Y:S01]  /*9200*/  STL.64 [R1+0x440], R12 ;  /* 0x0004400c01007387 */ /* 0x0007e20000100a00 */
[C---:B------:R-:W-:Y:S01]  /*9210*/  IMAD.WIDE R144, R7.reuse, 0x4, R244 ;  /* 0x0000000407907825 */ /* 0x040fe200078e02f4 */
[----:B------:R-:W1:Y:S02]  /*9220*/  LDC R9, c[0x0][0x3a0] ;  /* 0x0000e800ff097b82 */ /* 0x000e640000000800 */
[----:B------:R-:W4:Y:S01]  /*9230*/  LDL.LU.64 R60, [R1+0x78] ;  /* 0x00007800013c7983 */ /* 0x000f220000300a00 */
[----:B--2---:R-:W-:-:S03]  /*9240*/  IMAD.WIDE R38, R7, 0x4, R232 ;  /* 0x0000000407267825 */ /* 0x004fc600078e02e8 */
[----:B------:R-:W2:Y:S01]  /*9250*/  LDL.LU.64 R40, [R1+0x90] ;  /* 0x0000900001287983 */ /* 0x000ea20000300a00 */
[----:B------:R-:W-:-:S03]  /*9260*/  IMAD.WIDE R46, R7, 0x4, R236 ;  /* 0x00000004072e7825 */ /* 0x000fc600078e02ec */
[----:B------:R3:W-:Y:S04]  /*9270*/  LDGSTS.E [R201+0x17e00], desc[UR28][R12.64], !P2 ;  /* 0x17e000000cc97fae */ /* 0x0007e8000d1a101c */
[----:B------:R3:W-:Y:S01]  /*9280*/  STL.64 [R1+0x38], R38 ;  /* 0x0000382601007387 */ /* 0x0007e20000100a00 */
[----:B------:R-:W-:Y:S02]  /*9290*/  VIADD R4, R8, 0xffffff9d ;  /* 0xffffff9d08047836 */ /* 0x000fe40000000000 */
[----:B------:R-:W-:Y:S01]  /*92a0*/  VIADD R0, R10, 0xffffff9c ;  /* 0xffffff9c0a007836 */ /* 0x000fe20000000000 */
[----:B------:R-:W-:Y:S01]  /*92b0*/  STL.64 [R1+0x418], R52 ;  /* 0x0004183401007387 */ /* 0x000fe20000100a00 */
[----:B------:R-:W1:Y:S03]  /*92c0*/  LDC R8, c[0x0][0x3a0] ;  /* 0x0000e800ff087b82 */ /* 0x000e660000000800 */
[----:B------:R-:W-:Y:S01]  /*92d0*/  LDGSTS.E [R201+0x18000], desc[UR28][R38.64], !P6 ;  /* 0x1800000026c97fae */ /* 0x000fe2000f1a101c */
[----:B------:R-:W-:Y:S01]  /*92e0*/  ISETP.GE.U32.AND P3, PT, R4, 0x7fffff5e, PT ;  /* 0x7fffff5e0400780c */ /* 0x000fe20003f66070 */
[----:B---3--:R-:W-:-:S02]  /*92f0*/  IMAD.WIDE R12, R7, 0x4, R238 ;  /* 0x00000004070c7825 */ /* 0x008fc400078e02ee */
[----:B------:R-:W-:Y:S01]  /*9300*/  LDGSTS.E [R201+0x18200], desc[UR28][R52.64], !P6 ;  /* 0x1820000034c97fae */ /* 0x000fe2000f1a101c */
[----:B------:R-:W3:Y:S03]  /*9310*/  LDC R10, c[0x0][0x3a0] ;  /* 0x0000e800ff0a7b82 */ /* 0x000ee60000000800 */
[----:B------:R1:W-:Y:S04]  /*9320*/  LDGSTS.E [R201+0x18400], desc[UR28][R46.64], !P4 ;  /* 0x184000002ec97fae */ /* 0x0003e8000e1a101c */
[----:B------:R-:W3:Y:S04]  /*9330*/  LDL.LU.64 R38, [R1+0x88] ;  /* 0x0000880001267983 */ /* 0x000ee80000300a00 */
[----:B------:R1:W-:Y:S04]  /*9340*/  STL.64 [R1+0x30], R46 ;  /* 0x0000302e01007387 */ /* 0x0003e80000100a00 */
[----:B------:R-:W3:Y:S04]  /*9350*/  LDL.LU.64 R138, [R1+0xa0] ;  /* 0x0000a000018a7983 */ /* 0x000ee80000300a00 */
[----:B------:R4:W-:Y:S01]  /*9360*/  STL.64 [R1+0x410], R12 ;  /* 0x0004100c01007387 */ /* 0x0009e20000100a00 */
[----:B-1----:R-:W-:-:S03]  /*9370*/  IMAD.WIDE R46, R7, 0x4, R242 ;  /* 0x00000004072e7825 */ /* 0x002fc600078e02f2 */
[----:B------:R4:W-:Y:S04]  /*9380*/  LDGSTS.E [R201+0x18600], desc[UR28][R12.64], !P4 ;  /* 0x186000000cc97fae */ /* 0x0009e8000e1a101c */
[----:B------:R1:W-:Y:S04]  /*9390*/  STL.64 [R1+0x28], R58 ;  /* 0x0000283a01007387 */ /* 0x0003e80000100a00 */
[----:B------:R1:W-:Y:S04]  /*93a0*/  STL.64 [R1+0x3e0], R46 ;  /* 0x0003e02e01007387 */ /* 0x0003e80000100a00 */
[----:B------:R-:W3:Y:S04]  /*93b0*/  LDL.LU.64 R52, [R1+0x98] ;  /* 0x0000980001347983 */ /* 0x000ee80000300a00 */
[----:B------:R-:W-:Y:S04]  /*93c0*/  LDGSTS.E [R201+0x18800], desc[UR28][R58.64], !P3 ;  /* 0x188000003ac97fae */ /* 0x000fe8000d9a101c */
[----:B------:R-:W-:Y:S01]  /*93d0*/  LDGSTS.E [R201+0x18a00], desc[UR28][R46.64], !P3 ;  /* 0x18a000002ec97fae */ /* 0x000fe2000d9a101c */
[----:B----4-:R-:W-:-:S03]  /*93e0*/  IMAD.WIDE R12, R7, 0x4, R50 ;  /* 0x00000004070c7825 */ /* 0x010fc600078e0232 */
[----:B------:R-:W4:Y:S04]  /*93f0*/  LDL.LU.64 R50, [R1+0xb0] ;  /* 0x0000b00001327983 */ /* 0x000f280000300a00 */
[----:B------:R2:W-:Y:S04]  /*9400*/  STL.64 [R1+0x3d8], R12 ;  /* 0x0003d80c01007387 */ /* 0x0005e80000100a00 */
[----:B-1----:R-:W4:Y:S04]  /*9410*/  LDL.LU.64 R58, [R1+0xa8] ;  /* 0x0000a800013a7983 */ /* 0x002f280000300a00 */
[----:B------:R-:W4:Y:S01]  /*9420*/  LDL.LU.64 R46, [R1+0xc0] ;  /* 0x0000c000012e7983 */ /* 0x000f220000300a00 */
[----:B------:R-:W-:Y:S01]  /*9430*/  ISETP.GE.U32.AND P2, PT, R0, 0x7fffff5d, PT ;  /* 0x7fffff5d0000780c */ /* 0x000fe20003f46070 */
[----:B------:R-:W-:Y:S01]  /*9440*/  VIADD R4, R5, 0xffffff9b ;  /* 0xffffff9b05047836 */ /* 0x000fe20000000000 */
[----:B------:R-:W-:Y:S01]  /*9450*/  IADD3 R0, PT, PT, R11, -0x66, RZ ;  /* 0xffffff9a0b007810 */ /* 0x000fe20007ffe0ff */
[----:B------:R-:W1:Y:S03]  /*9460*/  LDC R5, c[0x0][0x3a0] ;  /* 0x0000e800ff057b82 */ /* 0x000e660000000800 */
[----:B------:R-:W-:-:S02]  /*9470*/  ISETP.GE.U32.AND P6, PT, R4, 0x7fffff5c, PT ;  /* 0x7fffff5c0400780c */ /* 0x000fc40003fc6070 */
[----:B------:R-:W-:-:S05]  /*9480*/  ISETP.GE.U32.AND P4, PT, R0, 0x7fffff5b, PT ;  /* 0x7fffff5b0000780c */ /* 0x000fca0003f86070 */
[----:B------:R-:W-:Y:S01]  /*9490*/  LDGSTS.E [R201+0x18c00], desc[UR28][R144.64], !P2 ;  /* 0x18c0000090c97fae */ /* 0x000fe2000d1a101c */
[----:B------:R-:W1:Y:S03]  /*94a0*/  LDC R11, c[0x0][0x3a0] ;  /* 0x0000e800ff0b7b82 */ /* 0x000e660000000800 */
[----:B------:R1:W-:Y:S01]  /*94b0*/  LDGSTS.E [R201+0x18e00], desc[UR28][R12.64], !P2 ;  /* 0x18e000000cc97fae */ /* 0x0003e2000d1a101c */
[----:B--2---:R-:W-:-:S04]  /*94c0*/  IMAD.WIDE R66, R7, 0x4, R40 ;  /* 0x0000000407427825 */ /* 0x004fc800078e0228 */
[C---:B------:R-:W-:Y:S01]  /*94d0*/  IMAD.WIDE R142, R7.reuse, 0x4, R60 ;  /* 0x00000004078e7825 */ /* 0x040fe200078e023c */
[----:B------:R2:W-:Y:S03]  /*94e0*/  STL.64 [R1+0x3b8], R66 ;  /* 0x0003b84201007387 */ /* 0x0005e60000100a00 */
[----:B------:R-:W-:Y:S01]  /*94f0*/  VIADD R4, R6, 0xffffff99 ;  /* 0xffffff9906047836 */ /* 0x000fe20000000000 */
[----:B------:R-:W-:Y:S01]  /*9500*/  LDGSTS.E [R201+0x19000], desc[UR28][R142.64], !P6 ;  /* 0x190000008ec97fae */ /* 0x000fe2000f1a101c */
[----:B---3--:R-:W-:-:S04]  /*9510*/  IMAD.WIDE R140, R7, 0x4, R38 ;  /* 0x00000004078c7825 */ /* 0x008fc800078e0226 */
[----:B-1----:R-:W-:Y:S01]  /*9520*/  IMAD.WIDE R12, R7, 0x4, R138 ;  /* 0x00000004070c7825 */ /* 0x002fe200078e028a */
[----:B------:R-:W3:Y:S01]  /*9530*/  LDL.LU.64 R38, [R1+0xb8] ;  /* 0x0000b80001267983 */ /* 0x000ee20000300a00 */
[----:B------:R-:W1:Y:S03]  /*9540*/  LDC R6, c[0x0][0x3a0] ;  /* 0x0000e800ff067b82 */ /* 0x000e660000000800 */
[----:B------:R-:W3:Y:S04]  /*9550*/  LDL.LU.64 R60, [R1+0xd0] ;  /* 0x0000d000013c7983 */ /* 0x000ee80000300a00 */
[----:B------:R-:W3:Y:S04]  /*9560*/  LDL.LU.64 R40, [R1+0xc8] ;  /* 0x0000c80001287983 */ /* 0x000ee80000300a00 */
[----:B------:R1:W-:Y:S01]  /*9570*/  STL.64 [R1+0x3a0], R12 ;  /* 0x0003a00c01007387 */ /* 0x0003e20000100a00 */
[----:B------:R-:W-:-:S03]  /*9580*/  ISETP.GE.U32.AND P3, PT, R4, 0x7fffff5a, PT ;  /* 0x7fffff5a0400780c */ /* 0x000fc60003f66070 */
[----:B------:R-:W3:Y:S01]  /*9590*/  LDL.LU.64 R138, [R1+0xe0] ;  /* 0x0000e000018a7983 */ /* 0x000ee20000300a00 */
[----:B------:R-:W-:-:S03]  /*95a0*/  IMAD.WIDE R52, R7, 0x4, R52 ;  /* 0x0000000407347825 */ /* 0x000fc600078e0234 */
[----:B------:R2:W-:Y:S04]  /*95b0*/  LDGSTS.E [R201+0x19200], desc[UR28][R66.64], !P6 ;  /* 0x1920000042c97fae */ /* 0x0005e8000f1a101c */
[----:B------:R-:W-:Y:S04]  /*95c0*/  LDGSTS.E [R201+0x19400], desc[UR28][R140.64], !P4 ;  /* 0x194000008cc97fae */ /* 0x000fe8000e1a101c */
[----:B------:R1:W-:Y:S04]  /*95d0*/  LDGSTS.E [R201+0x19600], desc[UR28][R12.64], !P4 ;  /* 0x196000000cc97fae */ /* 0x0003e8000e1a101c */
[----:B------:R1:W-:Y:S04]  /*95e0*/  STL.64 [R1+0x20], R52 ;  /* 0x0000203401007387 */ /* 0x0003e80000100a00 */
[----:B------:R-:W-:Y:S01]  /*95f0*/  LDGSTS.E [R201+0x19800], desc[UR28][R52.64], !P3 ;  /* 0x1980000034c97fae */ /* 0x000fe2000d9a101c */
[----:B----4-:R-:W-:-:S05]  /*9600*/  IMAD.WIDE R50, R7, 0x4, R50 ;  /* 0x0000000407327825 */ /* 0x010fca00078e0232 */
[----:B------:R4:W-:Y:S01]  /*9610*/  STL.64 [R1+0x390], R50 ;  /* 0x0003903201007387 */ /* 0x0009e20000100a00 */
[----:B--2---:R-:W-:-:S03]  /*9620*/  IMAD.WIDE R66, R7, 0x4, R58 ;  /* 0x0000000407427825 */ /* 0x004fc600078e023a */
[----:B------:R-:W-:Y:S01]  /*9630*/  LDGSTS.E [R201+0x19a00], desc[UR28][R50.64], !P3 ;  /* 0x19a0000032c97fae */ /* 0x000fe2000d9a101c */
[----:B-1----:R-:W-:-:S03]  /*9640*/  IMAD.WIDE R12, R7, 0x4, R46 ;  /* 0x00000004070c7825 */ /* 0x002fc600078e022e */
[----:B------:R-:W2:Y:S04]  /*9650*/  LDL.LU.64 R46, [R1+0xd8] ;  /* 0x0000d800012e7983 */ /* 0x000ea80000300a00 */
[----:B------:R-:W2:Y:S04]  /*9660*/  LDL.LU.64 R58, [R1+0xf0] ;  /* 0x0000f000013a7983 */ /* 0x000ea80000300a00 */
[----:B------:R1:W-:Y:S04]  /*9670*/  STL.64 [R1+0x18], R66 ;  /* 0x0000184201007387 */ /* 0x0003e80000100a00 */
[----:B------:R1:W-:Y:S04]  /*9680*/  STL.64 [R1+0x380], R12 ;  /* 0x0003800c01007387 */ /* 0x0003e80000100a00 */
[----:B------:R-:W2:Y:S04]  /*9690*/  LDL.LU.64 R52, [R1+0xe8] ;  /* 0x0000e80001347983 */ /* 0x000ea80000300a00 */
[----:B----4-:R-:W4:Y:S01]  /*96a0*/  LDL.LU.64 R50, [R1+0x118] ;  /* 0x0001180001327983 */ /* 0x010f220000300a00 */
[----:B------:R-:W-:-:S02]  /*96b0*/  VIADD R0, R9, 0xffffff98 ;  /* 0xffffff9809007836 */ /* 0x000fc40000000000 */
[----:B------:R-:W-:Y:S01]  /*96c0*/  VIADD R4, R8, 0xffffff97 ;  /* 0xffffff9708047836 */ /* 0x000fe20000000000 */
[----:B------:R-:W1:Y:S02]  /*96d0*/  LDC R9, c[0x0][0x3a0] ;  /* 0x0000e800ff097b82 */ /* 0x000e640000000800 */
[----:B------:R-:W-:Y:S01]  /*96e0*/  ISETP.GE.U32.AND P2, PT, R0, 0x7fffff59, PT ;  /* 0x7fffff590000780c */ /* 0x000fe20003f46070 */
[----:B------:R-:W-:Y:S01]  /*96f0*/  VIADD R0, R10, 0xffffff96 ;  /* 0xffffff960a007836 */ /* 0x000fe20000000000 */
[----:B------:R-:W-:-:S04]  /*9700*/  ISETP.GE.U32.AND P6, PT, R4, 0x7fffff58, PT ;  /* 0x7fffff580400780c */ /* 0x000fc80003fc6070 */
[----:B------:R-:W1:Y:S01]  /*9710*/  LDC R8, c[0x0][0x3a0] ;  /* 0x0000e800ff087b82 */ /* 0x000e620000000800 */
[----:B------:R-:W-:-:S06]  /*9720*/  ISETP.GE.U32.AND P4, PT, R0, 0x7fffff57, PT ;  /* 0x7fffff570000780c */ /* 0x000fcc0003f86070 */
[----:B------:R1:W-:Y:S01]  /*9730*/  LDGSTS.E [R201+0x19c00], desc[UR28][R66.64], !P2 ;  /* 0x19c0000042c97fae */ /* 0x0003e2000d1a101c */
[----:B------:R-:W-:Y:S01]  /*9740*/  VIADD R4, R5, 0xffffff95 ;  /* 0xffffff9505047836 */ /* 0x000fe20000000000 */
[----:B------:R-:W2:Y:S02]  /*9750*/  LDC R10, c[0x0][0x3a0] ;  /* 0x0000e800ff0a7b82 */ /* 0x000ea40000000800 */
[----:B------:R1:W-:Y:S01]  /*9760*/  LDGSTS.E [R201+0x19e00], desc[UR28][R12.64], !P2 ;  /* 0x19e000000cc97fae */ /* 0x0003e2000d1a101c */
[----:B---3--:R-:W-:-:S04]  /*9770*/  IMAD.WIDE R38, R7, 0x4, R38 ;  /* 0x0000000407267825 */ /* 0x008fc800078e0226 */
[C---:B------:R-:W-:Y:S01]  /*9780*/  IMAD.WIDE R82, R7.reuse, 0x4, R60 ;  /* 0x0000000407527825 */ /* 0x040fe200078e023c */
[----:B------:R3:W-:Y:S03]  /*9790*/  STL.64 [R1+0x10], R38 ;  /* 0x0000102601007387 */ /* 0x0007e60000100a00 */
[C---:B------:R-:W-:Y:S01]  /*97a0*/  IMAD.WIDE R74, R7.reuse, 0x4, R40 ;  /* 0x00000004074a7825 */ /* 0x040fe200078e0228 */
[----:B------:R-:W-:Y:S03]  /*97b0*/  STL.64 [R1+0x370], R82 ;  /* 0x0003705201007387 */ /* 0x000fe60000100a00 */
[----:B-1----:R-:W-:Y:S01]  /*97c0*/  IMAD.WIDE R66, R7, 0x4, R138 ;  /* 0x0000000407427825 */ /* 0x002fe200078e028a */
[----:B------:R-:W4:Y:S01]  /*97d0*/  LDL.LU.64 R60, [R1+0x108] ;  /* 0x00010800013c7983 */ /* 0x000f220000300a00 */
[----:B------:R-:W-:Y:S01]  /*97e0*/  ISETP.GE.U32.AND P3, PT, R4, 0x7fffff56, PT ;  /* 0x7fffff560400780c */ /* 0x000fe20003f66070 */
[----:B------:R-:W1:Y:S02]  /*97f0*/  LDC R12, c[0x0][0x3a0] ;  /* 0x0000e800ff0c7b82 */ /* 0x000e640000000800 */
[----:B------:R-:W4:Y:S04]  /*9800*/  LDL.LU.64 R40, [R1+0x140] ;  /* 0x0001400001287983 */ /* 0x000f280000300a00 */
[----:B------:R-:W-:Y:S01]  /*9810*/  STL.64 [R1+0x8], R74 ;  /* 0x0000084a01007387 */ /* 0x000fe20000100a00 */
[----:B------:R-:W-:Y:S01]  /*9820*/  VIADD R0, R11, 0xffffff94 ;  /* 0xffffff940b007836 */ /* 0x000fe20000000000 */
[----:B------:R-:W1:Y:S02]  /*9830*/  LDC R5, c[0x0][0x3a0] ;  /* 0x0000e800ff057b82 */ /* 0x000e640000000800 */
[----:B------:R-:W-:Y:S04]  /*9840*/  LDGSTS.E [R201+0x1a000], desc[UR28][R38.64], !P6 ;  /* 0x1a00000026c97fae */ /* 0x000fe8000f1a101c */
[----:B------:R1:W-:Y:S01]  /*9850*/  STL.64 [R1+0x360], R66 ;  /* 0x0003604201007387 */ /* 0x0003e20000100a00 */
[----:B------:R-:W-:Y:S01]  /*9860*/  VIADD R4, R6, 0xffffff93 ;  /* 0xffffff9306047836 */ /* 0x000fe20000000000 */
[----:B------:R-:W-:Y:S01]  /*9870*/  ISETP.GE.U32.AND P2, PT, R0, 0x7fffff55, PT ;  /* 0x7fffff550000780c */ /* 0x000fe20003f46070 */
[----:B------:R-:W1:Y:S01]  /*9880*/  LDC R11, c[0x0][0x3a0] ;  /* 0x0000e800ff0b7b82 */ /* 0x000e620000000800 */
[----:B------:R-:W-:Y:S04]  /*9890*/  LDGSTS.E [R201+0x1a200], desc[UR28][R82.64], !P6 ;  /* 0x1a20000052c97fae */ /* 0x000fe8000f1a101c */
[----:B---3--:R-:W3:Y:S03]  /*98a0*/  LDL.LU.64 R38, [R1+0x130] ;  /* 0x0001300001267983 */ /* 0x008ee60000300a00 */
[----:B------:R-:W1:Y:S01]  /*98b0*/  LDC R6, c[0x0][0x3a0] ;  /* 0x0000e800ff067b82 */ /* 0x000e620000000800 */
[----:B------:R-:W3:Y:S04]  /*98c0*/  LDL.LU.64 R138, [R1+0x168] ;  /* 0x00016800018a7983 */ /* 0x000ee80000300a00 */
[----:B------:R-:W-:Y:S04]  /*98d0*/  LDGSTS.E [R201+0x1a400], desc[UR28][R74.64], !P4 ;  /* 0x1a4000004ac97fae */ /* 0x000fe8000e1a101c */
[----:B------:R1:W-:Y:S01]  /*98e0*/  LDGSTS.E [R201+0x1a600], desc[UR28][R66.64], !P4 ;  /* 0x1a60000042c97fae */ /* 0x0003e2000e1a101c */
[----:B------:R-:W-:Y:S01]  /*98f0*/  ISETP.GE.U32.AND P6, PT, R4, 0x7fffff54, PT ;  /* 0x7fffff540400780c */ /* 0x000fe20003fc6070 */
[----:B------:R-:W-:-:S02]  /*9900*/  VIADD R0, R9, 0xffffff92 ;  /* 0xffffff9209007836 */ /* 0x000fc40000000000 */
[----:B------:R-:W-:Y:S02]  /*9910*/  VIADD R4, R8, 0xffffff91 ;  /* 0xffffff9108047836 */ /* 0x000fe40000000000 */
[----:B--2---:R-:W-:-:S04]  /*9920*/  IMAD.WIDE R46, R7, 0x4, R46 ;  /* 0x00000004072e7825 */ /* 0x004fc800078e022e */
[C---:B-1----:R-:W-:Y:S01]  /*9930*/  IMAD.WIDE R66, R7.reuse, 0x4, R58 ;  /* 0x0000000407427825 */ /* 0x042fe200078e023a */
[----:B------:R1:W-:Y:S04]  /*9940*/  STL.64 [R1], R46 ;  /* 0x0000002e01007387 */ /* 0x0003e80000100a00 */
[----:B------:R2:W-:Y:S04]  /*9950*/  STL.64 [R1+0x348], R66 ;  /* 0x0003484201007387 */ /* 0x0005e80000100a00 */
[----:B------:R-:W3:Y:S01]  /*9960*/  LDL.LU.64 R58, [R1+0x158] ;  /* 0x00015800013a7983 */ /* 0x000ee20000300a00 */
[----:B------:R-:W-:-:S03]  /*9970*/  IMAD.WIDE R250, R7, 0x4, R52 ;  /* 0x0000000407fa7825 */ /* 0x000fc600078e0234 */
[----:B------:R-:W-:Y:S01]  /*9980*/  LDGSTS.E [R201+0x1a800], desc[UR28][R46.64], !P3 ;  /* 0x1a8000002ec97fae */ /* 0x000fe2000d9a101c */
[----:B----4-:R-:W-:-:S03]  /*9990*/  IMAD.WIDE R8, R7, 0x4, R50 ;  /* 0x0000000407087825 */ /* 0x010fc600078e0232 */
[----:B------:R-:W4:Y:S04]  /*99a0*/  LDL.LU.64 R52, [R1+0x190] ;  /* 0x0001900001347983 */ /* 0x000f280000300a00 */
[----:B------:R2:W-:Y:S04]  /*99b0*/  STL.64 [R1+0x338], R8 ;  /* 0x0003380801007387 */ /* 0x0005e80000100a00 */
[----:B------:R-:W4:Y:S04]  /*99c0*/  LDL.LU.64 R50, [R1+0x180] ;  /* 0x0001800001327983 */ /* 0x000f280000300a00 */
[----:B-1----:R-:W4:Y:S01]  /*99d0*/  LDL.LU.64 R46, [R1+0x1b8] ;  /* 0x0001b800012e7983 */ /* 0x002f220000300a00 */
[----:B------:R-:W-:Y:S01]  /*99e0*/  ISETP.GE.U32.AND P4, PT, R0, 0x7fffff53, PT ;  /* 0x7fffff530000780c */ /* 0x000fe20003f86070 */
[----:B------:R-:W-:-:S02]  /*99f0*/  VIADD R0, R10, 0xffffff90 ;  /* 0xffffff900a007836 */ /* 0x000fc40000000000 */
[----:B------:R2:W-:Y:S01]  /*9a00*/  LDGSTS.E [R201+0x1aa00], desc[UR28][R66.64], !P3 ;  /* 0x1aa0000042c97fae */ /* 0x0005e2000d9a101c */
[----:B------:R-:W1:Y:S03]  /*9a10*/  LDC R10, c[0x0][0x3a0] ;  /* 0x0000e800ff0a7b82 */ /* 0x000e660000000800 */
[----:B------:R-:W-:Y:S04]  /*9a20*/  LDGSTS.E [R201+0x1ac00], desc[UR28][R250.64], !P2 ;  /* 0x1ac00000fac97fae */ /* 0x000fe8000d1a101c */
[----:B------:R1:W-:Y:S01]  /*9a30*/  LDGSTS.E [R201+0x1ae00], desc[UR28][R8.64], !P2 ;  /* 0x1ae0000008c97fae */ /* 0x0003e2000d1a101c */
[----:B------:R-:W-:Y:S02]  /*9a40*/  ISETP.GE.U32.AND P2, PT, R0, 0x7fffff51, PT ;  /* 0x7fffff510000780c */ /* 0x000fe40003f46070 */
[----:B------:R-:W-:Y:S01]  /*9a50*/  IADD3 R0, PT, PT, R12, -0x72, RZ ;  /* 0xffffff8e0c007810 */ /* 0x000fe20007ffe0ff */
[----:B--2---:R-:W-:-:S04]  /*9a60*/  IMAD.WIDE R66, R7, 0x4, R40 ;  /* 0x0000000407427825 */ /* 0x004fc800078e0228 */
[C---:B------:R-:W-:Y:S01]  /*9a70*/  IMAD.WIDE R248, R7.reuse, 0x4, R60 ;  /* 0x0000000407f87825 */ /* 0x040fe200078e023c */
[----:B------:R2:W-:Y:S03]  /*9a80*/  STL.64 [R1+0x108], R66 ;  /* 0x0001084201007387 */ /* 0x0005e60000100a00 */
[C---:B---3--:R-:W-:Y:S01]  /*9a90*/  IMAD.WIDE R246, R7.reuse, 0x4, R38 ;  /* 0x0000000407f67825 */ /* 0x048fe200078e0226 */
[----:B------:R-:W3:Y:S03]  /*9aa0*/  LDL.LU.64 R60, [R1+0x1a8] ;  /* 0x0001a800013c7983 */ /* 0x000ee60000300a00 */
[C---:B------:R-:W-:Y:S01]  /*9ab0*/  IMAD.WIDE R244, R7.reuse, 0x4, R58 ;  /* 0x0000000407f47825 */ /* 0x040fe200078e023a */
[----:B------:R-:W3:Y:S03]  /*9ac0*/  LDL.LU.64 R40, [R1+0x1e0] ;  /* 0x0001e00001287983 */ /* 0x000ee60000300a00 */
[C---:B----4-:R-:W-:Y:S01]  /*9ad0*/  IMAD.WIDE R74, R7.reuse, 0x4, R52 ;  /* 0x00000004074a7825 */ /* 0x050fe200078e0234 */
[----:B------:R-:W4:Y:S03]  /*9ae0*/  LDL.LU.64 R38, [R1+0x1d0] ;  /* 0x0001d00001267983 */ /* 0x000f260000300a00 */
[C---:B------:R-:W-:Y:S01]  /*9af0*/  IMAD.WIDE R242, R7.reuse, 0x4, R50 ;  /* 0x0000000407f27825 */ /* 0x040fe200078e0232 */
[----:B------:R-:W-:Y:S01]  /*9b00*/  LDGSTS.E [R201+0x1b000], desc[UR28][R248.64], !P6 ;  /* 0x1b000000f8c97fae */ /* 0x000fe2000f1a101c */
[----:B------:R-:W-:Y:S01]  /*9b10*/  ISETP.GE.U32.AND P3, PT, R4, 0x7fffff52, PT ;  /* 0x7fffff520400780c */ /* 0x000fe20003f66070 */
[----:B-1----:R-:W1:Y:S01]  /*9b20*/  LDC R9, c[0x0][0x3a0] ;  /* 0x0000e800ff097b82 */ /* 0x002e620000000800 */
[C---:B------:R-:W-:Y:S01]  /*9b30*/  IMAD.WIDE R12, R7.reuse, 0x4, R138 ;  /* 0x00000004070c7825 */ /* 0x040fe200078e028a */
[----:B------:R2:W-:Y:S04]  /*9b40*/  LDGSTS.E [R201+0x1b200], desc[UR28][R66.64], !P6 ;  /* 0x1b20000042c97fae */ /* 0x0005e8000f1a101c */
[----:B------:R1:W-:Y:S02]  /*9b50*/  STL.64 [R1+0x118], R12 ;  /* 0x0001180c01007387 */ /* 0x0003e40000100a00 */
[----:B------:R-:W1:Y:S02]  /*9b60*/  LDC R8, c[0x0][0x3a0] ;  /* 0x0000e800ff087b82 */ /* 0x000e640000000800 */
[----:B------:R-:W4:Y:S04]  /*9b70*/  LDL.LU.64 R138, [R1+0x208] ;  /* 0x00020800018a7983 */ /* 0x000f280000300a00 */
[----:B------:R-:W-:Y:S01]  /*9b80*/  STL.64 [R1+0x320], R74 ;  /* 0x0003204a01007387 */ /* 0x000fe20000100a00 */
[----:B--2---:R-:W-:-:S03]  /*9b90*/  IMAD.WIDE R66, R7, 0x4, R46 ;  /* 0x0000000407427825 */ /* 0x004fc600078e022e */
[----:B------:R-:W2:Y:S04]  /*9ba0*/  LDL.LU.64 R58, [R1+0x1f8] ;  /* 0x0001f800013a7983 */ /* 0x000ea80000300a00 */
[----:B------:R-:W2:Y:S04]  /*9bb0*/  LDL.LU.64 R52, [R1+0x240] ;  /* 0x0002400001347983 */ /* 0x000ea80000300a00 */
[----:B------:R-:W2:Y:S04]  /*9bc0*/  LDL.LU.64 R50, [R1+0x238] ;  /* 0x0002380001327983 */ /* 0x000ea80000300a00 */
[----:B------:R2:W-:Y:S04]  /*9bd0*/  STL.64 [R1+0x310], R66 ;  /* 0x0003104201007387 */ /* 0x0005e80000100a00 */
[----:B------:R-:W2:Y:S04]  /*9be0*/  LDL.LU.64 R46, [R1+0x258] ;  /* 0x00025800012e7983 */ /* 0x000ea80000300a00 */
[----:B------:R-:W-:Y:S04]  /*9bf0*/  LDGSTS.E [R201+0x1b400], desc[UR28][R246.64], !P4 ;  /* 0x1b400000f6c97fae */ /* 0x000fe8000e1a101c */
[----:B------:R1:W-:Y:S01]  /*9c00*/  LDGSTS.E [R201+0x1b600], desc[UR28][R12.64], !P4 ;  /* 0x1b6000000cc97fae */ /* 0x0003e2000e1a101c */
[----:B------:R-:W-:Y:S01]  /*9c10*/  ISETP.GE.U32.AND P4, PT, R0, 0x7fffff4f, PT ;  /* 0x7fffff4f0000780c */ /* 0x000fe20003f86070 */
[----:B------:R-:W-:-:S02]  /*9c20*/  VIADD R0, R11, 0xffffff8c ;  /* 0xffffff8c0b007836 */ /* 0x000fc40000000000 */
[----:B------:R-:W-:Y:S04]  /*9c30*/  LDGSTS.E [R201+0x1b800], desc[UR28][R244.64], !P3 ;  /* 0x1b800000f4c97fae */ /* 0x000fe8000d9a101c */
[----:B------:R-:W-:Y:S01]  /*9c40*/  LDGSTS.E [R201+0x1ba00], desc[UR28][R74.64], !P3 ;  /* 0x1ba000004ac97fae */ /* 0x000fe2000d9a101c */
[----:B------:R-:W-:Y:S02]  /*9c50*/  VIADD R4, R5, 0xffffff8f ;  /* 0xffffff8f05047836 */ /* 0x000fe40000000000 */
[----:B------:R-:W2:Y:S01]  /*9c60*/  LDC R5, c[0x0][0x3a0] ;  /* 0x0000e800ff057b82 */ /* 0x000ea20000000800 */
[----:B------:R-:W-:Y:S04]  /*9c70*/  LDGSTS.E [R201+0x1bc00], desc[UR28][R242.64], !P2 ;  /* 0x1bc00000f2c97fae */ /* 0x000fe8000d1a101c */
[----:B------:R2:W-:Y:S01]  /*9c80*/  LDGSTS.E [R201+0x1be00], desc[UR28][R66.64], !P2 ;  /* 0x1be0000042c97fae */ /* 0x0005e2000d1a101c */
[----:B------:R-:W-:Y:S01]  /*9c90*/  ISETP.GE.U32.AND P2, PT, R0, 0x7fffff4d, PT ;  /* 0x7fffff4d0000780c */ /* 0x000fe20003f46070 */
[----:B------:R-:W-:-:S02]  /*9ca0*/  VIADD R0, R10, 0xffffff8a ;  /* 0xffffff8a0a007836 */ /* 0x000fc40000000000 */
[C---:B---3--:R-:W-:Y:S01]  /*9cb0*/  IMAD.WIDE R240, R7.reuse, 0x4, R60 ;  /* 0x0000000407f07825 */ /* 0x048fe200078e023c */
[----:B------:R-:W-:Y:S01]  /*9cc0*/  ISETP.GE.U32.AND P6, PT, R4, 0x7fffff50, PT ;  /* 0x7fffff500400780c */ /* 0x000fe20003fc6070 */
[----:B-1----:R-:W1:Y:S08]  /*9cd0*/  LDC R13, c[0x0][0x3a0] ;  /* 0x0000e800ff0d7b82 */ /* 0x002e700000000800 */
[----:B------:R-:W3:Y:S04]  /*9ce0*/  LDC R12, c[0x0][0x3a0] ;  /* 0x0000e800ff0c7b82 */ /* 0x000ee80000000800 */
[----:B------:R-:W-:Y:S01]  /*9cf0*/  LDGSTS.E [R201+0x1c000], desc[UR28][R240.64], !P6 ;  /* 0x1c000000f0c97fae */ /* 0x000fe2000f1a101c */
[----:B------:R-:W-:-:S05]  /*9d00*/  IMAD.WIDE R60, R7, 0x4, R40 ;  /* 0x00000004073c7825 */ /* 0x000fca00078e0228 */
[----:B------:R1:W-:Y:S01]  /*9d10*/  STL.64 [R1+0x1b8], R60 ;  /* 0x0001b83c01007387 */ /* 0x0003e20000100a00 */
[----:B----4-:R-:W-:-:S03]  /*9d20*/  IMAD.WIDE R238, R7, 0x4, R38 ;  /* 0x0000000407ee7825 */ /* 0x010fc600078e0226 */
[----:B------:R-:W4:Y:S04]  /*9d30*/  LDL.LU.64 R40, [R1+0x248] ;  /* 0x0002480001287983 */ /* 0x000f280000300a00 */
[----:B------:R-:W4:Y:S04]  /*9d40*/  LDL.LU.64 R38, [R1+0x278] ;  /* 0x0002780001267983 */ /* 0x000f280000300a00 */
[----:B------:R-:W-:Y:S01]  /*9d50*/  LDGSTS.E [R201+0x1c200], desc[UR28][R60.64], !P6 ;  /* 0x1c2000003cc97fae */ /* 0x000fe2000f1a101c */
[----:B------:R-:W-:-:S03]  /*9d60*/  IMAD.WIDE R10, R7, 0x4, R138 ;  /* 0x00000004070a7825 */ /* 0x000fc600078e028a */
[----:B------:R-:W-:Y:S04]  /*9d70*/  LDGSTS.E [R201+0x1c400], desc[UR28][R238.64], !P4 ;  /* 0x1c400000eec97fae */ /* 0x000fe8000e1a101c */
[----:B------:R1:W-:Y:S04]  /*9d80*/  STL.64 [R1+0x158], R10 ;  /* 0x0001580a01007387 */ /* 0x0003e80000100a00 */
[----:B------:R-:W4:Y:S01]  /*9d90*/  LDL.LU.64 R138, [R1+0x270] ;  /* 0x00027000018a7983 */ /* 0x000f220000300a00 */
[----:B--2---:R-:W-:-:S03]  /*9da0*/  IMAD.WIDE R66, R7, 0x4, R52 ;  /* 0x0000000407427825 */ /* 0x004fc600078e0234 */
[----:B------:R-:W2:Y:S01]  /*9db0*/  LDL.LU.64 R74, [R1+0x298] ;  /* 0x00029800014a7983 */ /* 0x000ea20000300a00 */
[----:B------:R-:W-:-:S03]  /*9dc0*/  IMAD.WIDE R236, R7, 0x4, R58 ;  /* 0x0000000407ec7825 */ /* 0x000fc600078e023a */
[----:B------:R-:W-:Y:S04]  /*9dd0*/  STL.64 [R1+0x168], R66 ;  /* 0x0001684201007387 */ /* 0x000fe80000100a00 */
[----:B-1----:R-:W2:Y:S01]  /*9de0*/  LDL.LU.64 R60, [R1+0x288] ;  /* 0x00028800013c7983 */ /* 0x002ea20000300a00 */
[----:B------:R-:W-:-:S03]  /*9df0*/  IMAD.WIDE R52, R7, 0x4, R46 ;  /* 0x0000000407347825 */ /* 0x000fc600078e022e */
[----:B------:R-:W2:Y:S01]  /*9e00*/  LDL.LU.64 R58, [R1+0x2a8] ;  /* 0x0002a800013a7983 */ /* 0x000ea20000300a00 */
[----:B------:R-:W-:-:S03]  /*9e10*/  IMAD.WIDE R234, R7, 0x4, R50 ;  /* 0x0000000407ea7825 */ /* 0x000fc600078e0232 */
[----:B------:R1:W-:Y:S04]  /*9e20*/  LDGSTS.E [R201+0x1c600], desc[UR28][R10.64], !P4 ;  /* 0x1c6000000ac97fae */ /* 0x0003e8000e1a101c */
[----:B------:R-:W2:Y:S04]  /*9e30*/  LDL.LU.64 R50, [R1+0x2b0] ;  /* 0x0002b00001327983 */ /* 0x000ea80000300a00 */
[----:B------:R3:W-:Y:S04]  /*9e40*/  STL.64 [R1+0x1a8], R52 ;  /* 0x0001a83401007387 */ /* 0x0007e80000100a00 */
[----:B------:R-:W2:Y:S01]  /*9e50*/  LDL.LU.64 R46, [R1+0x2b8] ;  /* 0x0002b800012e7983 */ /* 0x000ea20000300a00 */
[----:B------:R-:W-:Y:S01]  /*9e60*/  VIADD R4, R6, 0xffffff8d ;  /* 0xffffff8d06047836 */ /* 0x000fe20000000000 */
[----:B------:R-:W-:Y:S01]  /*9e70*/  ISETP.GE.U32.AND P4, PT, R0, 0x7fffff4b, PT ;  /* 0x7fffff4b0000780c */ /* 0x000fe20003f86070 */
[----:B-1----:R-:W1:Y:S03]  /*9e80*/  LDC R11, c[0x0][0x3a0] ;  /* 0x0000e800ff0b7b82 */ /* 0x002e660000000800 */
[----:B------:R-:W-:Y:S01]  /*9e90*/  ISETP.GE.U32.AND P3, PT, R4, 0x7fffff4e, PT ;  /* 0x7fffff4e0400780c */ /* 0x000fe20003f66070 */
[----:B------:R-:W-:-:S04]  /*9ea0*/  VIADD R4, R9, 0xffffff8b ;  /* 0xffffff8b09047836 */ /* 0x000fc80000000000 */
[----:B------:R-:W1:Y:S01]  /*9eb0*/  LDC R9, c[0x0][0x3a0] ;  /* 0x0000e800ff097b82 */ /* 0x000e620000000800 */
[----:B------:R-:W-:-:S07]  /*9ec0*/  ISETP.GE.U32.AND P6, PT, R4, 0x7fffff4c, PT ;  /* 0x7fffff4c0400780c */ /* 0x000fce0003fc6070 */
[----:B------:R-:W-:Y:S01]  /*9ed0*/  LDGSTS.E [R201+0x1c800], desc[UR28][R236.64], !P3 ;  /* 0x1c800000ecc97fae */ /* 0x000fe2000d9a101c */
[----:B------:R-:W1:Y:S03]  /*9ee0*/  LDC R10, c[0x0][0x3a0] ;  /* 0x0000e800ff0a7b82 */ /* 0x000e660000000800 */
[----:B------:R1:W-:Y:S04]  /*9ef0*/  LDGSTS.E [R201+0x1ca00], desc[UR28][R66.64], !P3 ;  /* 0x1ca0000042c97fae */ /* 0x0003e8000d9a101c */
[----:B------:R-:W-:Y:S01]  /*9f00*/  LDGSTS.E [R201+0x1cc00], desc[UR28][R234.64], !P2 ;  /* 0x1cc00000eac97fae */ /* 0x000fe2000d1a101c */
[----:B------:R-:W1:Y:S03]  /*9f10*/  LDC R6, c[0x0][0x3a0] ;  /* 0x0000e800ff067b82 */ /* 0x000e660000000800 */
[----:B------:R-:W-:Y:S01]  /*9f20*/  LDGSTS.E [R201+0x1ce00], desc[UR28][R52.64], !P2 ;  /* 0x1ce0000034c97fae */ /* 0x000fe2000d1a101c */
[----:B------:R-:W-:-:S02]  /*9f30*/  VIADD R0, R13, 0xffffff88 ;  /* 0xffffff880d007836 */ /* 0x000fc40000000000 */
[----:B------:R-:W-:Y:S02]  /*9f40*/  VIADD R4, R5, 0xffffff89 ;  /* 0xffffff8905047836 */ /* 0x000fe40000000000 */
[----:B------:R-:W1:Y:S01]  /*9f50*/  LDC R5, c[0x0][0x3a0] ;  /* 0x0000e800ff057b82 */ /* 0x000e620000000800 */
[----:B---3--:R-:W3:Y:S01]  /*9f60*/  LDL.LU.64 R52, [R1+0x2c0] ;  /* 0x0002c00001347983 */ /* 0x008ee20000300a00 */
[----:B------:R-:W-:Y:S01]  /*9f70*/  ISETP.GE.U32.AND P2, PT, R0, 0x7fffff49, PT ;  /* 0x7fffff490000780c */ /* 0x000fe20003f46070 */
[----:B------:R-:W-:Y:S01]  /*9f80*/  VIADD R0, R12, 0xffffff86 ;  /* 0xffffff860c007836 */ /* 0x000fe20000000000 */
[----:B------:R-:W-:Y:S01]  /*9f90*/  ISETP.GE.U32.AND P3, PT, R4, 0x7fffff4a, PT ;  /* 0x7fffff4a0400780c */ /* 0x000fe20003f66070 */
[----:B------:R-:W-:Y:S02]  /*9fa0*/  VIADD R4, R8, 0xffffff87 ;  /* 0xffffff8708047836 */ /* 0x000fe40000000000 */
[C---:B----4-:R-:W-:Y:S02]  /*9fb0*/  IMAD.WIDE R232, R7.reuse, 0x4, R40 ;  /* 0x0000000407e87825 */ /* 0x050fe400078e0228 */
[----:B------:R-:W4:Y:S02]  /*9fc0*/  LDL.LU.64 R40, [R1+0x2d0] ;  /* 0x0002d00001287983 */ /* 0x000f240000300a00 */
[----:B-1----:R-:W-:-:S02]  /*9fd0*/  IMAD.WIDE R66, R7, 0x4, R38 ;  /* 0x0000000407427825 */ /* 0x002fc400078e0226 */
[----:B------:R-:W-:Y:S04]  /*9fe0*/  LDGSTS.E [R201+0x1d000], desc[UR28][R232.64], !P6 ;  /* 0x1d000000e8c97fae */ /* 0x000fe8000f1a101c */
[----:B------:R-:W-:Y:S04]  /*9ff0*/  STL.64 [R1+0xb8], R66 ;  /* 0x0000b84201007387 */ /* 0x000fe80000100a00 */
[----:B------:R-:W4:Y:S04]  /*a000*/  LDL.LU.64 R38, [R1+0x2d8] ;  /* 0x0002d80001267983 */ /* 0x000f280000300a00 */
[----:B------:R-:W-:Y:S01]  /*a010*/  LDGSTS.E [R201+0x1d200], desc[UR28][R66.64], !P6 ;  /* 0x1d20000042c97fae */ /* 0x000fe2000f1a101c */
[----:B------:R-:W-:-:S03]  /*a020*/  IMAD.WIDE R230, R7, 0x4, R138 ;  /* 0x0000000407e67825 */ /* 0x000fc600078e028a */
[----:B------:R-:W4:Y:S01]  /*a030*/  LDL.LU.64 R138, [R1+0x2f0] ;  /* 0x0002f000018a7983 */ /* 0x000f220000300a00 */
[----:B--2---:R-:W-:-:S03]  /*a040*/  IMAD.WIDE R12, R7, 0x4, R74 ;  /* 0x00000004070c7825 */ /* 0x004fc600078e024a */
[----:B------:R-:W-:Y:S01]  /*a050*/  LDGSTS.E [R201+0x1d400], desc[UR28][R230.64], !P4 ;  /* 0x1d400000e6c97fae */ /* 0x000fe2000e1a101c */
[----:B------:R-:W-:-:S03]  /*a060*/  ISETP.GE.U32.AND P6, PT, R4, 0x7fffff48, PT ;  /* 0x7fffff480400780c */ /* 0x000fc60003fc6070 */
[----:B------:R1:W-:Y:S04]  /*a070*/  STL.64 [R1+0x90], R12 ;  /* 0x0000900c01007387 */ /* 0x0003e80000100a00 */
[----:B------:R1:W-:Y:S01]  /*a080*/  LDGSTS.E [R201+0x1d600], desc[UR28][R12.64], !P4 ;  /* 0x1d6000000cc97fae */ /* 0x0003e2000e1a101c */
[----:B------:R-:W-:Y:S02]  /*a090*/  VIADD R4, R9, 0xffffff85 ;  /* 0xffffff8509047836 */ /* 0x000fe40000000000 */
[----:B-1----:R-:W-:-:S05]  /*a0a0*/  IMAD.WIDE R12, R7, 0x4, R58 ;  /* 0x00000004070c7825 */ /* 0x002fca00078e023a */
[----:B------:R4:W-:Y:S01]  /*a0b0*/  STL.64 [R1+0x78], R12 ;  /* 0x0000780c01007387 */ /* 0x0009e20000100a00 */
[----:B------:R-:W-:-:S03]  /*a0c0*/  IMAD.WIDE R8, R7, 0x4, R46 ;  /* 0x0000000407087825 */ /* 0x000fc600078e022e */
[----:B------:R-:W2:Y:S01]  /*a0d0*/  LDL.LU.64 R74, [R1+0x308] ;  /* 0x00030800014a7983 */ /* 0x000ea20000300a00 */
[----:B------:R-:W-:-:S03]  /*a0e0*/  IMAD.WIDE R226, R7, 0x4, R50 ;  /* 0x0000000407e27825 */ /* 0x000fc600078e0232 */
[----:B------:R-:W2:Y:S04]  /*a0f0*/  LDL.LU.64 R66, [R1+0x350] ;  /* 0x0003500001427983 */ /* 0x000ea80000300a00 */
[----:B------:R-:W2:Y:S04]  /*a100*/  LDL.LU.64 R50, [R1+0x3a8] ;  /* 0x0003a80001327983 */ /* 0x000ea80000300a00 */
[----:B------:R1:W-:Y:S04]  /*a110*/  STL.64 [R1+0x80], R8 ;  /* 0x0000800801007387 */ /* 0x0003e80000100a00 */
[----:B------:R-:W2:Y:S01]  /*a120*/  LDL.LU.64 R46, [R1+0x3d0] ;  /* 0x0003d000012e7983 */ /* 0x000ea20000300a00 */
[----:B------:R-:W-:-:S05]  /*a130*/  IMAD.WIDE R228, R7, 0x4, R60 ;  /* 0x0000000407e47825 */ /* 0x000fca00078e023c */
[----:B------:R-:W-:Y:S04]  /*a140*/  LDGSTS.E [R201+0x1d800], desc[UR28][R228.64], !P3 ;  /* 0x1d800000e4c97fae */ /* 0x000fe8000d9a101c */
[----:B------:R4:W-:Y:S04]  /*a150*/  LDGSTS.E [R201+0x1da00], desc[UR28][R12.64], !P3 ;  /* 0x1da000000cc97fae */ /* 0x0009e8000d9a101c */
[----:B------:R-:W-:Y:S04]  /*a160*/  LDGSTS.E [R201+0x1dc00], desc[UR28][R226.64], !P2 ;  /* 0x1dc00000e2c97fae */ /* 0x000fe8000d1a101c */
[----:B------:R1:W-:Y:S01]  /*a170*/  LDGSTS.E [R201+0x1de00], desc[UR28][R8.64], !P2 ;  /* 0x1de0000008c97fae */ /* 0x0003e2000d1a101c */
[----:B------:R-:W-:Y:S01]  /*a180*/  ISETP.GE.U32.AND P4, PT, R0, 0x7fffff47, PT ;  /* 0x7fffff470000780c */ /* 0x000fe20003f86070 */
[----:B---3--:R-:W-:-:S04]  /*a190*/  IMAD.WIDE R224, R7, 0x4, R52 ;  /* 0x0000000407e07825 */ /* 0x008fc800078e0234 */
[----:B------:R-:W-:Y:S01]  /*a1a0*/  VIADD R0, R11, 0xffffff84 ;  /* 0xffffff840b007836 */ /* 0x000fe20000000000 */
[----:B------:R-:W-:Y:S04]  /*a1b0*/  LDGSTS.E [R201+0x1e000], desc[UR28][R224.64], !P6 ;  /* 0x1e000000e0c97fae */ /* 0x000fe8000f1a101c */
[----:B------:R-:W-:Y:S02]  /*a1c0*/  ISETP.GE.U32.AND P2, PT, R0, 0x7fffff45, PT ;  /* 0x7fffff450000780c */ /* 0x000fe40003f46070 */
[----:B------:R-:W-:Y:S01]  /*a1d0*/  IADD3 R0, PT, PT, R10, -0x7e, RZ ;  /* 0xffffff820a007810 */ /* 0x000fe20007ffe0ff */
[----:B----4-:R-:W-:-:S05]  /*a1e0*/  IMAD.WIDE R12, R7, 0x4, R40 ;  /* 0x00000004070c7825 */ /* 0x010fca00078e0228 */
[----:B------:R-:W-:Y:S04]  /*a1f0*/  STL.64 [R1+0x88], R12 ;  /* 0x0000880c01007387 */ /* 0x000fe80000100a00 */
[----:B------:R-:W3:Y:S04]  /*a200*/  LDL.LU.64 R98, [R1+0x3f8] ;  /* 0x0003f80001627983 */ /* 0x000ee80000300a00 */
[----:B------:R-:W4:Y:S01]  /*a210*/  LDL.LU.64 R90, [R1+0x420] ;  /* 0x00042000015a7983 */ /* 0x000f220000300a00 */
[----:B------:R-:W-:-:S03]  /*a220*/  IMAD.WIDE R222, R7, 0x4, R38 ;  /* 0x0000000407de7825 */ /* 0x000fc600078e0226 */
[----:B------:R-:W-:Y:S04]  /*a230*/  LDGSTS.E [R201+0x1e200], desc[UR28][R12.64], !P6 ;  /* 0x1e2000000cc97fae */ /* 0x000fe8000f1a101c */
[----:B------:R-:W-:Y:S01]  /*a240*/  LDGSTS.E [R201+0x1e400], desc[UR28][R222.64], !P4 ;  /* 0x1e400000dec97fae */ /* 0x000fe2000e1a101c */
[----:B-1----:R-:W-:-:S03]  /*a250*/  IMAD.WIDE R8, R7, 0x4, R138 ;  /* 0x0000000407087825 */ /* 0x002fc600078e028a */
[----:B------:R-:W4:Y:S04]  /*a260*/  LDL.LU.64 R138, [R1+0x448] ;  /* 0x00044800018a7983 */ /* 0x000f280000300a00 */
[----:B------:R1:W-:Y:S04]  /*a270*/  STL.64 [R1+0x98], R8 ;  /* 0x0000980801007387 */ /* 0x0003e80000100a00 */
[----:B------:R-:W4:Y:S04]  /*a280*/  LDL.LU.64 R60, [R1+0x450] ;  /* 0x00045000013c7983 */ /* 0x000f280000300a00 */
[----:B------:R-:W4:Y:S04]  /*a290*/  LDL.LU.64 R58, [R1+0x458] ;  /* 0x00045800013a7983 */ /* 0x000f280000300a00 */
[----:B------:R-:W4:Y:S04]  /*a2a0*/  LDL.LU.64 R52, [R1+0x478] ;  /* 0x0004780001347983 */ /* 0x000f280000300a00 */
[----:B------:R-:W4:Y:S04]  /*a2b0*/  LDL.LU.64 R40, [R1+0x488] ;  /* 0x0004880001287983 */ /* 0x000f280000300a00 */
[----:B------:R-:W4:Y:S04]  /*a2c0*/  LDL.LU.64 R38, [R1+0x4b0] ;  /* 0x0004b00001267983 */ /* 0x000f280000300a00 */
[----:B------:R1:W-:Y:S01]  /*a2d0*/  LDGSTS.E [R201+0x1e600], desc[UR28][R8.64], !P4 ;  /* 0x1e60000008c97fae */ /* 0x0003e2000e1a101c */
[----:B--2---:R-:W-:-:S05]  /*a2e0*/  IMAD.WIDE R10, R7, 0x4, R66 ;  /* 0x00000004070a7825 */ /* 0x004fca00078e0242 */
[----:B------:R2:W-:Y:S01]  /*a2f0*/  STL.64 [R1+0xa0], R10 ;  /* 0x0000a00a01007387 */ /* 0x0005e20000100a00 */
[----:B------:R-:W-:-:S03]  /*a300*/  IMAD.WIDE R220, R7, 0x4, R74 ;  /* 0x0000000407dc7825 */ /* 0x000fc600078e024a */
[----:B------:R-:W4:Y:S01]  /*a310*/  LDL.64 R82, [R1+0x540] ;  /* 0x0005400001527983 */ /* 0x000f220000100a00 */
[----:B-1----:R-:W-:-:S05]  /*a320*/  IMAD.WIDE R8, R7, 0x4, R46 ;  /* 0x0000000407087825 */ /* 0x002fca00078e022e */
[----:B------:R1:W-:Y:S01]  /*a330*/  STL.64 [R1+0xa8], R8 ;  /* 0x0000a80801007387 */ /* 0x0003e20000100a00 */
[----:B------:R-:W-:-:S03]  /*a340*/  IMAD.WIDE R202, R7, 0x4, R50 ;  /* 0x0000000407ca7825 */ /* 0x000fc600078e0232 */
[----:B------:R-:W4:Y:S04]  /*a350*/  LDL.64 R74, [R1+0x518] ;  /* 0x00051800014a7983 */ /* 0x000f280000100a00 */
[----:B------:R-:W4:Y:S04]  /*a360*/  LDL.64 R66, [R1+0x508] ;  /* 0x0005080001427983 */ /* 0x000f280000100a00 */
[----:B------:R-:W4:Y:S04]  /*a370*/  LDL.64 R50, [R1+0x4e8] ;  /* 0x0004e80001327983 */ /* 0x000f280000100a00 */
[----:B------:R-:W4:Y:S01]  /*a380*/  LDL.64 R46, [R1+0x4c0] ;  /* 0x0004c000012e7983 */ /* 0x000f220000100a00 */
[----:B------:R-:W-:Y:S01]  /*a390*/  ISETP.GE.U32.AND P3, PT, R4, 0x7fffff46, PT ;  /* 0x7fffff460400780c */ /* 0x000fe20003f66070 */
[----:B------:R-:W-:Y:S01]  /*a3a0*/  VIADD R4, R6, 0xffffff83 ;  /* 0xffffff8306047836 */ /* 0x000fe20000000000 */
[----:B------:R-:W-:Y:S01]  /*a3b0*/  ISETP.GE.U32.AND P4, PT, R0, 0x7fffff43, PT ;  /* 0x7fffff430000780c */ /* 0x000fe20003f86070 */
[----:B------:R-:W-:-:S03]  /*a3c0*/  VIADD R0, R5, 0xffffff81 ;  /* 0xffffff8105007836 */ /* 0x000fc60000000000 */
[----:B------:R-:W-:Y:S01]  /*a3d0*/  ISETP.GE.U32.AND P6, PT, R4, 0x7fffff44, PT ;  /* 0x7fffff440400780c */ /* 0x000fe20003fc6070 */
[----:B------:R-:W-:-:S06]  /*a3e0*/  VIADD R4, R135, 0xffffff80 ;  /* 0xffffff8087047836 */ /* 0x000fcc0000000000 */
[----:B------:R-:W-:Y:S04]  /*a3f0*/  LDGSTS.E [R201+0x1e800], desc[UR28][R220.64], !P3 ;  /* 0x1e800000dcc97fae */ /* 0x000fe8000d9a101c */
[----:B------:R2:W-:Y:S01]  /*a400*/  LDGSTS.E [R201+0x1ea00], desc[UR28][R10.64], !P3 ;  /* 0x1ea000000ac97fae */ /* 0x0005e2000d9a101c */
[----:B------:R-:W-:-:S03]  /*a410*/  ISETP.GE.U32.AND P3, PT, R0, 0x7fffff42, PT ;  /* 0x7fffff420000780c */ /* 0x000fc60003f66070 */
[----:B------:R-:W-:Y:S04]  /*a420*/  LDGSTS.E [R201+0x1ec00], desc[UR28][R202.64], !P2 ;  /* 0x1ec00000cac97fae */ /* 0x000fe8000d1a101c */
[----:B------:R1:W-:Y:S01]  /*a430*/  LDGSTS.E [R201+0x1ee00], desc[UR28][R8.64], !P2 ;  /* 0x1ee0000008c97fae */ /* 0x0003e2000d1a101c */
[----:B------:R-:W-:Y:S01]  /*a440*/  ISETP.GE.U32.AND P2, PT, R4, 0x7fffff41, PT ;  /* 0x7fffff410400780c */ /* 0x000fe20003f46070 */
[----:B---3--:R-:W-:-:S04]  /*a450*/  IMAD.WIDE R196, R7, 0x4, R98 ;  /* 0x0000000407c47825 */ /* 0x008fc800078e0262 */
[C---:B----4-:R-:W-:Y:S01]  /*a460*/  IMAD.WIDE R146, R7.reuse, 0x4, R90 ;  /* 0x0000000407927825 */ /* 0x050fe200078e025a */
[----:B------:R-:W-:Y:S03]  /*a470*/  LDGSTS.E [R201+0x1f000], desc[UR28][R196.64], !P6 ;  /* 0x1f000000c4c97fae */ /* 0x000fe6000f1a101c */
[----:B------:R-:W-:-:S04]  /*a480*/  IMAD.WIDE R138, R7, 0x4, R138 ;  /* 0x00000004078a7825 */ /* 0x000fc800078e028a */
[----:B------:R-:W-:-:S04]  /*a490*/  IMAD.WIDE R12, R7, 0x4, R58 ;  /* 0x00000004070c7825 */ /* 0x000fc800078e023a */
[C---:B--2---:R-:W-:Y:S01]  /*a4a0*/  IMAD.WIDE R10, R7.reuse, 0x4, R52 ;  /* 0x00000004070a7825 */ /* 0x044fe200078e0234 */
[----:B------:R-:W-:Y:S03]  /*a4b0*/  STL.64 [R1+0xc8], R12 ;  /* 0x0000c80c01007387 */ /* 0x000fe60000100a00 */
[C---:B-1----:R-:W-:Y:S01]  /*a4c0*/  IMAD.WIDE R8, R7.reuse, 0x4, R40 ;  /* 0x0000000407087825 */ /* 0x042fe200078e0228 */
[----:B------:R-:W-:Y:S03]  /*a4d0*/  STL.64 [R1+0xd8], R10 ;  /* 0x0000d80a01007387 */ /* 0x000fe60000100a00 */
[C---:B------:R-:W-:Y:S01]  /*a4e0*/  IMAD.WIDE R4, R7.reuse, 0x4, R38 ;  /* 0x0000000407047825 */ /* 0x040fe200078e0226 */
[----:B------:R-:W-:Y:S03]  /*a4f0*/  STL.64 [R1+0x238], R8 ;  /* 0x0002380801007387 */ /* 0x000fe60000100a00 */
[----:B------:R-:W-:Y:S01]  /*a500*/  IMAD.WIDE R136, R7, 0x4, R60 ;  /* 0x0000000407887825 */ /* 0x000fe200078e023c */
[----:B------:R-:W-:Y:S04]  /*a510*/  LDGSTS.E [R201+0x1f200], desc[UR28][R12.64], !P6 ;  /* 0x1f2000000cc97fae */ /* 0x000fe8000f1a101c */
[----:B------:R-:W2:Y:S04]  /*a520*/  LDL.64 R60, [R1+0x558] ;  /* 0x00055800013c7983 */ /* 0x000ea80000100a00 */
[----:B------:R1:W-:Y:S04]  /*a530*/  STL.64 [R1+0xe8], R4 ;  /* 0x0000e80401007387 */ /* 0x0003e80000100a00 */
[----:B------:R-:W3:Y:S04]  /*a540*/  LDL.64 R40, [R1+0x538] ;  /* 0x0005380001287983 */ /* 0x000ee80000100a00 */
[----:B------:R-:W4:Y:S04]  /*a550*/  LDL.64 R38, [R1+0x510] ;  /* 0x0005100001267983 */ /* 0x000f280000100a00 */
[----:B------:R-:W4:Y:S04]  /*a560*/  LDL.64 R58, [R1+0x4f8] ;  /* 0x0004f800013a7983 */ /* 0x000f280000100a00 */
[----:B------:R-:W4:Y:S04]  /*a570*/  LDL.64 R52, [R1+0x4d8] ;  /* 0x0004d80001347983 */ /* 0x000f280000100a00 */
[----:B------:R-:W-:Y:S04]  /*a580*/  LDGSTS.E [R201+0x1f400], desc[UR28][R146.64], !P4 ;  /* 0x1f40000092c97fae */ /* 0x000fe8000e1a101c */
[----:B------:R-:W-:Y:S04]  /*a590*/  LDGSTS.E [R201+0x1f600], desc[UR28][R10.64], !P4 ;  /* 0x1f6000000ac97fae */ /* 0x000fe8000e1a101c */
[----:B------:R-:W-:Y:S04]  /*a5a0*/  LDGSTS.E [R201+0x1f800], desc[UR28][R138.64], !P3 ;  /* 0x1f8000008ac97fae */ /* 0x000fe8000d9a101c */
[----:B------:R-:W-:Y:S04]  /*a5b0*/  LDGSTS.E [R201+0x1fa00], desc[UR28][R8.64], !P3 ;  /* 0x1fa0000008c97fae */ /* 0x000fe8000d9a101c */
[----:B------:R-:W-:Y:S04]  /*a5c0*/  LDGSTS.E [R201+0x1fc00], desc[UR28][R136.64], !P2 ;  /* 0x1fc0000088c97fae */ /* 0x000fe8000d1a101c */
[----:B------:R-:W-:Y:S04]  /*a5d0*/  LDGSTS.E [R201+0x1fe00], desc[UR28][R4.64], !P2 ;  /* 0x1fe0000004c97fae */ /* 0x000fe8000d1a101c */
[----:B------:R-:W0:Y:S04]  /*a5e0*/  LDGDEPBAR ;  /* 0x00000000000079af */ /* 0x000e280000000000 */
[----:B------:R-:W-:Y:S04]  /*a5f0*/  LDGSTS.E [R252+0x28000], desc[UR28][R82.64], P0 ;  /* 0x2800000052fc7fae */ /* 0x000fe800081a101c */
[----:B------:R-:W-:Y:S04]  /*a600*/  LDGSTS.E [R252+0x28400], desc[UR28][R74.64], P0 ;  /* 0x284000004afc7fae */ /* 0x000fe800081a101c */
[----:B------:R-:W-:Y:S04]  /*a610*/  LDGSTS.E [R252+0x28800], desc[UR28][R66.64], P0 ;  /* 0x2880000042fc7fae */ /* 0x000fe800081a101c */
[----:B------:R-:W-:Y:S04]  /*a620*/  LDGSTS.E [R252+0x28c00], desc[UR28][R50.64], P0 ;  /* 0x28c0000032fc7fae */ /* 0x000fe800081a101c */
[----:B------:R-:W-:Y:S04]  /*a630*/  LDGSTS.E [R252+0x29000], desc[UR28][R46.64], P0 ;  /* 0x290000002efc7fae */ /* 0x000fe800081a101c */
[----:B------:R-:W-:Y:S04]  /*a640*/  LDGSTS.E [R252+0x29400], desc[UR28][R44.64], P0 ;  /* 0x294000002cfc7fae */ /* 0x000fe800081a101c */
[----:B------:R-:W4:Y:S04]  /*a650*/  LDL.64 R50, [R1+0x590] ;  /* 0x0005900001327983 */ /* 0x000f280000100a00 */
[----:B------:R-:W4:Y:S04]  /*a660*/  LDL.64 R46, [R1+0x570] ;  /* 0x00057000012e7983 */ /* 0x000f280000100a00 */
[----:B------:R-:W-:Y:S04]  /*a670*/  LDGSTS.E [R252+0x29800], desc[UR28][R42.64], P0 ;  /* 0x298000002afc7fae */ /* 0x000fe800081a101c */
[----:B------:R-:W4:Y:S04]  /*a680*/  LDL.64 R44, [R1+0x550] ;  /* 0x00055000012c7983 */ /* 0x000f280000100a00 */
[----:B------:R-:W-:Y:S04]  /*a690*/  LDGSTS.E [R252+0x29c00], desc[UR28][R2.64], P0 ;  /* 0x29c0000002fc7fae */ /* 0x000fe800081a101c */
[----:B------:R-:W4:Y:S04]  /*a6a0*/  LDL.64 R42, [R1+0x530] ;  /* 0x00053000012a7983 */ /* 0x000f280000100a00 */
[----:B------:R-:W-:Y:S04]  /*a6b0*/  LDGSTS.E [R252+0x2a000], desc[UR28][R68.64], P0 ;  /* 0x2a00000044fc7fae */ /* 0x000fe800081a101c */
[----:B------:R-:W4:Y:S04]  /*a6c0*/  LDL.LU.64 R2, [R1+0x6a0] ;  /* 0x0006a00001027983 */ /* 0x000f280000300a00 */
[----:B------:R-:W-:Y:S04]  /*a6d0*/  LDGSTS.E [R252+0x2a400], desc[UR28][R76.64], P0 ;  /* 0x2a4000004cfc7fae */ /* 0x000fe800081a101c */
[----:B------:R-:W-:Y:S04]  /*a6e0*/  LDGSTS.E [R252+0x2a800], desc[UR28][R84.64], P0 ;  /* 0x2a80000054fc7fae */ /* 0x000fe800081a101c */
[----:B------:R-:W-:Y:S04]  /*a6f0*/  LDGSTS.E [R252+0x2ac00], desc[UR28][R92.64], P0 ;  /* 0x2ac000005cfc7fae */ /* 0x000fe800081a101c */
[----:B------:R-:W-:Y:S04]  /*a700*/  LDGSTS.E [R252+0x2b000], desc[UR28][R100.64], P0 ;  /* 0x2b00000064fc7fae */ /* 0x000fe800081a101c */
[----:B------:R-:W-:Y:S04]  /*a710*/  LDGSTS.E [R252+0x2b400], desc[UR28][R108.64], P0 ;  /* 0x2b4000006cfc7fae */ /* 0x000fe800081a101c */
[----:B------:R-:W-:Y:S04]  /*a720*/  LDGSTS.E [R252+0x2b800], desc[UR28][R116.64], P0 ;  /* 0x2b80000074fc7fae */ /* 0x000fe800081a101c */
[----:B------:R-:W-:Y:S04]  /*a730*/  LDGSTS.E [R252+0x2bc00], desc[UR28][R124.64], P0 ;  /* 0x2bc000007cfc7fae */ /* 0x000fe800081a101c */
[----:B--2---:R-:W-:Y:S04]  /*a740*/  LDGSTS.E [R134+0x28100], desc[UR28][R60.64], P0 ;  /* 0x281000003c867fae */ /* 0x004fe800081a101c */
[----:B---3--:R-:W-:Y:S04]  /*a750*/  LDGSTS.E [R134+0x28500], desc[UR28][R40.64], P0 ;  /* 0x2850000028867fae */ /* 0x008fe800081a101c */
[----:B----4-:R-:W-:Y:S04]  /*a760*/  LDGSTS.E [R134+0x28900], desc[UR28][R38.64], P0 ;  /* 0x2890000026867fae */ /* 0x010fe800081a101c */
[----:B------:R-:W-:Y:S04]  /*a770*/  LDGSTS.E [R134+0x28d00], desc[UR28][R58.64], P0 ;  /* 0x28d000003a867fae */ /* 0x000fe800081a101c */
        /* <DEDUP_REMOVED lines=12> */
[----:B------:R-:W2:Y:S04]  /*a840*/  LDL.64 R40, [R1+0x5e8] ;  /* 0x0005e80001287983 */ /* 0x000ea80000100a00 */
[----:B------:R-:W3:Y:S04]  /*a850*/  LDL.64 R38, [R1+0x5c8] ;  /* 0x0005c80001267983 */ /* 0x000ee80000100a00 */
[----:B------:R-:W-:Y:S04]  /*a860*/  LDGSTS.E [R133+0x28200], desc[UR28][R50.64], P0 ;  /* 0x2820000032857fae */ /* 0x000fe800081a101c */
[----:B------:R-:W-:Y:S04]  /*a870*/  LDGSTS.E [R133+0x28600], desc[UR28][R46.64], P0 ;  /* 0x286000002e857fae */ /* 0x000fe800081a101c */
[----:B------:R-:W4:Y:S04]  /*a880*/  LDL.LU.64 R198, [R1+0x698] ;  /* 0x0006980001c67983 */ /* 0x000f280000300a00 */
[----:B------:R-:W-:Y:S04]  /*a890*/  LDGSTS.E [R133+0x28a00], desc[UR28][R44.64], P0 ;  /* 0x28a000002c857fae */ /* 0x000fe800081a101c */
[----:B------:R-:W-:Y:S04]  /*a8a0*/  LDGSTS.E [R133+0x28e00], desc[UR28][R42.64], P0 ;  /* 0x28e000002a857fae */ /* 0x000fe800081a101c */
[----:B------:R-:W-:Y:S04]  /*a8b0*/  LDGSTS.E [R133+0x29200], desc[UR28][R2.64], P0 ;  /* 0x2920000002857fae */ /* 0x000fe800081a101c */
        /* <DEDUP_REMOVED lines=17> */
[----:B------:R-:W5:Y:S04]  /*a9d0*/  LDL.LU.64 R2, [R1+0x688] ;  /* 0x0006880001027983 */ /* 0x000f680000300a00 */
[----:B------:R-:W5:Y:S04]  /*a9e0*/  LDL.LU.64 R198, [R1+0x680] ;  /* 0x0006800001c67983 */ /* 0x000f680000300a00 */
        /* <DEDUP_REMOVED lines=8> */
[----:B------:R2:W-:Y:S04]  /*aa70*/  LDGSTS.E [R132+0x2b700], desc[UR28][R14.64], P0 ;  /* 0x2b7000000e847fae */ /* 0x0005e800081a101c */
[----:B------:R3:W-:Y:S04]  /*aa80*/  LDGSTS.E [R132+0x2bb00], desc[UR28][R18.64], P0 ;  /* 0x2bb0000012847fae */ /* 0x0007e800081a101c */
[----:B------:R3:W-:Y:S01]  /*aa90*/  LDGSTS.E [R132+0x2bf00], desc[UR28][R16.64], P0 ;  /* 0x2bf0000010847fae */ /* 0x0007e200081a101c */
[----:B--2---:R-:W2:Y:S03]  /*aaa0*/  S2R R14, SR_TID.X ;  /* 0x00000000000e7919 */ /* 0x004ea60000002100 */
[----:B------:R-:W0:Y:S01]  /*aab0*/  LDGDEPBAR ;  /* 0x00000000000079af */ /* 0x000e220000000000 */
[----:B------:R-:W-:-:S04]  /*aac0*/  DEPBAR.LE SB0, 0x2 ;  /* 0x000080800000791a */ /* 0x000fc80000000000 */
[C---:B--2---:R-:W-:Y:S02]  /*aad0*/  IMAD.SHL.U32 R0, R14.reuse, 0x40, RZ ;  /* 0x000000400e007824 */ /* 0x044fe400078e00ff */
[----:B------:R-:W-:-:S03]  /*aae0*/  IMAD.SHL.U32 R15, R14, 0x4, RZ ;  /* 0x000000040e0f7824 */ /* 0x000fc600078e00ff */
[----:B------:R-:W-:Y:S01]  /*aaf0*/  LOP3.LUT R0, R0, 0x600, RZ, 0xc0, !PT ;  /* 0x0000060000007812 */ /* 0x000fe200078ec0ff */
[----:B-1----:R-:W-:-:S03]  /*ab00*/  IMAD.SHL.U32 R4, R14, 0x10, RZ ;  /* 0x000000100e047824 */ /* 0x002fc600078e00ff */
[----:B------:R-:W-:-:S04]  /*ab10*/  LOP3.LUT R0, R0, 0x180, R15, 0xf8, !PT ;  /* 0x0000018000007812 */ /* 0x000fc800078ef80f */
[----:B------:R-:W-:Y:S01]  /*ab20*/  LOP3.LUT R0, R0, 0x70, R4, 0xf8, !PT ;  /* 0x0000007000007812 */ /* 0x000fe200078ef804 */
[----:B------:R-:W-:Y:S06]  /*ab30*/  BAR.SYNC.DEFER_BLOCKING 0x0 ;  /* 0x0000000000007b1d */ /* 0x000fec0000010000 */
[----:B------:R3:W1:Y:S04]  /*ab40*/  LDSM.16.M88.4 R68, [R0+UR9] ;  /* 0x000000090044783b */ /* 0x0006680008000200 */
[----:B------:R3:W2:Y:S04]  /*ab50*/  LDSM.16.M88.4 R72, [R0+UR9+0x800] ;  /* 0x000800090048783b */ /* 0x0006a80008000200 */
[----:B------:R3:W4:Y:S04]  /*ab60*/  LDSM.16.M88.4 R216, [R0+UR9+0x1000] ;  /* 0x0010000900d8783b */ /* 0x0007280008000200 */
[----:B------:R3:W1:Y:S04]  /*ab70*/  LDSM.16.M88.4 R76, [R0+UR9+0x1800] ;  /* 0x00180009004c783b */ /* 0x0006680008000200 */
        /* <DEDUP_REMOVED lines=27> */
[----:B------:R3:W1:Y:S01]  /*ad30*/  LDSM.16.M88.4 R148, [R0+UR9+0xf800] ;  /* 0x00f800090094783b */ /* 0x0006620008000200 */
[----:B--2-4-:R-:W-:Y:S05]  /*ad40*/  @!P5 BRA `(.L_x_6) ;  /* 0x000000080004d947 */ /* 0x014fea0003800000 */
[----:B-1----:R-:W-:Y:S01]  /*ad50*/  IMAD.MOV.U32 R4, RZ, RZ, R68 ;  /* 0x000000ffff047224 */ /* 0x002fe200078e0044 */
[----:B------:R-:W-:Y:S01]  /*ad60*/  MOV R10, R76 ;  /* 0x0000004c000a7202 */ /* 0x000fe20000000f00 */
[----:B------:R-:W-:Y:S01]  /*ad70*/  IMAD.MOV.U32 R68, RZ, RZ, R69 ;  /* 0x000000ffff447224 */ /* 0x000fe200078e0045 */
[----:B------:R-:W-:Y:S01]  /*ad80*/  MOV R22, R88 ;  /* 0x0000005800167202 */ /* 0x000fe20000000f00 */
[----:B------:R-:W-:Y:S01]  /*ad90*/  IMAD.MOV.U32 R69, RZ, RZ, R71 ;  /* 0x000000ffff457224 */ /* 0x000fe200078e0047 */
[----:B------:R-:W-:Y:S01]  /*ada0*/  MOV R34, R100 ;  /* 0x0000006400227202 */ /* 0x000fe20000000f00 */
[----:B------:R-:W-:Y:S01]  /*adb0*/  IMAD.MOV.U32 R71, RZ, RZ, R75 ;  /* 0x000000ffff477224 */ /* 0x000fe200078e004b */
[----:B------:R-:W-:Y:S01]  /*adc0*/  MOV R46, R112 ;  /* 0x00000070002e7202 */ /* 0x000fe20000000f00 */
[----:B------:R-:W-:Y:S01]  /*add0*/  IMAD.MOV.U32 R75, RZ, RZ, R79 ;  /* 0x000000ffff4b7224 */ /* 0x000fe200078e004f */
[----:B------:R-:W-:Y:S01]  /*ade0*/  MOV R58, R124 ;  /* 0x0000007c003a7202 */ /* 0x000fe20000000f00 */
[----:B------:R-:W-:-:S02]  /*adf0*/  IMAD.MOV.U32 R79, RZ, RZ, R83 ;  /* 0x000000ffff4f7224 */ /* 0x000fc400078e0053 */
[----:B------:R-:W-:Y:S02]  /*ae00*/  IMAD.MOV.U32 R83, RZ, RZ, R87 ;  /* 0x000000ffff537224 */ /* 0x000fe400078e0057 */
[----:B------:R-:W-:Y:S02]  /*ae10*/  IMAD.MOV.U32 R87, RZ, RZ, R91 ;  /* 0x000000ffff577224 */ /* 0x000fe400078e005b */
[----:B------:R-:W-:Y:S02]  /*ae20*/  IMAD.MOV.U32 R91, RZ, RZ, R95 ;  /* 0x000000ffff5b7224 */ /* 0x000fe400078e005f */
[----:B------:R-:W-:Y:S02]  /*ae30*/  IMAD.MOV.U32 R95, RZ, RZ, R99 ;  /* 0x000000ffff5f7224 */ /* 0x000fe400078e0063 */
[----:B------:R-:W-:Y:S02]  /*ae40*/  IMAD.MOV.U32 R99, RZ, RZ, R103 ;  /* 0x000000ffff637224 */ /* 0x000fe400078e0067 */
[----:B------:R-:W-:-:S02]  /*ae50*/  IMAD.MOV.U32 R103, RZ, RZ, R107 ;  /* 0x000000ffff677224 */ /* 0x000fc400078e006b */
[----:B------:R-:W-:Y:S02]  /*ae60*/  IMAD.MOV.U32 R107, RZ, RZ, R111 ;  /* 0x000000ffff6b7224 */ /* 0x000fe400078e006f */
[----:B------:R-:W-:Y:S02]  /*ae70*/  IMAD.MOV.U32 R111, RZ, RZ, R115 ;  /* 0x000000ffff6f7224 */ /* 0x000fe400078e0073 */
[----:B------:R-:W-:Y:S02]  /*ae80*/  IMAD.MOV.U32 R115, RZ, RZ, R119 ;  /* 0x000000ffff737224 */ /* 0x000fe400078e0077 */
[----:B------:R-:W-:Y:S02]  /*ae90*/  IMAD.MOV.U32 R119, RZ, RZ, R123 ;  /* 0x000000ffff777224 */ /* 0x000fe400078e007b */
[----:B------:R-:W-:Y:S01]  /*aea0*/  IMAD.MOV.U32 R5, RZ, RZ, R70 ;  /* 0x000000ffff057224 */ /* 0x000fe200078e0046 */
[----:B------:R-:W-:Y:S01]  /*aeb0*/  MOV R70, R73 ;  /* 0x0000004900467202 */ /* 0x000fe20000000f00 */
[----:B------:R-:W-:-:S02]  /*aec0*/  IMAD.MOV.U32 R7, RZ, RZ, R74 ;  /* 0x000000ffff077224 */ /* 0x000fc400078e004a */
[----:B------:R-:W-:Y:S02]  /*aed0*/  IMAD.MOV.U32 R11, RZ, RZ, R78 ;  /* 0x000000ffff0b7224 */ /* 0x000fe400078e004e */
[----:B------:R-:W-:Y:S01]  /*aee0*/  IMAD.MOV.U32 R15, RZ, RZ, R82 ;  /* 0x000000ffff0f7224 */ /* 0x000fe200078e0052 */
[----:B------:R-:W-:Y:S01]  /*aef0*/  MOV R82, R85 ;  /* 0x0000005500527202 */ /* 0x000fe20000000f00 */
[----:B---3--:R-:W-:Y:S02]  /*af00*/  IMAD.MOV.U32 R19, RZ, RZ, R86 ;  /* 0x000000ffff137224 */ /* 0x008fe400078e0056 */
[----:B------:R-:W-:Y:S02]  /*af10*/  IMAD.MOV.U32 R23, RZ, RZ, R90 ;  /* 0x000000ffff177224 */ /* 0x000fe400078e005a */
[----:B------:R-:W-:Y:S01]  /*af20*/  IMAD.MOV.U32 R27, RZ, RZ, R94 ;  /* 0x000000ffff1b7224 */ /* 0x000fe200078e005e */
[----:B------:R-:W-:Y:S01]  /*af30*/  MOV R94, R97 ;  /* 0x00000061005e7202 */ /* 0x000fe20000000f00 */
[----:B------:R-:W-:-:S02]  /*af40*/  IMAD.MOV.U32 R31, RZ, RZ, R98 ;  /* 0x000000ffff1f7224 */ /* 0x000fc400078e0062 */
[----:B------:R-:W-:Y:S02]  /*af50*/  IMAD.MOV.U32 R35, RZ, RZ, R102 ;  /* 0x000000ffff237224 */ /* 0x000fe400078e0066 */
[----:B------:R-:W-:Y:S01]  /*af60*/  IMAD.MOV.U32 R39, RZ, RZ, R106 ;  /* 0x000000ffff277224 */ /* 0x000fe200078e006a */
[----:B------:R-:W-:Y:S01]  /*af70*/  MOV R106, R109 ;  /* 0x0000006d006a7202 */ /* 0x000fe20000000f00 */
[----:B------:R-:W-:Y:S02]  /*af80*/  IMAD.MOV.U32 R43, RZ, RZ, R110 ;  /* 0x000000ffff2b7224 */ /* 0x000fe400078e006e */
[----:B------:R-:W-:Y:S02]  /*af90*/  IMAD.MOV.U32 R47, RZ, RZ, R114 ;  /* 0x000000ffff2f7224 */ /* 0x000fe400078e0072 */
        /* <DEDUP_REMOVED lines=13> */
[----:B------:R-:W-:Y:S02]  /*b070*/  IMAD.MOV.U32 R54, RZ, RZ, R120 ;  /* 0x000000ffff367224 */ /* 0x000fe400078e0078 */
[----:B------:R-:W-:-:S02]  /*b080*/  IMAD.MOV.U32 R62, RZ, RZ, R128 ;  /* 0x000000ffff3e7224 */ /* 0x000fc400078e0080 */
[----:B------:R-:W-:Y:S01]  /*b090*/  IMAD.MOV.U32 R63, RZ, RZ, R130 ;  /* 0x000000ffff3f7224 */ /* 0x000fe200078e0082 */
[----:B------:R-:W-:Y:S01]  /*b0a0*/  MOV R130, R149 ;  /* 0x0000009500827202 */ /* 0x000fe20000000f00 */
        /* <DEDUP_REMOVED lines=73> */
[----:B------:R-:W-:-:S04]  /*b540*/  IMAD.MOV.U32 R131, RZ, RZ, R151 ;  /* 0x000000ffff837224 */ /* 0x000fc800078e0097 */
[----:B------:R2:W-:Y:S03]  /*b550*/  STTM.x128 tmem[UR11+0x100], R4 ;  /* 0x00010004000079ed */ /* 0x0005e600083c000b */
.L_x_6:
[----:B-12---:R-:W2:Y:S01]  /*b560*/  LDL.LU.64 R68, [R1+0x518] ;  /* 0x0005180001447983 */ /* 0x006ea20000300a00 */
[----:B------:R-:W-:Y:S02]  /*b570*/  USHF.R.S32.HI UR13, URZ, 0x1f, UR7 ;  /* 0x0000001fff0d7899 */ /* 0x000fe40008011407 */
[----:B------:R-:W-:Y:S01]  /*b580*/  USHF.L.U32 UR12, UR7, 0x2, URZ ;  /* 0x00000002070c7899 */ /* 0x000fe200080006ff */
[----:B------:R-:W4:Y:S01]  /*b590*/  LDL.LU.64 R50, [R1+0x550] ;  /* 0x0005500001327983 */ /* 0x000f220000300a00 */
[----:B------:R-:W-:Y:S02]  /*b5a0*/  USHF.R.S32.HI UR15, URZ, 0x1f, UR6 ;  /* 0x0000001fff0f7899 */ /* 0x000fe40008011406 */
[----:B------:R-:W-:Y:S01]  /*b5b0*/  USHF.L.U32 UR14, UR6, 0x2, URZ ;  /* 0x00000002060e7899 */ /* 0x000fe200080006ff */
[----:B---3--:R-:W3:Y:S01]  /*b5c0*/  LDL.LU.64 R34, [R1+0x498] ;  /* 0x0004980001227983 */ /* 0x008ee20000300a00 */
[----:B------:R-:W-:Y:S01]  /*b5d0*/  VIADD R135, R135, 0xffffff7f ;  /* 0xffffff7f87877836 */ /* 0x000fe20000000000 */
[----:B------:R-:W1:Y:S02]  /*b5e0*/  LDCU UR5, c[0x0][0x3a0] ;  /* 0x00007400ff0577ac */ /* 0x000e640008000800 */
[----:B------:R-:W3:Y:S04]  /*b5f0*/  LDL.LU.64 R46, [R1+0x500] ;  /* 0x00050000012e7983 */ /* 0x000ee80000300a00 */
[----:B------:R-:W3:Y:S04]  /*b600*/  LDL.LU.64 R6, [R1+0x528] ;  /* 0x0005280001067983 */ /* 0x000ee80000300a00 */
[----:B------:R-:W3:Y:S04]  /*b610*/  LDL.LU.64 R48, [R1+0x300] ;  /* 0x0003000001307983 */ /* 0x000ee80000300a00 */
[----:B------:R-:W3:Y:S04]  /*b620*/  LDL.LU.64 R62, [R1+0x2e8] ;  /* 0x0002e800013e7983 */ /* 0x000ee80000300a00 */
[----:B------:R-:W4:Y:S04]  /*b630*/  LDL.LU.64 R36, [R1+0x328] ;  /* 0x0003280001247983 */ /* 0x000f280000300a00 */
        /* <DEDUP_REMOVED lines=28> */
[----:B------:R-:W4:Y:S01]  /*b800*/  LDL.LU.64 R78, [R1+0x460] ;  /* 0x00046000014e7983 */ /* 0x000f220000300a00 */
[----:B------:R-:W-:-:S03]  /*b810*/  USHF.L.U64.HI UR13, UR7, 0x2, UR13 ;  /* 0x00000002070d7899 */ /* 0x000fc6000801020d */
[----:B------:R-:W4:Y:S04]  /*b820*/  LDL.LU.64 R94, [R1+0x430] ;  /* 0x00043000015e7983 */ /* 0x000f280000300a00 */
[----:B------:R-:W4:Y:S04]  /*b830*/  LDL.LU.64 R80, [R1+0x408] ;  /* 0x0004080001507983 */ /* 0x000f280000300a00 */
[----:B------:R-:W4:Y:S04]  /*b840*/  LDL.LU.64 R76, [R1+0x3c8] ;  /* 0x0003c800014c7983 */ /* 0x000f280000300a00 */
[----:B------:R-:W4:Y:S01]  /*b850*/  LDL.LU.64 R98, [R1+0x388] ;  /* 0x0003880001627983 */ /* 0x000f220000300a00 */
[----:B------:R-:W1:Y:S02]  /*b860*/  FENCE.VIEW.ASYNC.T ;  /* 0x00000000000073c6 */ /* 0x000e640000000200 */
[----:B-1----:R-:W-:Y:S01]  /*b870*/  BAR.SYNC.DEFER_BLOCKING 0x0 ;  /* 0x0000000000007b1d */ /* 0x002fe20000010000 */
[----:B--2---:R-:W-:-:S04]  /*b880*/  IADD3 R66, P2, PT, R68, UR12, RZ ;  /* 0x0000000c44427c10 */ /* 0x004fc8000ff5e0ff */
[----:B------:R-:W-:Y:S01]  /*b890*/  IADD3.X R67, PT, PT, R69, UR13, RZ, P2, !PT ;  /* 0x0000000d45437c10 */ /* 0x000fe200097fe4ff */
[----:B---3--:R-:W-:Y:S02]  /*b8a0*/  IMAD.MOV.U32 R68, RZ, RZ, R62 ;  /* 0x000000ffff447224 */ /* 0x008fe400078e003e */
[----:B------:R-:W-:Y:S02]  /*b8b0*/  IMAD.MOV.U32 R69, RZ, RZ, R63 ;  /* 0x000000ffff457224 */ /* 0x000fe400078e003f */
[----:B------:R-:W-:Y:S02]  /*b8c0*/  IMAD.MOV.U32 R62, RZ, RZ, R48 ;  /* 0x000000ffff3e7224 */ /* 0x000fe400078e0030 */
[----:B------:R-:W-:Y:S02]  /*b8d0*/  IMAD.MOV.U32 R63, RZ, RZ, R49 ;  /* 0x000000ffff3f7224 */ /* 0x000fe400078e0031 */
[----:B------:R-:W-:Y:S02]  /*b8e0*/  IMAD.MOV.U32 R48, RZ, RZ, R46 ;  /* 0x000000ffff307224 */ /* 0x000fe400078e002e */
[----:B------:R-:W-:Y:S01]  /*b8f0*/  IMAD.MOV.U32 R49, RZ, RZ, R47 ;  /* 0x000000ffff317224 */ /* 0x000fe200078e002f */
[----:B----4-:R-:W-:-:S04]  /*b900*/  IADD3 R64, P0, PT, R72, UR12, RZ ;  /* 0x0000000c48407c10 */ /* 0x010fc8000ff1e0ff */
[----:B------:R-:W-:-:S05]  /*b910*/  IADD3.X R65, PT, PT, R73, UR13, RZ, P0, !PT ;  /* 0x0000000d49417c10 */ /* 0x000fca00087fe4ff */
[----:B------:R1:W-:Y:S04]  /*b920*/  STL.64 [R1+0x240], R64 ;  /* 0x0002404001007387 */ /* 0x0003e80000100a00 */
[----:B------:R-:W2:Y:S04]  /*b930*/  LDL.LU.64 R96, [R1+0x340] ;  /* 0x0003400001607983 */ /* 0x000ea80000300a00 */
[----:B------:R-:W3:Y:S01]  /*b940*/  LDL.LU.64 R92, [R1+0x318] ;  /* 0x00031800015c7983 */ /* 0x000ee20000300a00 */
[----:B-1----:R-:W-:-:S03]  /*b950*/  IADD3 R64, P0, PT, R70, UR12, RZ ;  /* 0x0000000c46407c10 */ /* 0x002fc6000ff1e0ff */
[----:B------:R1:W-:Y:S01]  /*b960*/  STL.64 [R1+0x2a8], R66 ;  /* 0x0002a84201007387 */ /* 0x0003e20000100a00 */
[----:B------:R-:W-:-:S03]  /*b970*/  IADD3.X R65, PT, PT, R71, UR13, RZ, P0, !PT ;  /* 0x0000000d47417c10 */ /* 0x000fc600087fe4ff */
[----:B------:R-:W4:Y:S04]  /*b980*/  LDL.LU.64 R46, [R1+0x4d0] ;  /* 0x0004d000012e7983 */ /* 0x000f280000300a00 */
[----:B------:R-:W4:Y:S01]  /*b990*/  LDL.LU.64 R90, [R1+0x2a0] ;  /* 0x0002a000015a7983 */ /* 0x000f220000300a00 */
[----:B------:R-:W-:-:S03]  /*b9a0*/  IADD3 R84, P2, PT, R88, UR12, RZ ;  /* 0x0000000c58547c10 */ /* 0x000fc6000ff5e0ff */
[----:B------:R1:W-:Y:S02]  /*b9b0*/  STL.64 [R1+0x2f0], R64 ;  /* 0x0002f04001007387 */ /* 0x0003e40000100a00 */
[----:B-1----:R-:W-:Y:S02]  /*b9c0*/  IADD3 R66, P3, PT, R82, UR12, RZ ;  /* 0x0000000c52427c10 */ /* 0x002fe4000ff7e0ff */
[----:B------:R-:W4:Y:S01]  /*b9d0*/  LDL.LU.64 R70, [R1+0x268] ;  /* 0x0002680001467983 */ /* 0x000f220000300a00 */
[----:B------:R-:W-:-:S03]  /*b9e0*/  IADD3.X R85, PT, PT, R89, UR13, RZ, P2, !PT ;  /* 0x0000000d59557c10 */ /* 0x000fc600097fe4ff */
[----:B------:R-:W4:Y:S01]  /*b9f0*/  LDL.LU.64 R86, [R1+0x558] ;  /* 0x0005580001567983 */ /* 0x000f220000300a00 */
[----:B------:R-:W-:Y:S02]  /*ba00*/  IADD3.X R67, PT, PT, R83, UR13, RZ, P3, !PT ;  /* 0x0000000d53437c10 */ /* 0x000fe40009ffe4ff */
[----:B------:R-:W-:Y:S01]  /*ba10*/  IADD3 R64, P0, PT, R74, UR12, RZ ;  /* 0x0000000c4a407c10 */ /* 0x000fe2000ff1e0ff */
[----:B------:R-:W4:Y:S03]  /*ba20*/  LDL.LU.64 R72, [R1+0x538] ;  /* 0x0005380001487983 */ /* 0x000f260000300a00 */
[----:B------:R-:W-:Y:S01]  /*ba30*/  IADD3.X R65, PT, PT, R75, UR13, RZ, P0, !PT ;  /* 0x0000000d4b417c10 */ /* 0x000fe200087fe4ff */
[----:B------:R-:W-:Y:S04]  /*ba40*/  STL.64 [R1+0x308], R84 ;  /* 0x0003085401007387 */ /* 0x000fe80000100a00 */
[----:B------:R1:W-:Y:S04]  /*ba50*/  STL.64 [R1+0x3d0], R66 ;  /* 0x0003d04201007387 */ /* 0x0003e80000100a00 */
[----:B------:R1:W-:Y:S04]  /*ba60*/  STL.64 [R1+0x420], R64 ;  /* 0x0004204001007387 */ /* 0x0003e80000100a00 */
[----:B------:R-:W4:Y:S01]  /*ba70*/  LDL.LU.64 R74, [R1+0x510] ;  /* 0x00051000014a7983 */ /* 0x000f220000300a00 */
[----:B-1----:R-:W-:-:S03]  /*ba80*/  IADD3 R66, P2, PT, R78, UR12, RZ ;  /* 0x0000000c4e427c10 */ /* 0x002fc6000ff5e0ff */
[----:B------:R-:W4:Y:S01]  /*ba90*/  LDL.LU.64 R88, [R1+0x4f8] ;  /* 0x0004f80001587983 */ /* 0x000f220000300a00 */
[----:B------:R-:W-:-:S03]  /*baa0*/  IADD3.X R67, PT, PT, R79, UR13, RZ, P2, !PT ;  /* 0x0000000d4f437c10 */ /* 0x000fc600097fe4ff */
[----:B------:R-:W4:Y:S01]  /*bab0*/  LDL.LU.64 R84, [R1+0x4d8] ;  /* 0x0004d80001547983 */ /* 0x000f220000300a00 */
[----:B------:R-:W-:Y:S02]  /*bac0*/  IADD3 R82, P0, PT, R94, UR12, RZ ;  /* 0x0000000c5e527c10 */ /* 0x000fe4000ff1e0ff */
[----:B------:R-:W-:Y:S01]  /*bad0*/  IADD3 R64, P3, PT, R80, UR12, RZ ;  /* 0x0000000c50407c10 */ /* 0x000fe2000ff7e0ff */
[----:B------:R1:W-:Y:S01]  /*bae0*/  STL.64 [R1+0x448], R66 ;  /* 0x0004484201007387 */ /* 0x0003e20000100a00 */
[----:B------:R-:W-:Y:S02]  /*baf0*/  IADD3.X R83, PT, PT, R95, UR13, RZ, P0, !PT ;  /* 0x0000000d5f537c10 */ /* 0x000fe400087fe4ff */
[----:B------:R-:W-:Y:S01]  /*bb00*/  IADD3.X R65, PT, PT, R81, UR13, RZ, P3, !PT ;  /* 0x0000000d51417c10 */ /* 0x000fe20009ffe4ff */
[----:B------:R-:W4:Y:S01]  /*bb10*/  LDL.LU.64 R78, [R1+0x4a8] ;  /* 0x0004a800014e7983 */ /* 0x000f220000300a00 */
[----:B-1----:R-:W-:-:S03]  /*bb20*/  IADD3 R66, P2, PT, R76, UR12, RZ ;  /* 0x0000000c4c427c10 */ /* 0x002fc6000ff5e0ff */
[----:B------:R1:W-:Y:S01]  /*bb30*/  STL.64 [R1+0x430], R82 ;  /* 0x0004305201007387 */ /* 0x0003e20000100a00 */
[----:B------:R-:W-:-:S03]  /*bb40*/  IADD3.X R67, PT, PT, R77, UR13, RZ, P2, !PT ;  /* 0x0000000d4d437c10 */ /* 0x000fc600097fe4ff */
[----:B------:R1:W-:Y:S04]  /*bb50*/  STL.64 [R1+0x460], R64 ;  /* 0x0004604001007387 */ /* 0x0003e80000100a00 */
[----:B-1----:R-:W4:Y:S01]  /*bb60*/  LDL.LU.64 R82, [R1+0x468] ;  /* 0x0004680001527983 */ /* 0x002f220000300a00 */
[----:B------:R-:W-:-:S03]  /*bb70*/  IADD3 R64, P0, PT, R98, UR12, RZ ;  /* 0x0000000c62407c10 */ /* 0x000fc6000ff1e0ff */
[----:B------:R-:W-:Y:S01]  /*bb80*/  STL.64 [R1+0x480], R66 ;  /* 0x0004804201007387 */ /* 0x000fe20000100a00 */
[----:B------:R-:W-:-:S03]  /*bb90*/  IADD3.X R65, PT, PT, R99, UR13, RZ, P0, !PT ;  /* 0x0000000d63417c10 */ /* 0x000fc600087fe4ff */
[----:B------:R-:W4:Y:S04]  /*bba0*/  LDL.LU.64 R80, [R1+0x428] ;  /* 0x0004280001507983 */ /* 0x000f280000300a00 */
[----:B------:R-:W4:Y:S04]  /*bbb0*/  LDL.LU.64 R76, [R1+0x3f0] ;  /* 0x0003f000014c7983 */ /* 0x000f280000300a00 */
[----:B------:R1:W-:Y:S02]  /*bbc0*/  STL.64 [R1+0x4b0], R64 ;  /* 0x0004b04001007387 */ /* 0x0003e40000100a00 */
[----:B-1----:R-:W-:-:S04]  /*bbd0*/  IADD3 R64, P0, PT, R68, UR12, RZ ;  /* 0x0000000c44407c10 */ /* 0x002fc8000ff1e0ff */
[----:B------:R-:W-:Y:S02]  /*bbe0*/  IADD3.X R65, PT, PT, R69, UR13, RZ, P0, !PT ;  /* 0x0000000d45417c10 */ /* 0x000fe400087fe4ff */
[----:B--2---:R-:W-:Y:S02]  /*bbf0*/  IADD3 R94, P2, PT, R96, UR12, RZ ;  /* 0x0000000c605e7c10 */ /* 0x004fe4000ff5e0ff */
[----:B---3--:R-:W-:Y:S02]  /*bc00*/  IADD3 R66, P3, PT, R92, UR12, RZ ;  /* 0x0000000c5c427c10 */ /* 0x008fe4000ff7e0ff */
[----:B------:R-:W-:Y:S02]  /*bc10*/  IADD3.X R95, PT, PT, R97, UR13, RZ, P2, !PT ;  /* 0x0000000d615f7c10 */ /* 0x000fe400097fe4ff */
[----:B------:R-:W-:-:S03]  /*bc20*/  IADD3.X R67, PT, PT, R93, UR13, RZ, P3, !PT ;  /* 0x0000000d5d437c10 */ /* 0x000fc60009ffe4ff */
[----:B------:R-:W-:Y:S04]  /*bc30*/  STL.64 [R1+0x4e8], R94 ;  /* 0x0004e85e01007387 */ /* 0x000fe80000100a00 */
[----:B------:R1:W-:Y:S01]  /*bc40*/  STL.64 [R1+0x508], R66 ;  /* 0x0005084201007387 */ /* 0x0003e20000100a00 */
[----:B----4-:R-:W-:Y:S02]  /*bc50*/  IADD3 R68, P3, PT, R70, UR12, RZ ;  /* 0x0000000c46447c10 */ /* 0x010fe4000ff7e0ff */
[----:B-1----:R-:W-:Y:S02]  /*bc60*/  IADD3 R66, P2, PT, R90, UR12, RZ ;  /* 0x0000000c5a427c10 */ /* 0x002fe4000ff5e0ff */
[----:B------:R-:W-:Y:S02]  /*bc70*/  IADD3.X R69, PT, PT, R71, UR13, RZ, P3, !PT ;  /* 0x0000000d47457c10 */ /* 0x000fe40009ffe4ff */
[----:B------:R-:W-:Y:S01]  /*bc80*/  IADD3.X R67, PT, PT, R91, UR13, RZ, P2, !PT ;  /* 0x0000000d5b437c10 */ /* 0x000fe200097fe4ff */
[----:B------:R1:W-:Y:S04]  /*bc90*/  STL.64 [R1+0x518], R64 ;  /* 0x0005184001007387 */ /* 0x0003e80000100a00 */
[----:B------:R-:W-:Y:S04]  /*bca0*/  STL.64 [R1+0x540], R66 ;  /* 0x0005404201007387 */ /* 0x000fe80000100a00 */
[----:B------:R2:W-:Y:S01]  /*bcb0*/  STL.64 [R1+0x650], R68 ;  /* 0x0006504401007387 */ /* 0x0005e20000100a00 */
[----:B-1----:R-:W-:-:S04]  /*bcc0*/  IADD3 R64, P0, PT, R86, UR12, RZ ;  /* 0x0000000c56407c10 */ /* 0x002fc8000ff1e0ff */
[----:B------:R-:W-:Y:S01]  /*bcd0*/  IADD3.X R65, PT, PT, R87, UR13, RZ, P0, !PT ;  /* 0x0000000d57417c10 */ /* 0x000fe200087fe4ff */
[----:B--2---:R-:W-:Y:S02]  /*bce0*/  IMAD.MOV.U32 R68, RZ, RZ, R62 ;  /* 0x000000ffff447224 */ /* 0x004fe400078e003e */
[----:B------:R-:W-:Y:S02]  /*bcf0*/  IMAD.MOV.U32 R69, RZ, RZ, R63 ;  /* 0x000000ffff457224 */ /* 0x000fe400078e003f */
[----:B------:R-:W-:Y:S01]  /*bd00*/  IMAD.MOV.U32 R62, RZ, RZ, R60 ;  /* 0x000000ffff3e7224 */ /* 0x000fe200078e003c */
[----:B------:R-:W-:Y:S01]  /*bd10*/  MOV R60, R58 ;  /* 0x0000003a003c7202 */ /* 0x000fe20000000f00 */
        /* <DEDUP_REMOVED lines=8> */
[----:B------:R-:W-:Y:S01]  /*bda0*/  IADD3 R66, P2, PT, R72, UR12, RZ ;  /* 0x0000000c48427c10 */ /* 0x000fe2000ff5e0ff */
[----:B------:R-:W2:Y:S04]  /*bdb0*/  LDL.LU.64 R38, [R1+0x3b0] ;  /* 0x0003b00001267983 */ /* 0x000ea80000300a00 */
[----:B------:R-:W3:Y:S01]  /*bdc0*/  LDL.LU.64 R70, [R1+0x3c0] ;  /* 0x0003c00001467983 */ /* 0x000ee20000300a00 */
[----:B------:R-:W-:-:S03]  /*bdd0*/  IADD3.X R67, PT, PT, R73, UR13, RZ, P2, !PT ;  /* 0x0000000d49437c10 */ /* 0x000fc600097fe4ff */
[----:B------:R1:W-:Y:S04]  /*bde0*/  STL.64 [R1+0x248], R64 ;  /* 0x0002484001007387 */ /* 0x0003e80000100a00 */
[----:B------:R4:W-:Y:S04]  /*bdf0*/  STL.64 [R1+0x268], R66 ;  /* 0x0002684201007387 */ /* 0x0009e80000100a00 */
[----:B------:R-:W2:Y:S01]  /*be00*/  LDL.LU.64 R72, [R1+0x330] ;  /* 0x0003300001487983 */ /* 0x000ea20000300a00 */
[----:B-1----:R-:W-:-:S04]  /*be10*/  IADD3 R64, P0, PT, R74, UR12, RZ ;  /* 0x0000000c4a407c10 */ /* 0x002fc8000ff1e0ff */
[----:B------:R-:W-:-:S05]  /*be20*/  IADD3.X R65, PT, PT, R75, UR13, RZ, P0, !PT ;  /* 0x0000000d4b417c10 */ /* 0x000fca00087fe4ff */
[----:B------:R1:W-:Y:S04]  /*be30*/  STL.64 [R1+0x288], R64 ;  /* 0x0002884001007387 */ /* 0x0003e80000100a00 */
[----:B------:R-:W2:Y:S01]  /*be40*/  LDL.LU.64 R74, [R1+0x378] ;  /* 0x00037800014a7983 */ /* 0x000ea20000300a00 */
[----:B------:R-:W-:Y:S02]  /*be50*/  IADD3 R86, P2, PT, R88, UR12, RZ ;  /* 0x0000000c58567c10 */ /* 0x000fe4000ff5e0ff */
[----:B----4-:R-:W-:Y:S02]  /*be60*/  IADD3 R66, P3, PT, R84, UR12, RZ ;  /* 0x0000000c54427c10 */ /* 0x010fe4000ff7e0ff */
[----:B------:R-:W-:Y:S02]  /*be70*/  IADD3.X R87, PT, PT, R89, UR13, RZ, P2, !PT ;  /* 0x0000000d59577c10 */ /* 0x000fe400097fe4ff */
[----:B------:R-:W-:-:S02]  /*be80*/  IADD3.X R67, PT, PT, R85, UR13, RZ, P3, !PT ;  /* 0x0000000d55437c10 */ /* 0x000fc40009ffe4ff */
[----:B-1----:R-:W-:Y:S01]  /*be90*/  IADD3 R64, P0, PT, R78, UR12, RZ ;  /* 0x0000000c4e407c10 */ /* 0x002fe2000ff1e0ff */
[----:B------:R-:W-:Y:S03]  /*bea0*/  STL.64 [R1+0x2c0], R86 ;  /* 0x0002c05601007387 */ /* 0x000fe60000100a00 */
[----:B------:R-:W-:Y:S01]  /*beb0*/  IADD3.X R65, PT, PT, R79, UR13, RZ, P0, !PT ;  /* 0x0000000d4f417c10 */ /* 0x000fe200087fe4ff */
[----:B------:R1:W-:Y:S04]  /*bec0*/  STL.64 [R1+0x2e8], R66 ;  /* 0x0002e84201007387 */ /* 0x0003e80000100a00 */
[----:B------:R4:W-:Y:S01]  /*bed0*/  STL.64 [R1+0x350], R64 ;  /* 0x0003504001007387 */ /* 0x0009e20000100a00 */
[----:B-1----:R-:W-:-:S04]  /*bee0*/  IADD3 R66, P2, PT, R82, UR12, RZ ;  /* 0x0000000c52427c10 */ /* 0x002fc8000ff5e0ff */
[----:B------:R-:W-:Y:S01]  /*bef0*/  IADD3.X R67, PT, PT, R83, UR13, RZ, P2, !PT ;  /* 0x0000000d53437c10 */ /* 0x000fe200097fe4ff */
[----:B----4-:R-:W-:Y:S01]  /*bf00*/  IMAD.MOV.U32 R64, RZ, RZ, R60 ;  /* 0x000000ffff407224 */ /* 0x010fe200078e003c */
[----:B------:R-:W-:Y:S01]  /*bf10*/  IADD3 R78, P0, PT, R80, UR12, RZ ;  /* 0x0000000c504e7c10 */ /* 0x000fe2000ff1e0ff */
[----:B------:R-:W-:Y:S02]  /*bf20*/  IMAD.MOV.U32 R65, RZ, RZ, R61 ;  /* 0x000000ffff417224 */ /* 0x000fe400078e003d */
[----:B------:R1:W-:Y:S01]  /*bf30*/  STL.64 [R1+0x3a8], R66 ;  /* 0x0003a84201007387 */ /* 0x0003e20000100a00 */
[----:B------:R-:W-:Y:S01]  /*bf40*/  IMAD.MOV.U32 R60, RZ, RZ, R58 ;  /* 0x000000ffff3c7224 */ /* 0x000fe200078e003a */
[----:B------:R-:W-:Y:S01]  /*bf50*/  IADD3 R58, P3, PT, R76, UR12, RZ ;  /* 0x0000000c4c3a7c10 */ /* 0x000fe2000ff7e0ff */
[----:B------:R-:W-:Y:S01]  /*bf60*/  IMAD.MOV.U32 R61, RZ, RZ, R59 ;  /* 0x000000ffff3d7224 */ /* 0x000fe200078e003b */
[----:B------:R-:W-:Y:S02]  /*bf70*/  IADD3.X R79, PT, PT, R81, UR13, RZ, P0, !PT ;  /* 0x0000000d514f7c10 */ /* 0x000fe400087fe4ff */
[----:B------:R-:W-:-:S02]  /*bf80*/  IADD3.X R59, PT, PT, R77, UR13, RZ, P3, !PT ;  /* 0x0000000d4d3b7c10 */ /* 0x000fc40009ffe4ff */
[----:B-1----:R-:W-:Y:S01]  /*bf90*/  MOV R66, R64 ;  /* 0x0000004000427202 */ /* 0x002fe20000000f00 */
[----:B------:R-:W-:Y:S02]  /*bfa0*/  IMAD.MOV.U32 R64, RZ, RZ, R56 ;  /* 0x000000ffff407224 */ /* 0x000fe400078e0038 */
[----:B------:R-:W-:Y:S02]  /*bfb0*/  IMAD.MOV.U32 R67, RZ, RZ, R65 ;  /* 0x000000ffff437224 */ /* 0x000fe400078e0041 */
[----:B------:R-:W-:Y:S01]  /*bfc0*/  IMAD.MOV.U32 R65, RZ, RZ, R57 ;  /* 0x000000ffff417224 */ /* 0x000fe200078e0039 */
[----:B------:R-:W-:Y:S04]  /*bfd0*/  STL.64 [R1+0x3c8], R78 ;  /* 0x0003c84e01007387 */ /* 0x000fe80000100a00 */
[----:B------:R-:W-:Y:S01]  /*bfe0*/  STL.64 [R1+0x3f0], R58 ;  /* 0x0003f03a01007387 */ /* 0x000fe20000100a00 */
[----:B---3--:R-:W-:-:S04]  /*bff0*/  IADD3 R56, P2, PT, R70, UR12, RZ ;  /* 0x0000000c46387c10 */ /* 0x008fc8000ff5e0ff */
[----:B------:R-:W-:-:S05]  /*c000*/  IADD3.X R57, PT, PT, R71, UR13, RZ, P2, !PT ;  /* 0x0000000d47397c10 */ /* 0x000fca00097fe4ff */
[----:B------:R1:W-:Y:S01]  /*c010*/  STL.64 [R1+0x428], R56 ;  /* 0x0004283801007387 */ /* 0x0003e20000100a00 */
[----:B--2---:R-:W-:-:S04]  /*c020*/  IADD3 R70, P2, PT, R72, UR12, RZ ;  /* 0x0000000c48467c10 */ /* 0x004fc8000ff5e0ff */
[----:B------:R-:W-:Y:S01]  /*c030*/  IADD3.X R71, PT, PT, R73, UR13, RZ, P2, !PT ;  /* 0x0000000d49477c10 */ /* 0x000fe200097fe4ff */
[----:B-1----:R-:W-:Y:S02]  /*c040*/  IMAD.MOV.U32 R56, RZ, RZ, R52 ;  /* 0x000000ffff387224 */ /* 0x002fe400078e0034 */
[----:B------:R-:W-:Y:S01]  /*c050*/  IMAD.MOV.U32 R52, RZ, RZ, R48 ;  /* 0x000000ffff347224 */ /* 0x000fe200078e0030 */
[----:B------:R-:W-:Y:S01]  /*c060*/  IADD3 R48, P3, PT, R68, UR12, RZ ;  /* 0x0000000c44307c10 */ /* 0x000fe2000ff7e0ff */
[----:B------:R-:W-:Y:S01]  /*c070*/  IMAD.MOV.U32 R57, RZ, RZ, R53 ;  /* 0x000000ffff397224 */ /* 0x000fe200078e0035 */
[----:B------:R-:W-:Y:S01]  /*c080*/  IADD3 R58, P0, PT, R74, UR12, RZ ;  /* 0x0000000c4a3a7c10 */ /* 0x000fe2000ff1e0ff */
[----:B------:R-:W-:Y:S01]  /*c090*/  IMAD.MOV.U32 R53, RZ, RZ, R49 ;  /* 0x000000ffff357224 */ /* 0x000fe200078e0031 */
[----:B------:R-:W-:Y:S02]  /*c0a0*/  IADD3.X R49, PT, PT, R69, UR13, RZ, P3, !PT ;  /* 0x0000000d45317c10 */ /* 0x000fe40009ffe4ff */
[----:B------:R-:W-:-:S05]  /*c0b0*/  IADD3.X R59, PT, PT, R75, UR13, RZ, P0, !PT ;  /* 0x0000000d4b3b7c10 */ /* 0x000fca00087fe4ff */
[----:B------:R1:W-:Y:S04]  /*c0c0*/  STL.64 [R1+0x458], R58 ;  /* 0x0004583a01007387 */ /* 0x0003e80000100a00 */
[----:B------:R-:W-:Y:S04]  /*c0d0*/  STL.64 [R1+0x478], R70 ;  /* 0x0004784601007387 */ /* 0x000fe80000100a00 */
[----:B------:R2:W-:Y:S01]  /*c0e0*/  STL.64 [R1+0x4a8], R48 ;  /* 0x0004a83001007387 */ /* 0x0005e20000100a00 */
[----:B-1----:R-:W-:Y:S01]  /*c0f0*/  IMAD.MOV.U32 R58, RZ, RZ, R50 ;  /* 0x000000ffff3a7224 */ /* 0x002fe200078e0032 */
[----:B------:R-:W-:Y:S01]  /*c100*/  IADD3 R50, P0, PT, R62, UR12, RZ ;  /* 0x0000000c3e327c10 */ /* 0x000fe2000ff1e0ff */
[----:B------:R-:W-:-:S03]  /*c110*/  IMAD.MOV.U32 R59, RZ, RZ, R51 ;  /* 0x000000ffff3b7224 */ /* 0x000fc600078e0033 */
[----:B------:R-:W-:Y:S02]  /*c120*/  IADD3.X R51, PT, PT, R63, UR13, RZ, P0, !PT ;  /* 0x0000000d3f337c10 */ /* 0x000fe400087fe4ff */
[----:B--2---:R-:W-:-:S04]  /*c130*/  IADD3 R48, P2, PT, R66, UR12, RZ ;  /* 0x0000000c42307c10 */ /* 0x004fc8000ff5e0ff */
[----:B------:R-:W-:Y:S01]  /*c140*/  IADD3.X R49, PT, PT, R67, UR13, RZ, P2, !PT ;  /* 0x0000000d43317c10 */ /* 0x000fe200097fe4ff */
[----:B------:R1:W-:Y:S01]  /*c150*/  STL.64 [R1+0x4c0], R50 ;  /* 0x0004c03201007387 */ /* 0x0003e20000100a00 */
[----:B------:R-:W-:-:S03]  /*c160*/  IADD3 R62, P3, PT, R64, UR12, RZ ;  /* 0x0000000c403e7c10 */ /* 0x000fc6000ff7e0ff */
[----:B------:R2:W-:Y:S01]  /*c170*/  STL.64 [R1+0x4d8], R48 ;  /* 0x0004d83001007387 */ /* 0x0005e20000100a00 */
[----:B------:R-:W-:Y:S01]  /*c180*/  IADD3.X R63, PT, PT, R65, UR13, RZ, P3, !PT ;  /* 0x0000000d413f7c10 */ /* 0x000fe20009ffe4ff */
[----:B-1----:R-:W-:Y:S01]  /*c190*/  IMAD.MOV.U32 R50, RZ, RZ, R34 ;  /* 0x000000ffff327224 */ /* 0x002fe200078e0022 */
[----:B------:R-:W-:Y:S02]  /*c1a0*/  IADD3 R34, P0, PT, R60, UR12, RZ ;  /* 0x0000000c3c227c10 */ /* 0x000fe4000ff1e0ff */
[----:B--2---:R-:W-:Y:S02]  /*c1b0*/  MOV R48, R42 ;  /* 0x0000002a00307202 */ /* 0x004fe40000000f00 */
[----:B------:R-:W-:Y:S01]  /*c1c0*/  IADD3 R42, P2, PT, R54, UR12, RZ ;  /* 0x0000000c362a7c10 */ /* 0x000fe2000ff5e0ff */
[----:B------:R-:W-:Y:S01]  /*c1d0*/  IMAD.MOV.U32 R51, RZ, RZ, R35 ;  /* 0x000000ffff337224 */ /* 0x000fe200078e0023 */
[----:B------:R-:W-:Y:S01]  /*c1e0*/  IADD3.X R35, PT, PT, R61, UR13, RZ, P0, !PT ;  /* 0x0000000d3d237c10 */ /* 0x000fe200087fe4ff */
[----:B------:R-:W-:Y:S01]  /*c1f0*/  IMAD.MOV.U32 R49, RZ, RZ, R43 ;  /* 0x000000ffff317224 */ /* 0x000fe200078e002b */
[----:B------:R-:W-:Y:S01]  /*c200*/  IADD3.X R43, PT, PT, R55, UR13, RZ, P2, !PT ;  /* 0x0000000d372b7c10 */ /* 0x000fe200097fe4ff */
[----:B------:R-:W-:Y:S04]  /*c210*/  STL.64 [R1+0x4f8], R62 ;  /* 0x0004f83e01007387 */ /* 0x000fe80000100a00 */
[----:B------:R1:W-:Y:S04]  /*c220*/  STL.64 [R1+0x260], R34 ;  /* 0x0002602201007387 */ /* 0x0003e80000100a00 */
[----:B------:R2:W-:Y:S01]  /*c230*/  STL.64 [R1+0x270], R42 ;  /* 0x0002702a01007387 */ /* 0x0005e20000100a00 */
[----:B-1----:R-:W-:Y:S01]  /*c240*/  IADD3 R34, P0, PT, R58, UR12, RZ ;  /* 0x0000000c3a227c10 */ /* 0x002fe2000ff1e0ff */
[----:B--2---:R-:W-:-:S02]  /*c250*/  IMAD.MOV.U32 R42, RZ, RZ, R40 ;  /* 0x000000ffff2a7224 */ /* 0x004fc400078e0028 */
[----:B------:R-:W-:Y:S02]  /*c260*/  IMAD.MOV.U32 R40, RZ, RZ, R36 ;  /* 0x000000ffff287224 */ /* 0x000fe400078e0024 */
[----:B------:R-:W-:Y:S01]  /*c270*/  IMAD.MOV.U32 R36, RZ, RZ, R30 ;  /* 0x000000ffff247224 */ /* 0x000fe200078e001e */
[----:B------:R-:W-:Y:S01]  /*c280*/  IADD3.X R35, PT, PT, R59, UR13, RZ, P0, !PT ;  /* 0x0000000d3b237c10 */ /* 0x000fe200087fe4ff */
[----:B------:R-:W-:Y:S01]  /*c290*/  IMAD.MOV.U32 R30, RZ, RZ, R24 ;  /* 0x000000ffff1e7224 */ /* 0x000fe200078e0018 */
[----:B------:R-:W-:Y:S01]  /*c2a0*/  IADD3 R24, P3, PT, R52, UR12, RZ ;  /* 0x0000000c34187c10 */ /* 0x000fe2000ff7e0ff */
[----:B------:R-:W-:Y:S02]  /*c2b0*/  IMAD.MOV.U32 R43, RZ, RZ, R41 ;  /* 0x000000ffff2b7224 */ /* 0x000fe400078e0029 */
[----:B------:R-:W-:Y:S02]  /*c2c0*/  IMAD.MOV.U32 R41, RZ, RZ, R37 ;  /* 0x000000ffff297224 */ /* 0x000fe400078e0025 */
[----:B------:R-:W-:-:S02]  /*c2d0*/  IMAD.MOV.U32 R37, RZ, RZ, R31 ;  /* 0x000000ffff257224 */ /* 0x000fc400078e001f */
[----:B------:R-:W-:Y:S01]  /*c2e0*/  IMAD.MOV.U32 R31, RZ, RZ, R25 ;  /* 0x000000ffff1f7224 */ /* 0x000fe200078e0019 */
[----:B------:R-:W-:Y:S01]  /*c2f0*/  IADD3.X R25, PT, PT, R53, UR13, RZ, P3, !PT ;  /* 0x0000000d35197c10 */ /* 0x000fe20009ffe4ff */
[----:B------:R1:W-:Y:S01]  /*c300*/  STL.64 [R1+0x290], R34 ;  /* 0x0002902201007387 */ /* 0x0003e20000100a00 */
[----:B------:R-:W-:-:S03]  /*c310*/  IADD3 R54, P2, PT, R56, UR12, RZ ;  /* 0x0000000c38367c10 */ /* 0x000fc6000ff5e0ff */
[----:B------:R2:W-:Y:S01]  /*c320*/  STL.64 [R1+0x2d0], R24 ;  /* 0x0002d01801007387 */ /* 0x0005e20000100a00 */
[----:B------:R-:W-:Y:S01]  /*c330*/  IADD3.X R55, PT, PT, R57, UR13, RZ, P2, !PT ;  /* 0x0000000d39377c10 */ /* 0x000fe200097fe4ff */
[----:B-1----:R-:W-:Y:S01]  /*c340*/  IMAD.MOV.U32 R34, RZ, RZ, R32 ;  /* 0x000000ffff227224 */ /* 0x002fe200078e0020 */
[----:B------:R-:W-:Y:S02]  /*c350*/  MOV R32, R22 ;  /* 0x0000001600207202 */ /* 0x000fe40000000f00 */
[----:B------:R-:W-:Y:S01]  /*c360*/  IADD3 R22, P0, PT, R46, UR12, RZ ;  /* 0x0000000c2e167c10 */ /* 0x000fe2000ff1e0ff */
[----:B------:R-:W-:Y:S02]  /*c370*/  IMAD.MOV.U32 R35, RZ, RZ, R33 ;  /* 0x000000ffff237224 */ /* 0x000fe400078e0021 */
[----:B--2---:R-:W-:Y:S02]  /*c380*/  IMAD.MOV.U32 R24, RZ, RZ, R14 ;  /* 0x000000ffff187224 */ /* 0x004fe400078e000e */
[----:B------:R-:W-:Y:S01]  /*c390*/  IMAD.MOV.U32 R33, RZ, RZ, R23 ;  /* 0x000000ffff217224 */ /* 0x000fe200078e0017 */
[----:B------:R-:W-:Y:S01]  /*c3a0*/  IADD3.X R23, PT, PT, R47, UR13, RZ, P0, !PT ;  /* 0x0000000d2f177c10 */ /* 0x000fe200087fe4ff */
[----:B------:R-:W-:-:S02]  /*c3b0*/  IMAD.MOV.U32 R14, RZ, RZ, R12 ;  /* 0x000000ffff0e7224 */ /* 0x000fc400078e000c */
[----:B------:R-:W-:Y:S01]  /*c3c0*/  IMAD.MOV.U32 R12, RZ, RZ, R10 ;  /* 0x000000ffff0c7224 */ /* 0x000fe200078e000a */
[----:B------:R-:W-:Y:S01]  /*c3d0*/  IADD3 R10, P2, PT, R50, UR12, RZ ;  /* 0x0000000c320a7c10 */ /* 0x000fe2000ff5e0ff */
[----:B------:R-:W-:Y:S01]  /*c3e0*/  IMAD.MOV.U32 R25, RZ, RZ, R15 ;  /* 0x000000ffff197224 */ /* 0x000fe200078e000f */
[----:B------:R-:W-:Y:S01]  /*c3f0*/  STL.64 [R1+0x2b0], R54 ;  /* 0x0002b03601007387 */ /* 0x000fe20000100a00 */
[----:B------:R-:W-:Y:S02]  /*c400*/  IMAD.MOV.U32 R15, RZ, RZ, R13 ;  /* 0x000000ffff0f7224 */ /* 0x000fe400078e000d */
[----:B------:R-:W-:Y:S01]  /*c410*/  IMAD.MOV.U32 R13, RZ, RZ, R11 ;  /* 0x000000ffff0d7224 */ /* 0x000fe200078e000b */
[----:B------:R1:W-:Y:S01]  /*c420*/  STL.64 [R1+0x300], R22 ;  /* 0x0003001601007387 */ /* 0x0003e20000100a00 */
[----:B------:R-:W-:Y:S02]  /*c430*/  IADD3.X R11, PT, PT, R51, UR13, RZ, P2, !PT ;  /* 0x0000000d330b7c10 */ /* 0x000fe400097fe4ff */
[----:B------:R-:W-:-:S03]  /*c440*/  IADD3 R46, P0, PT, R48, UR12, RZ ;  /* 0x0000000c302e7c10 */ /* 0x000fc6000ff1e0ff */
[----:B------:R2:W-:Y:S01]  /*c450*/  STL.64 [R1+0x330], R10 ;  /* 0x0003300a01007387 */ /* 0x0005e20000100a00 */
[----:B-1----:R-:W-:-:S04]  /*c460*/  IADD3 R22, P3, PT, R44, UR12, RZ ;  /* 0x0000000c2c167c10 */ /* 0x002fc8000ff7e0ff */
[----:B------:R-:W-:Y:S02]  /*c470*/  IADD3.X R23, PT, PT, R45, UR13, RZ, P3, !PT ;  /* 0x0000000d2d177c10 */ /* 0x000fe40009ffe4ff */
[----:B--2---:R-:W-:Y:S02]  /*c480*/  IADD3 R10, P2, PT, R38, UR12, RZ ;  /* 0x0000000c260a7c10 */ /* 0x004fe4000ff5e0ff */
[----:B------:R-:W-:Y:S01]  /*c490*/  IADD3.X R47, PT, PT, R49, UR13, RZ, P0, !PT ;  /* 0x0000000d312f7c10 */ /* 0x000fe200087fe4ff */
[----:B------:R1:W-:Y:S01]  /*c4a0*/  STL.64 [R1+0x3c0], R22 ;  /* 0x0003c01601007387 */ /* 0x0003e20000100a00 */
[----:B------:R-:W-:-:S03]  /*c4b0*/  IADD3.X R11, PT, PT, R39, UR13, RZ, P2, !PT ;  /* 0x0000000d270b7c10 */ /* 0x000fc600097fe4ff */
[----:B------:R-:W-:Y:S04]  /*c4c0*/  STL.64 [R1+0x378], R46 ;  /* 0x0003782e01007387 */ /* 0x000fe80000100a00 */
[----:B------:R2:W-:Y:S01]  /*c4d0*/  STL.64 [R1+0x3b0], R10 ;  /* 0x0003b00a01007387 */ /* 0x0005e20000100a00 */
[----:B-1----:R-:W-:-:S04]  /*c4e0*/  IADD3 R22, P0, PT, R42, UR12, RZ ;  /* 0x0000000c2a167c10 */ /* 0x002fc8000ff1e0ff */
[----:B------:R-:W-:Y:S02]  /*c4f0*/  IADD3.X R23, PT, PT, R43, UR13, RZ, P0, !PT ;  /* 0x0000000d2b177c10 */ /* 0x000fe400087fe4ff */
[----:B--2---:R-:W-:-:S03]  /*c500*/  IADD3 R10, P3, PT, R36, UR12, RZ ;  /* 0x0000000c240a7c10 */ /* 0x004fc6000ff7e0ff */
[----:B------:R1:W-:Y:S01]  /*c510*/  STL.64 [R1+0x3e8], R22 ;  /* 0x0003e81601007387 */ /* 0x0003e20000100a00 */
[----:B------:R-:W-:Y:S02]  /*c520*/  IADD3 R38, P2, PT, R40, UR12, RZ ;  /* 0x0000000c28267c10 */ /* 0x000fe4000ff5e0ff */
[----:B------:R-:W-:Y:S02]  /*c530*/  IADD3.X R11, PT, PT, R37, UR13, RZ, P3, !PT ;  /* 0x0000000d250b7c10 */ /* 0x000fe40009ffe4ff */
[----:B------:R-:W-:-:S03]  /*c540*/  IADD3.X R39, PT, PT, R41, UR13, RZ, P2, !PT ;  /* 0x0000000d29277c10 */ /* 0x000fc600097fe4ff */
[----:B------:R2:W-:Y:S01]  /*c550*/  STL.64 [R1+0x450], R10 ;  /* 0x0004500a01007387 */ /* 0x0005e20000100a00 */
[----:B-1----:R-:W-:-:S04]  /*c560*/  IADD3 R22, P0, PT, R30, UR12, RZ ;  /* 0x0000000c1e167c10 */ /* 0x002fc8000ff1e0ff */
[----:B------:R-:W-:Y:S01]  /*c570*/  IADD3.X R23, PT, PT, R31, UR13, RZ, P0, !PT ;  /* 0x0000000d1f177c10 */ /* 0x000fe200087fe4ff */
[----:B------:R-:W-:Y:S01]  /*c580*/  STL.64 [R1+0x408], R38 ;  /* 0x0004082601007387 */ /* 0x000fe20000100a00 */
        /* <DEDUP_REMOVED lines=11> */
[----:B------:R-:W-:Y:S02]  /*c640*/  IADD3.X R11, PT, PT, R27, UR13, RZ, P2, !PT ;  /* 0x0000000d1b0b7c10 */ /* 0x000fe400097fe4ff */
[----:B------:R-:W-:-:S03]  /*c650*/  IADD3 R218, P2, PT, R20, UR12, RZ ;  /* 0x0000000c14da7c10 */ /* 0x000fc6000ff5e0ff */
[----:B------:R2:W-:Y:S01]  /*c660*/  STL.64 [R1+0x278], R10 ;  /* 0x0002780a01007387 */ /* 0x0005e20000100a00 */
[----:B-1----:R-:W-:Y:S02]  /*c670*/  IADD3 R22, P0, PT, R24, UR12, RZ ;  /* 0x0000000c18167c10 */ /* 0x002fe4000ff1e0ff */
[----:B------:R-:W-:Y:S02]  /*c680*/  IADD3 R216, P3, PT, R18, UR12, RZ ;  /* 0x0000000c12d87c10 */ /* 0x000fe4000ff7e0ff */
[----:B------:R-:W-:Y:S02]  /*c690*/  IADD3.X R23, PT, PT, R25, UR13, RZ, P0, !PT ;  /* 0x0000000d19177c10 */ /* 0x000fe400087fe4ff */
[----:B------:R-:W-:Y:S01]  /*c6a0*/  IADD3 R214, P0, PT, R6, UR12, RZ ;  /* 0x0000000c06d67c10 */ /* 0x000fe2000ff1e0ff */
[----:B--2---:R-:W-:Y:S02]  /*c6b0*/  IMAD.MOV.U32 R10, RZ, RZ, R8 ;  /* 0x000000ffff0a7224 */ /* 0x004fe400078e0008 */
[----:B------:R-:W-:-:S02]  /*c6c0*/  IMAD.MOV.U32 R11, RZ, RZ, R9 ;  /* 0x000000ffff0b7224 */ /* 0x000fc400078e0009 */
[----:B------:R-:W2:Y:S01]  /*c6d0*/  LDL.LU.64 R8, [R1+0x230] ;  /* 0x0002300001087983 */ /* 0x000ea20000300a00 */
[----:B------:R-:W-:Y:S02]  /*c6e0*/  IADD3.X R219, PT, PT, R21, UR13, RZ, P2, !PT ;  /* 0x0000000d15db7c10 */ /* 0x000fe400097fe4ff */
[----:B------:R-:W-:Y:S01]  /*c6f0*/  IADD3.X R215, PT, PT, R7, UR13, RZ, P0, !PT ;  /* 0x0000000d07d77c10 */ /* 0x000fe200087fe4ff */
[----:B------:R1:W-:Y:S01]  /*c700*/  STL.64 [R1+0x298], R22 ;  /* 0x0002981601007387 */ /* 0x0003e20000100a00 */
[----:B------:R-:W-:-:S03]  /*c710*/  IADD3.X R217, PT, PT, R19, UR13, RZ, P3, !PT ;  /* 0x0000000d13d97c10 */ /* 0x000fc60009ffe4ff */
[----:B------:R-:W3:Y:S01]  /*c720*/  LDL.LU.64 R6, [R1+0x228] ;  /* 0x0002280001067983 */ /* 0x000ee20000300a00 */
[----:B------:R-:W-:Y:S02]  /*c730*/  IADD3 R212, P2, PT, R16, UR12, RZ ;  /* 0x0000000c10d47c10 */ /* 0x000fe4000ff5e0ff */
[----:B------:R-:W-:Y:S01]  /*c740*/  IADD3 R210, P0, PT, R4, UR12, RZ ;  /* 0x0000000c04d27c10 */ /* 0x000fe2000ff1e0ff */
[----:B------:R-:W4:Y:S04]  /*c750*/  LDL.LU.64 R26, [R1+0x220] ;  /* 0x00022000011a7983 */ /* 0x000f280000300a00 */
[----:B------:R-:W4:Y:S01]  /*c760*/  LDL.LU.64 R24, [R1+0x218] ;  /* 0x0002180001187983 */ /* 0x000f220000300a00 */
[----:B------:R-:W-:-:S03]  /*c770*/  IADD3.X R213, PT, PT, R17, UR13, RZ, P2, !PT ;  /* 0x0000000d11d57c10 */ /* 0x000fc600097fe4ff */
[----:B-1----:R-:W4:Y:S01]  /*c780*/  LDL.LU.64 R22, [R1+0x210] ;  /* 0x0002100001167983 */ /* 0x002f220000300a00 */
[----:B------:R-:W-:-:S03]  /*c790*/  IADD3.X R211, PT, PT, R5, UR13, RZ, P0, !PT ;  /* 0x0000000d05d37c10 */ /* 0x000fc600087fe4ff */
[----:B------:R-:W-:Y:S04]  /*c7a0*/  STL.64 [R1+0x2b8], R218 ;  /* 0x0002b8da01007387 */ /* 0x000fe80000100a00 */
[----:B------:R-:W-:Y:S04]  /*c7b0*/  STL.64 [R1+0x2d8], R216 ;  /* 0x0002d8d801007387 */ /* 0x000fe80000100a00 */
[----:B------:R-:W-:Y:S01]  /*c7c0*/  STL.64 [R1+0x2f8], R214 ;  /* 0x0002f8d601007387 */ /* 0x000fe20000100a00 */
[----:B------:R-:W-:-:S03]  /*c7d0*/  IADD3 R206, P3, PT, R12, UR12, RZ ;  /* 0x0000000c0cce7c10 */ /* 0x000fc6000ff7e0ff */
[----:B------:R-:W4:Y:S01]  /*c7e0*/  LDL.LU.64 R4, [R1+0x200] ;  /* 0x0002000001047983 */ /* 0x000f220000300a00 */
[----:B------:R-:W-:-:S03]  /*c7f0*/  IADD3 R204, P4, PT, R10, UR12, RZ ;  /* 0x0000000c0acc7c10 */ /* 0x000fc6000ff9e0ff */
[----:B------:R-:W4:Y:S04]  /*c800*/  LDL.LU.64 R32, [R1+0x1f0] ;  /* 0x0001f00001207983 */ /* 0x000f280000300a00 */
[----:B------:R-:W4:Y:S04]  /*c810*/  LDL.LU.64 R30, [R1+0x1e8] ;  /* 0x0001e800011e7983 */ /* 0x000f280000300a00 */
[----:B------:R-:W4:Y:S01]  /*c820*/  LDL.LU.64 R28, [R1+0x1d8] ;  /* 0x0001d800011c7983 */ /* 0x000f220000300a00 */
[----:B------:R-:W-:-:S03]  /*c830*/  IADD3.X R207, PT, PT, R13, UR13, RZ, P3, !PT ;  /* 0x0000000d0dcf7c10 */ /* 0x000fc60009ffe4ff */
[----:B------:R-:W-:Y:S01]  /*c840*/  STL.64 [R1+0x318], R212 ;  /* 0x000318d401007387 */ /* 0x000fe20000100a00 */
[----:B------:R-:W-:-:S03]  /*c850*/  IADD3.X R205, PT, PT, R11, UR13, RZ, P4, !PT ;  /* 0x0000000d0bcd7c10 */ /* 0x000fc6000a7fe4ff */
[----:B------:R-:W-:Y:S04]  /*c860*/  STL.64 [R1+0x340], R210 ;  /* 0x000340d201007387 */ /* 0x000fe80000100a00 */
[----:B------:R-:W4:Y:S04]  /*c870*/  LDL.LU.64 R20, [R1+0x1c8] ;  /* 0x0001c80001147983 */ /* 0x000f280000300a00 */
[----:B------:R-:W4:Y:S04]  /*c880*/  LDL.LU.64 R18, [R1+0x1c0] ;  /* 0x0001c00001127983 */ /* 0x000f280000300a00 */
[----:B------:R-:W4:Y:S04]  /*c890*/  LDL.LU.64 R12, [R1+0x1b0] ;  /* 0x0001b000010c7983 */ /* 0x000f280000300a00 */
[----:B------:R-:W4:Y:S01]  /*c8a0*/  LDL.LU.64 R10, [R1+0x1a0] ;  /* 0x0001a000010a7983 */ /* 0x000f220000300a00 */
[----:B------:R-:W-:Y:S01]  /*c8b0*/  IADD3 R208, P2, PT, R14, UR12, RZ ;  /* 0x0000000c0ed07c10 */ /* 0x000fe2000ff5e0ff */
[----:B------:R-:W-:-:S03]  /*c8c0*/  USHF.L.U64.HI UR15, UR6, 0x2, UR15 ;  /* 0x00000002060f7899 */ /* 0x000fc6000801020f */
[----:B------:R-:W-:-:S05]  /*c8d0*/  IADD3.X R209, PT, PT, R15, UR13, RZ, P2, !PT ;  /* 0x0000000d0fd17c10 */ /* 0x000fca00097fe4ff */
[----:B------:R-:W-:Y:S04]  /*c8e0*/  STL.64 [R1+0x368], R208 ;  /* 0x000368d001007387 */ /* 0x000fe80000100a00 */
[----:B------:R-:W-:Y:S04]  /*c8f0*/  STL.64 [R1+0x388], R206 ;  /* 0x000388ce01007387 */ /* 0x000fe80000100a00 */
[----:B------:R-:W-:Y:S04]  /*c900*/  STL.64 [R1+0x398], R204 ;  /* 0x000398cc01007387 */ /* 0x000fe80000100a00 */
[----:B------:R-:W4:Y:S04]  /*c910*/  LDL.LU.64 R16, [R1+0x198] ;  /* 0x0001980001107983 */ /* 0x000f280000300a00 */
[----:B------:R-:W4:Y:S01]  /*c920*/  LDL.LU.64 R14, [R1+0x188] ;  /* 0x00018800010e7983 */ /* 0x000f220000300a00 */
[----:B--2---:R-:W-:-:S04]  /*c930*/  IADD3 R162, P0, PT, R8, UR14, RZ ;  /* 0x0000000e08a27c10 */ /* 0x004fc8000ff1e0ff */
[----:B------:R-:W-:Y:S02]  /*c940*/  IADD3.X R163, PT, PT, R9, UR15, RZ, P0, !PT ;  /* 0x0000000f09a37c10 */ /* 0x000fe400087fe4ff */
[----:B------:R-:W2:Y:S01]  /*c950*/  LDL.LU.64 R8, [R1+0x178] ;  /* 0x0001780001087983 */ /* 0x000ea20000300a00 */
[----:B---3--:R-:W-:Y:S02]  /*c960*/  IADD3 R160, P0, PT, R6, UR14, RZ ;  /* 0x0000000e06a07c10 */ /* 0x008fe4000ff1e0ff */
[----:B----4-:R-:W-:Y:S02]  /*c970*/  IADD3 R154, P2, PT, R26, UR14, RZ ;  /* 0x0000000e1a9a7c10 */ /* 0x010fe4000ff5e0ff */
[----:B------:R-:W-:Y:S02]  /*c980*/  IADD3.X R161, PT, PT, R7, UR15, RZ, P0, !PT ;  /* 0x0000000f07a17c10 */ /* 0x000fe400087fe4ff */
[----:B------:R-:W-:Y:S01]  /*c990*/  IADD3 R152, P3, PT, R24, UR14, RZ ;  /* 0x0000000e18987c10 */ /* 0x000fe2000ff7e0ff */
[----:B------:R-:W3:Y:S01]  /*c9a0*/  LDL.LU.64 R6, [R1+0x170] ;  /* 0x0001700001067983 */ /* 0x000ee20000300a00 */
[----:B------:R-:W-:-:S02]  /*c9b0*/  IADD3.X R155, PT, PT, R27, UR15, RZ, P2, !PT ;  /* 0x0000000f1b9b7c10 */ /* 0x000fc400097fe4ff */
[----:B------:R-:W-:Y:S02]  /*c9c0*/  IADD3 R150, P4, PT, R22, UR14, RZ ;  /* 0x0000000e16967c10 */ /* 0x000fe4000ff9e0ff */
[----:B------:R-:W-:Y:S02]  /*c9d0*/  IADD3.X R153, PT, PT, R25, UR15, RZ, P3, !PT ;  /* 0x0000000f19997c10 */ /* 0x000fe40009ffe4ff */
[----:B------:R-:W-:Y:S01]  /*c9e0*/  IADD3.X R151, PT, PT, R23, UR15, RZ, P4, !PT ;  /* 0x0000000f17977c10 */ /* 0x000fe2000a7fe4ff */
[----:B------:R-:W4:Y:S04]  /*c9f0*/  LDL.LU.64 R24, [R1+0x160] ;  /* 0x0001600001187983 */ /* 0x000f280000300a00 */
[----:B------:R-:W4:Y:S04]  /*ca00*/  LDL.LU.64 R26, [R1+0x150] ;  /* 0x00015000011a7983 */ /* 0x000f280000300a00 */
[----:B------:R-:W4:Y:S01]  /*ca10*/  LDL.LU.64 R22, [R1+0x148] ;  /* 0x0001480001167983 */ /* 0x000f220000300a00 */
[----:B------:R-:W-:-:S02]  /*ca20*/  IADD3 R148, P0, PT, R4, UR14, RZ ;  /* 0x0000000e04947c10 */ /* 0x000fc4000ff1e0ff */
[----:B------:R-:W-:Y:S02]  /*ca30*/  IADD3 R130, P2, PT, R32, UR14, RZ ;  /* 0x0000000e20827c10 */ /* 0x000fe4000ff5e0ff */
[----:B------:R-:W-:Y:S02]  /*ca40*/  IADD3.X R149, PT, PT, R5, UR15, RZ, P0, !PT ;  /* 0x0000000f05957c10 */ /* 0x000fe400087fe4ff */
[----:B------:R-:W-:Y:S01]  /*ca50*/  IADD3 R128, P3, PT, R30, UR14, RZ ;  /* 0x0000000e1e807c10 */ /* 0x000fe2000ff7e0ff */
[----:B------:R-:W4:Y:S01]  /*ca60*/  LDL.LU.64 R4, [R1+0x138] ;  /* 0x0001380001047983 */ /* 0x000f220000300a00 */
[----:B------:R-:W-:Y:S02]  /*ca70*/  IADD3.X R131, PT, PT, R33, UR15, RZ, P2, !PT ;  /* 0x0000000f21837c10 */ /* 0x000fe400097fe4ff */
[----:B------:R-:W-:Y:S02]  /*ca80*/  IADD3 R122, P4, PT, R28, UR14, RZ ;  /* 0x0000000e1c7a7c10 */ /* 0x000fe4000ff9e0ff */
[----:B------:R-:W-:-:S02]  /*ca90*/  IADD3.X R129, PT, PT, R31, UR15, RZ, P3, !PT ;  /* 0x0000000f1f817c10 */ /* 0x000fc40009ffe4ff */
[----:B------:R-:W-:Y:S02]  /*caa0*/  IADD3.X R123, PT, PT, R29, UR15, RZ, P4, !PT ;  /* 0x0000000f1d7b7c10 */ /* 0x000fe4000a7fe4ff */
[----:B------:R-:W-:Y:S02]  /*cab0*/  IADD3 R120, P0, PT, R20, UR14, RZ ;  /* 0x0000000e14787c10 */ /* 0x000fe4000ff1e0ff */
[----:B------:R-:W-:Y:S02]  /*cac0*/  IADD3 R114, P2, PT, R18, UR14, RZ ;  /* 0x0000000e12727c10 */ /* 0x000fe4000ff5e0ff */
[----:B------:R-:W-:Y:S02]  /*cad0*/  IADD3.X R121, PT, PT, R21, UR15, RZ, P0, !PT ;  /* 0x0000000f15797c10 */ /* 0x000fe400087fe4ff */
[----:B------:R-:W-:Y:S01]  /*cae0*/  IADD3 R112, P3, PT, R12, UR14, RZ ;  /* 0x0000000e0c707c10 */ /* 0x000fe2000ff7e0ff */
[----:B------:R-:W4:Y:S01]  /*caf0*/  LDL.LU.64 R20, [R1+0x128] ;  /* 0x0001280001147983 */ /* 0x000f220000300a00 */
[----:B------:R-:W-:-:S02]  /*cb00*/  IADD3.X R115, PT, PT, R19, UR15, RZ, P2, !PT ;  /* 0x0000000f13737c10 */ /* 0x000fc400097fe4ff */
[----:B------:R-:W-:Y:S01]  /*cb10*/  IADD3 R106, P4, PT, R10, UR14, RZ ;  /* 0x0000000e0a6a7c10 */ /* 0x000fe2000ff9e0ff */
[----:B------:R-:W4:Y:S01]  /*cb20*/  LDL.LU.64 R18, [R1+0x120] ;  /* 0x0001200001127983 */ /* 0x000f220000300a00 */
[----:B------:R-:W-:Y:S02]  /*cb30*/  IADD3.X R113, PT, PT, R13, UR15, RZ, P3, !PT ;  /* 0x0000000f0d717c10 */ /* 0x000fe40009ffe4ff */
[----:B------:R-:W-:Y:S01]  /*cb40*/  IADD3.X R107, PT, PT, R11, UR15, RZ, P4, !PT ;  /* 0x0000000f0b6b7c10 */ /* 0x000fe2000a7fe4ff */
[----:B------:R-:W4:Y:S04]  /*cb50*/  LDL.LU.64 R12, [R1+0x110] ;  /* 0x00011000010c7983 */ /* 0x000f280000300a00 */
[----:B------:R-:W4:Y:S01]  /*cb60*/  LDL.LU.64 R10, [R1+0x100] ;  /* 0x00010000010a7983 */ /* 0x000f220000300a00 */
[----:B------:R-:W-:-:S02]  /*cb70*/  IADD3 R104, P0, PT, R16, UR14, RZ ;  /* 0x0000000e10687c10 */ /* 0x000fc4000ff1e0ff */
[----:B------:R-:W-:Y:S02]  /*cb80*/  IADD3 R98, P2, PT, R14, UR14, RZ ;  /* 0x0000000e0e627c10 */ /* 0x000fe4000ff5e0ff */
[----:B------:R-:W-:Y:S02]  /*cb90*/  IADD3.X R105, PT, PT, R17, UR15, RZ, P0, !PT ;  /* 0x0000000f11697c10 */ /* 0x000fe400087fe4ff */
[----:B------:R-:W-:Y:S01]  /*cba0*/  IADD3.X R99, PT, PT, R15, UR15, RZ, P2, !PT ;  /* 0x0000000f0f637c10 */ /* 0x000fe200097fe4ff */
[----:B------:R-:W4:Y:S04]  /*cbb0*/  LDL.LU.64 R16, [R1+0xf8] ;  /* 0x0000f80001107983 */ /* 0x000f280000300a00 */
[----:B------:R-:W4:Y:S01]  /*cbc0*/  LDL.LU.64 R14, [R1+0x70] ;  /* 0x00007000010e7983 */ /* 0x000f220000300a00 */
[----:B--2---:R-:W-:-:S04]  /*cbd0*/  IADD3 R96, P3, PT, R8, UR14, RZ ;  /* 0x0000000e08607c10 */ /* 0x004fc8000ff7e0ff */
[----:B------:R-:W-:Y:S02]  /*cbe0*/  IADD3.X R97, PT, PT, R9, UR15, RZ, P3, !PT ;  /* 0x0000000f09617c10 */ /* 0x000fe40009ffe4ff */
[----:B------:R-:W2:Y:S01]  /*cbf0*/  LDL.LU.64 R8, [R1+0x68] ;  /* 0x0000680001087983 */ /* 0x000ea20000300a00 */
[----:B---3--:R-:W-:-:S04]  /*cc00*/  IADD3 R90, P4, PT, R6, UR14, RZ ;  /* 0x0000000e065a7c10 */ /* 0x008fc8000ff9e0ff */
[----:B------:R-:W-:Y:S02]  /*cc10*/  IADD3.X R91, PT, PT, R7, UR15, RZ, P4, !PT ;  /* 0x0000000f075b7c10 */ /* 0x000fe4000a7fe4ff */
[----:B------:R-:W3:Y:S01]  /*cc20*/  LDL.LU.64 R6, [R1+0x60] ;  /* 0x0000600001067983 */ /* 0x000ee20000300a00 */
[----:B----4-:R-:W-:-:S03]  /*cc30*/  IADD3 R88, P0, PT, R24, UR14, RZ ;  /* 0x0000000e18587c10 */ /* 0x010fc6000ff1e0ff */
[----:B------:R-:W4:Y:S01]  /*cc40*/  LDL.LU.64 R40, [R1+0x58] ;  /* 0x0000580001287983 */ /* 0x000f220000300a00 */
[----:B------:R-:W-:-:S03]  /*cc50*/  IADD3 R82, P2, PT, R26, UR14, RZ ;  /* 0x0000000e1a527c10 */ /* 0x000fc6000ff5e0ff */
[----:B------:R-:W4:Y:S01]  /*cc60*/  LDL.LU.64 R36, [R1+0x50] ;  /* 0x0000500001247983 */ /* 0x000f220000300a00 */
[----:B------:R-:W-:-:S03]  /*cc70*/  IADD3.X R89, PT, PT, R25, UR15, RZ, P0, !PT ;  /* 0x0000000f19597c10 */ /* 0x000fc600087fe4ff */
[----:B------:R-:W4:Y:S01]  /*cc80*/  LDL.LU.64 R32, [R1+0x48] ;  /* 0x0000480001207983 */ /* 0x000f220000300a00 */
[----:B------:R-:W-:-:S03]  /*cc90*/  IADD3.X R83, PT, PT, R27, UR15, RZ, P2, !PT ;  /* 0x0000000f1b537c10 */ /* 0x000fc600097fe4ff */
[----:B------:R-:W4:Y:S01]  /*cca0*/  LDL.LU.64 R24, [R1+0x40] ;  /* 0x0000400001187983 */ /* 0x000f220000300a00 */
[----:B------:R-:W-:-:S03]  /*ccb0*/  IADD3 R80, P3, PT, R22, UR14, RZ ;  /* 0x0000000e16507c10 */ /* 0x000fc6000ff7e0ff */
[----:B------:R-:W4:Y:S01]  /*ccc0*/  LDL.LU.64 R34, [R1+0x38] ;  /* 0x0000380001227983 */ /* 0x000f220000300a00 */
[----:B------:R-:W-:-:S03]  /*ccd0*/  IADD3 R78, P4, PT, R4, UR14, RZ ;  /* 0x0000000e044e7c10 */ /* 0x000fc6000ff9e0ff */
[----:B------:R-:W4:Y:S01]  /*cce0*/  LDL.LU.64 R26, [R1+0x30] ;  /* 0x00003000011a7983 */ /* 0x000f220000300a00 */
[----:B------:R-:W-:-:S03]  /*ccf0*/  IADD3.X R79, PT, PT, R5, UR15, RZ, P4, !PT ;  /* 0x0000000f054f7c10 */ /* 0x000fc6000a7fe4ff */
[----:B------:R-:W4:Y:S01]  /*cd00*/  LDL.LU.64 R4, [R1+0x28] ;  /* 0x0000280001047983 */ /* 0x000f220000300a00 */
[----:B------:R-:W-:Y:S02]  /*cd10*/  IADD3.X R81, PT, PT, R23, UR15, RZ, P3, !PT ;  /* 0x0000000f17517c10 */ /* 0x000fe40009ffe4ff */
[----:B------:R-:W-:-:S04]  /*cd20*/  IADD3 R70, P2, PT, R18, UR14, RZ ;  /* 0x0000000e12467c10 */ /* 0x000fc8000ff5e0ff */
[----:B------:R-:W-:Y:S02]  /*cd30*/  IADD3.X R71, PT, PT, R19, UR15, RZ, P2, !PT ;  /* 0x0000000f13477c10 */ /* 0x000fe400097fe4ff */
[----:B------:R-:W4:Y:S01]  /*cd40*/  LDL.LU.64 R18, [R1+0x20] ;  /* 0x0000200001127983 */ /* 0x000f220000300a00 */
[----:B------:R-:W-:-:S04]  /*cd50*/  IADD3 R54, P4, PT, R10, UR14, RZ ;  /* 0x0000000e0a367c10 */ /* 0x000fc8000ff9e0ff */
[----:B------:R-:W-:Y:S02]  /*cd60*/  IADD3.X R55, PT, PT, R11, UR15, RZ, P4, !PT ;  /* 0x0000000f0b377c10 */ /* 0x000fe4000a7fe4ff */
[----:B------:R-:W4:Y:S01]  /*cd70*/  LDL.LU.64 R10, [R1+0x18] ;  /* 0x00001800010a7983 */ /* 0x000f220000300a00 */
[----:B------:R-:W-:Y:S02]  /*cd80*/  IADD3 R74, P0, PT, R20, UR14, RZ ;  /* 0x0000000e144a7c10 */ /* 0x000fe4000ff1e0ff */
[----:B------:R-:W-:Y:S01]  /*cd90*/  IADD3 R62, P3, PT, R12, UR14, RZ ;  /* 0x0000000e0c3e7c10 */ /* 0x000fe2000ff7e0ff */
[----:B------:R-:W4:Y:S01]  /*cda0*/  LDL.LU.64 R28, [R1+0x10] ;  /* 0x00001000011c7983 */ /* 0x000f220000300a00 */
[----:B------:R-:W-:Y:S02]  /*cdb0*/  IADD3.X R75, PT, PT, R21, UR15, RZ, P0, !PT ;  /* 0x0000000f154b7c10 */ /* 0x000fe400087fe4ff */
[----:B------:R-:W-:Y:S01]  /*cdc0*/  IADD3.X R63, PT, PT, R13, UR15, RZ, P3, !PT ;  /* 0x0000000f0d3f7c10 */ /* 0x000fe20009ffe4ff */
[----:B------:R-:W4:Y:S04]  /*cdd0*/  LDL.LU.64 R20, [R1+0x8] ;  /* 0x0000080001147983 */ /* 0x000f280000300a00 */
[----:B------:R-:W4:Y:S01]  /*cde0*/  LDL.LU.64 R12, [R1] ;  /* 0x00000000010c7983 */ /* 0x000f220000300a00 */
[----:B------:R-:W-:-:S02]  /*cdf0*/  IADD3 R46, P0, PT, R16, UR14, RZ ;  /* 0x0000000e102e7c10 */ /* 0x000fc4000ff1e0ff */
[----:B------:R-:W-:Y:S02]  /*ce00*/  IADD3 R38, P2, PT, R14, UR14, RZ ;  /* 0x0000000e0e267c10 */ /* 0x000fe4000ff5e0ff */
[----:B------:R-:W-:Y:S02]  /*ce10*/  IADD3.X R47, PT, PT, R17, UR15, RZ, P0, !PT ;  /* 0x0000000f112f7c10 */ /* 0x000fe400087fe4ff */
[----:B------:R-:W-:Y:S02]  /*ce20*/  IADD3.X R39, PT, PT, R15, UR15, RZ, P2, !PT ;  /* 0x0000000f0f277c10 */ /* 0x000fe400097fe4ff */
[----:B--2---:R-:W-:Y:S02]  /*ce30*/  IADD3 R30, P3, PT, R8, UR14, RZ ;  /* 0x0000000e081e7c10 */ /* 0x004fe4000ff7e0ff */
[----:B---3--:R-:W-:-:S04]  /*ce40*/  IADD3 R22, P4, PT, R6, UR14, RZ ;  /* 0x0000000e06167c10 */ /* 0x008fc8000ff9e0ff */
[----:B------:R-:W-:Y:S02]  /*ce50*/  IADD3.X R23, PT, PT, R7, UR15, RZ, P4, !PT ;  /* 0x0000000f07177c10 */ /* 0x000fe4000a7fe4ff */
[----:B----4-:R-:W-:Y:S02]  /*ce60*/  IADD3 R14, P0, PT, R40, UR14, RZ ;  /* 0x0000000e280e7c10 */ /* 0x010fe4000ff1e0ff */
[----:B------:R-:W-:Y:S02]  /*ce70*/  IADD3 R6, P2, PT, R36, UR14, RZ ;  /* 0x0000000e24067c10 */ /* 0x000fe4000ff5e0ff */
[----:B------:R-:W-:Y:S02]  /*ce80*/  IADD3.X R31, PT, PT, R9, UR15, RZ, P3, !PT ;  /* 0x0000000f091f7c10 */ /* 0x000fe40009ffe4ff */
[----:B------:R-:W-:Y:S02]  /*ce90*/  IADD3 R8, P3, PT, R32, UR14, RZ ;  /* 0x0000000e20087c10 */ /* 0x000fe4000ff7e0ff */
[----:B------:R-:W-:-:S02]  /*cea0*/  IADD3 R16, P4, PT, R24, UR14, RZ ;  /* 0x0000000e18107c10 */ /* 0x000fc4000ff9e0ff */
[----:B------:R-:W-:Y:S02]  /*ceb0*/  IADD3.X R15, PT, PT, R41, UR15, RZ, P0, !PT ;  /* 0x0000000f290f7c10 */ /* 0x000fe400087fe4ff */
[----:B------:R-:W-:Y:S02]  /*cec0*/  IADD3.X R17, PT, PT, R25, UR15, RZ, P4, !PT ;  /* 0x0000000f19117c10 */ /* 0x000fe4000a7fe4ff */
[----:B------:R-:W-:Y:S02]  /*ced0*/  IADD3 R48, P4, PT, R144, UR14, RZ ;  /* 0x0000000e90307c10 */ /* 0x000fe4000ff9e0ff */
[----:B------:R-:W-:Y:S02]  /*cee0*/  IADD3.X R7, PT, PT, R37, UR15, RZ, P2, !PT ;  /* 0x0000000f25077c10 */ /* 0x000fe400097fe4ff */
[----:B------:R-:W-:Y:S02]  /*cef0*/  IADD3 R24, P0, PT, R34, UR14, RZ ;  /* 0x0000000e22187c10 */ /* 0x000fe4000ff1e0ff */
[----:B------:R-:W-:-:S02]  /*cf00*/  IADD3 R32, P2, PT, R26, UR14, RZ ;  /* 0x0000000e1a207c10 */ /* 0x000fc4000ff5e0ff */
[----:B------:R-:W-:Y:S02]  /*cf10*/  IADD3.X R9, PT, PT, R33, UR15, RZ, P3, !PT ;  /* 0x0000000f21097c10 */ /* 0x000fe40009ffe4ff */
[----:B------:R-:W-:Y:S02]  /*cf20*/  IADD3 R40, P3, PT, R4, UR14, RZ ;  /* 0x0000000e04287c10 */ /* 0x000fe4000ff7e0ff */
[----:B------:R-:W-:Y:S02]  /*cf30*/  IADD3.X R49, PT, PT, R145, UR15, RZ, P4, !PT ;  /* 0x0000000f91317c10 */ /* 0x000fe4000a7fe4ff */
[----:B------:R-:W-:Y:S02]  /*cf40*/  IADD3.X R25, PT, PT, R35, UR15, RZ, P0, !PT ;  /* 0x0000000f23197c10 */ /* 0x000fe400087fe4ff */
[----:B------:R-:W-:Y:S02]  /*cf50*/  IADD3.X R33, PT, PT, R27, UR15, RZ, P2, !PT ;  /* 0x0000000f1b217c10 */ /* 0x000fe400097fe4ff */
[----:B------:R-:W-:-:S02]  /*cf60*/  IADD3 R56, P0, PT, R142, UR14, RZ ;  /* 0x0000000e8e387c10 */ /* 0x000fc4000ff1e0ff */
[----:B------:R-:W-:Y:S02]  /*cf70*/  IADD3 R64, P2, PT, R140, UR14, RZ ;  /* 0x0000000e8c407c10 */ /* 0x000fe4000ff5e0ff */
[----:B------:R-:W-:Y:S02]  /*cf80*/  IADD3.X R41, PT, PT, R5, UR15, RZ, P3, !PT ;  /* 0x0000000f05297c10 */ /* 0x000fe40009ffe4ff */
[----:B------:R-:W-:Y:S02]  /*cf90*/  IADD3.X R57, PT, PT, R143, UR15, RZ, P0, !PT ;  /* 0x0000000f8f397c10 */ /* 0x000fe400087fe4ff */
[----:B------:R-:W-:Y:S02]  /*cfa0*/  IADD3.X R65, PT, PT, R141, UR15, RZ, P2, !PT ;  /* 0x0000000f8d417c10 */ /* 0x000fe400097fe4ff */
[----:B------:R-:W-:Y:S02]  /*cfb0*/  IADD3 R158, P3, PT, R18, UR14, RZ ;  /* 0x0000000e129e7c10 */ /* 0x000fe4000ff7e0ff */
[----:B------:R-:W-:-:S04]  /*cfc0*/  IADD3 R4, P4, PT, R10, UR14, RZ ;  /* 0x0000000e0a047c10 */ /* 0x000fc8000ff9e0ff */
[----:B------:R-:W-:Y:S02]  /*cfd0*/  IADD3.X R5, PT, PT, R11, UR15, RZ, P4, !PT ;  /* 0x0000000f0b057c10 */ /* 0x000fe4000a7fe4ff */
[----:B------:R-:W-:Y:S02]  /*cfe0*/  IADD3 R26, P0, PT, R28, UR14, RZ ;  /* 0x0000000e1c1a7c10 */ /* 0x000fe4000ff1e0ff */
[----:B------:R-:W-:Y:S01]  /*cff0*/  IADD3 R18, P2, PT, R20, UR14, RZ ;  /* 0x0000000e14127c10 */ /* 0x000fe2000ff5e0ff */
[----:B------:R1:W-:Y:S01]  /*d000*/  STL.64 [R1+0xb0], R4 ;  /* 0x0000b00401007387 */ /* 0x0003e20000100a00 */
[----:B------:R-:W-:Y:S02]  /*d010*/  IADD3.X R159, PT, PT, R19, UR15, RZ, P3, !PT ;  /* 0x0000000f139f7c10 */ /* 0x000fe40009ffe4ff */
[----:B------:R-:W-:Y:S02]  /*d020*/  IADD3 R10, P3, PT, R12, UR14, RZ ;  /* 0x0000000e0c0a7c10 */ /* 0x000fe4000ff7e0ff */
[----:B------:R-:W-:-:S02]  /*d030*/  IADD3.X R27, PT, PT, R29, UR15, RZ, P0, !PT ;  /* 0x0000000f1d1b7c10 */ /* 0x000fc400087fe4ff */
[----:B------:R-:W-:Y:S02]  /*d040*/  IADD3.X R19, PT, PT, R21, UR15, RZ, P2, !PT ;  /* 0x0000000f15137c10 */ /* 0x000fe400097fe4ff */
[----:B------:R-:W-:Y:S02]  /*d050*/  IADD3.X R11, PT, PT, R13, UR15, RZ, P3, !PT ;  /* 0x0000000f0d0b7c10 */ /* 0x000fe40009ffe4ff */
[----:B-1----:R-:W-:Y:S01]  /*d060*/  IADD3 R4, P4, PT, R250, UR14, RZ ;  /* 0x0000000efa047c10 */ /* 0x002fe2000ff9e0ff */
[----:B------:R-:W-:Y:S03]  /*d070*/  STL.64 [R1+0xc0], R26 ;  /* 0x0000c01a01007387 */ /* 0x000fe60000100a00 */
[----:B------:R-:W-:Y:S01]  /*d080*/  IADD3.X R5, PT, PT, R251, UR15, RZ, P4, !PT ;  /* 0x0000000ffb057c10 */ /* 0x000fe2000a7fe4ff */
[----:B------:R1:W-:Y:S01]  /*d090*/  STL.64 [R1+0xd0], R18 ;  /* 0x0000d01201007387 */ /* 0x0003e20000100a00 */
[----:B------:R-:W-:-:S03]  /*d0a0*/  IADD3 R12, P2, PT, R246, UR14, RZ ;  /* 0x0000000ef60c7c10 */ /* 0x000fc6000ff5e0ff */
[----:B------:R2:W-:Y:S01]  /*d0b0*/  STL.64 [R1+0xe0], R10 ;  /* 0x0000e00a01007387 */ /* 0x0005e20000100a00 */
[----:B------:R-:W-:-:S03]  /*d0c0*/  IADD3.X R13, PT, PT, R247, UR15, RZ, P2, !PT ;  /* 0x0000000ff70d7c10 */ /* 0x000fc600097fe4ff */
[----:B------:R3:W-:Y:S01]  /*d0d0*/  STL.64 [R1+0xf0], R4 ;  /* 0x0000f00401007387 */ /* 0x0007e20000100a00 */
[----:B-1----:R-:W-:Y:S02]  /*d0e0*/  IADD3 R18, P0, PT, R248, UR14, RZ ;  /* 0x0000000ef8127c10 */ /* 0x002fe4000ff1e0ff */
[----:B--2---:R-:W-:Y:S02]  /*d0f0*/  IADD3 R10, P3, PT, R244, UR14, RZ ;  /* 0x0000000ef40a7c10 */ /* 0x004fe4000ff7e0ff */
[----:B------:R-:W-:Y:S02]  /*d100*/  IADD3.X R19, PT, PT, R249, UR15, RZ, P0, !PT ;  /* 0x0000000ff9137c10 */ /* 0x000fe400087fe4ff */
[----:B---3--:R-:W-:Y:S02]  /*d110*/  IADD3 R4, P4, PT, R242, UR14, RZ ;  /* 0x0000000ef2047c10 */ /* 0x008fe4000ff9e0ff */
[----:B------:R-:W-:Y:S02]  /*d120*/  IADD3.X R11, PT, PT, R245, UR15, RZ, P3, !PT ;  /* 0x0000000ff50b7c10 */ /* 0x000fe40009ffe4ff */
[----:B------:R-:W-:Y:S01]  /*d130*/  IADD3.X R5, PT, PT, R243, UR15, RZ, P4, !PT ;  /* 0x0000000ff3057c10 */ /* 0x000fe2000a7fe4ff */
[----:B------:R1:W-:Y:S04]  /*d140*/  STL.64 [R1+0x100], R18 ;  /* 0x0001001201007387 */ /* 0x0003e80000100a00 */
[----:B------:R2:W-:Y:S04]  /*d150*/  STL.64 [R1+0x110], R12 ;  /* 0x0001100c01007387 */ /* 0x0005e80000100a00 */
[----:B------:R3:W-:Y:S01]  /*d160*/  STL.64 [R1+0x120], R10 ;  /* 0x0001200a01007387 */ /* 0x0007e20000100a00 */
[----:B-1----:R-:W-:-:S03]  /*d170*/  IADD3 R18, P0, PT, R240, UR14, RZ ;  /* 0x0000000ef0127c10 */ /* 0x002fc6000ff1e0ff */
[----:B------:R1:W-:Y:S01]  /*d180*/  STL.64 [R1+0x130], R4 ;  /* 0x0001300401007387 */ /* 0x0003e20000100a00 */
[----:B--2---:R-:W-:Y:S02]  /*d190*/  IADD3 R12, P2, PT, R238, UR14, RZ ;  /* 0x0000000eee0c7c10 */ /* 0x004fe4000ff5e0ff */
[----:B------:R-:W-:Y:S02]  /*d1a0*/  IADD3.X R19, PT, PT, R241, UR15, RZ, P0, !PT ;  /* 0x0000000ff1137c10 */ /* 0x000fe400087fe4ff */
[----:B---3--:R-:W-:Y:S02]  /*d1b0*/  IADD3 R10, P3, PT, R236, UR14, RZ ;  /* 0x0000000eec0a7c10 */ /* 0x008fe4000ff7e0ff */
[----:B-1----:R-:W-:Y:S02]  /*d1c0*/  IADD3 R4, P4, PT, R234, UR14, RZ ;  /* 0x0000000eea047c10 */ /* 0x002fe4000ff9e0ff */
[----:B------:R-:W-:Y:S02]  /*d1d0*/  IADD3.X R13, PT, PT, R239, UR15, RZ, P2, !PT ;  /* 0x0000000fef0d7c10 */ /* 0x000fe400097fe4ff */
[----:B------:R-:W-:Y:S01]  /*d1e0*/  IADD3.X R5, PT, PT, R235, UR15, RZ, P4, !PT ;  /* 0x0000000feb057c10 */ /* 0x000fe2000a7fe4ff */
[----:B------:R-:W-:Y:S01]  /*d1f0*/  STL.64 [R1+0x140], R18 ;  /* 0x0001401201007387 */ /* 0x000fe20000100a00 */
[----:B------:R-:W-:-:S03]  /*d200*/  IADD3.X R11, PT, PT, R237, UR15, RZ, P3, !PT ;  /* 0x0000000fed0b7c10 */ /* 0x000fc60009ffe4ff */
[----:B------:R1:W-:Y:S04]  /*d210*/  STL.64 [R1+0x170], R4 ;  /* 0x0001700401007387 */ /* 0x0003e80000100a00 */
[----:B------:R-:W-:Y:S04]  /*d220*/  STL.64 [R1+0x150], R12 ;  /* 0x0001500c01007387 */ /* 0x000fe80000100a00 */
[----:B-1----:R-:W2:Y:S04]  /*d230*/  LDL.LU.64 R4, [R1+0x648] ;  /* 0x0006480001047983 */ /* 0x002ea80000300a00 */
[----:B------:R1:W-:Y:S04]  /*d240*/  STL.64 [R1+0x160], R10 ;  /* 0x0001600a01007387 */ /* 0x0003e80000100a00 */
[----:B------:R-:W3:Y:S04]  /*d250*/  LDL.LU.64 R58, [R1+0x640] ;  /* 0x00064000013a7983 */ /* 0x000ee80000300a00 */
[----:B------:R-:W4:Y:S04]  /*d260*/  LDL.LU.64 R50, [R1+0x638] ;  /* 0x0006380001327983 */ /* 0x000f280000300a00 */
[----:B------:R-:W3:Y:S04]  /*d270*/  LDL.LU.64 R42, [R1+0x630] ;  /* 0x00063000012a7983 */ /* 0x000ee80000300a00 */
[----:B------:R-:W3:Y:S01]  /*d280*/  LDL.LU.64 R36, [R1+0x628] ;  /* 0x0006280001247983 */ /* 0x000ee20000300a00 */
[----:B------:R-:W-:-:S02]  /*d290*/  IADD3 R236, P2, PT, R230, UR14, RZ ;  /* 0x0000000ee6ec7c10 */ /* 0x000fc4000ff5e0ff */
[----:B------:R-:W-:Y:S01]  /*d2a0*/  IADD3 R234, P0, PT, R232, UR14, RZ ;  /* 0x0000000ee8ea7c10 */ /* 0x000fe2000ff1e0ff */
[----:B------:R-:W4:Y:S01]  /*d2b0*/  LDL.LU.64 R34, [R1+0x620] ;  /* 0x0006200001227983 */ /* 0x000f220000300a00 */
[----:B------:R-:W-:Y:S02]  /*d2c0*/  IADD3 R238, P3, PT, R228, UR14, RZ ;  /* 0x0000000ee4ee7c10 */ /* 0x000fe4000ff7e0ff */
[----:B------:R-:W-:Y:S01]  /*d2d0*/  IADD3 R240, P4, PT, R226, UR14, RZ ;  /* 0x0000000ee2f07c10 */ /* 0x000fe2000ff9e0ff */
[----:B------:R-:W4:Y:S01]  /*d2e0*/  LDL.LU.64 R26, [R1+0x618] ;  /* 0x00061800011a7983 */ /* 0x000f220000300a00 */
[----:B------:R-:W-:Y:S02]  /*d2f0*/  IADD3.X R237, PT, PT, R231, UR15, RZ, P2, !PT ;  /* 0x0000000fe7ed7c10 */ /* 0x000fe400097fe4ff */
[----:B------:R-:W-:Y:S01]  /*d300*/  IADD3.X R235, PT, PT, R233, UR15, RZ, P0, !PT ;  /* 0x0000000fe9eb7c10 */ /* 0x000fe200087fe4ff */
[----:B------:R-:W4:Y:S01]  /*d310*/  LDL.LU.64 R18, [R1+0x610] ;  /* 0x0006100001127983 */ /* 0x000f220000300a00 */
[----:B------:R-:W-:-:S02]  /*d320*/  IADD3 R244, P2, PT, R222, UR14, RZ ;  /* 0x0000000edef47c10 */ /* 0x000fc4000ff5e0ff */
[----:B------:R-:W-:Y:S02]  /*d330*/  IADD3 R242, P0, PT, R224, UR14, RZ ;  /* 0x0000000ee0f27c10 */ /* 0x000fe4000ff1e0ff */
[----:B------:R-:W-:Y:S02]  /*d340*/  IADD3.X R239, PT, PT, R229, UR15, RZ, P3, !PT ;  /* 0x0000000fe5ef7c10 */ /* 0x000fe40009ffe4ff */
[----:B------:R-:W-:Y:S02]  /*d350*/  IADD3.X R241, PT, PT, R227, UR15, RZ, P4, !PT ;  /* 0x0000000fe3f17c10 */ /* 0x000fe4000a7fe4ff */
[----:B------:R-:W-:Y:S02]  /*d360*/  IADD3 R246, P3, PT, R220, UR14, RZ ;  /* 0x0000000edcf67c10 */ /* 0x000fe4000ff7e0ff */
[----:B------:R-:W-:Y:S02]  /*d370*/  IADD3 R248, P4, PT, R202, UR14, RZ ;  /* 0x0000000ecaf87c10 */ /* 0x000fe4000ff9e0ff */
[----:B------:R-:W-:Y:S01]  /*d380*/  IADD3.X R245, PT, PT, R223, UR15, RZ, P2, !PT ;  /* 0x0000000fdff57c10 */ /* 0x000fe200097fe4ff */
[----:B------:R-:W-:Y:S01]  /*d390*/  STL.64 [R1+0x180], R234 ;  /* 0x000180ea01007387 */ /* 0x000fe20000100a00 */
[----:B------:R-:W-:-:S02]  /*d3a0*/  IADD3.X R243, PT, PT, R225, UR15, RZ, P0, !PT ;  /* 0x0000000fe1f37c10 */ /* 0x000fc400087fe4ff */
[----:B-1----:R-:W-:Y:S01]  /*d3b0*/  IADD3 R10, P2, PT, R146, UR14, RZ ;  /* 0x0000000e920a7c10 */ /* 0x002fe2000ff5e0ff */
[----:B------:R-:W-:Y:S01]  /*d3c0*/  STL.64 [R1+0x190], R236 ;  /* 0x000190ec01007387 */ /* 0x000fe20000100a00 */
[----:B------:R-:W-:Y:S02]  /*d3d0*/  IADD3.X R247, PT, PT, R221, UR15, RZ, P3, !PT ;  /* 0x0000000fddf77c10 */ /* 0x000fe40009ffe4ff */
[----:B------:R-:W-:Y:S01]  /*d3e0*/  IADD3.X R249, PT, PT, R203, UR15, RZ, P4, !PT ;  /* 0x0000000fcbf97c10 */ /* 0x000fe2000a7fe4ff */
[----:B------:R-:W-:Y:S01]  /*d3f0*/  STL.64 [R1+0x1a0], R238 ;  /* 0x0001a0ee01007387 */ /* 0x000fe20000100a00 */
[----:B------:R-:W-:Y:S02]  /*d400*/  IADD3.X R11, PT, PT, R147, UR15, RZ, P2, !PT ;  /* 0x0000000f930b7c10 */ /* 0x000fe400097fe4ff */
[----:B------:R-:W-:Y:S01]  /*d410*/  IADD3 R250, P0, PT, R196, UR14, RZ ;  /* 0x0000000ec4fa7c10 */ /* 0x000fe2000ff1e0ff */
[----:B------:R-:W-:Y:S01]  /*d420*/  STL.64 [R1+0x1b0], R240 ;  /* 0x0001b0f001007387 */ /* 0x000fe20000100a00 */
[----:B------:R-:W-:-:S03]  /*d430*/  IADD3 R52, P3, PT, R138, UR14, RZ ;  /* 0x0000000e8a347c10 */ /* 0x000fc6000ff7e0ff */
[----:B------:R-:W-:Y:S01]  /*d440*/  STL.64 [R1+0x1c0], R242 ;  /* 0x0001c0f201007387 */ /* 0x000fe20000100a00 */
[----:B------:R-:W-:-:S03]  /*d450*/  IADD3 R44, P4, PT, R136, UR14, RZ ;  /* 0x0000000e882c7c10 */ /* 0x000fc6000ff9e0ff */
[----:B------:R-:W-:Y:S01]  /*d460*/  STL.64 [R1+0x1d0], R244 ;  /* 0x0001d0f401007387 */ /* 0x000fe20000100a00 */
[----:B------:R-:W-:-:S03]  /*d470*/  IADD3.X R251, PT, PT, R197, UR15, RZ, P0, !PT ;  /* 0x0000000fc5fb7c10 */ /* 0x000fc600087fe4ff */
[----:B------:R-:W-:Y:S01]  /*d480*/  STL.64 [R1+0x1e0], R246 ;  /* 0x0001e0f601007387 */ /* 0x000fe20000100a00 */
[----:B------:R-:W-:-:S03]  /*d490*/  IADD3.X R53, PT, PT, R139, UR15, RZ, P3, !PT ;  /* 0x0000000f8b357c10 */ /* 0x000fc60009ffe4ff */
[----:B------:R-:W-:Y:S01]  /*d4a0*/  STL.64 [R1+0x1f0], R248 ;  /* 0x0001f0f801007387 */ /* 0x000fe20000100a00 */
[----:B------:R-:W-:-:S03]  /*d4b0*/  IADD3.X R45, PT, PT, R137, UR15, RZ, P4, !PT ;  /* 0x0000000f892d7c10 */ /* 0x000fc6000a7fe4ff */
[----:B------:R1:W-:Y:S04]  /*d4c0*/  STL.64 [R1+0x210], R10 ;  /* 0x0002100a01007387 */ /* 0x0003e80000100a00 */
[----:B-1----:R-:W4:Y:S04]  /*d4d0*/  LDL.LU.64 R10, [R1+0x608] ;  /* 0x00060800010a7983 */ /* 0x002f280000300a00 */
[----:B------:R-:W4:Y:S04]  /*d4e0*/  LDL.LU.64 R28, [R1+0x600] ;  /* 0x00060000011c7983 */ /* 0x000f280000300a00 */
[----:B------:R-:W4:Y:S04]  /*d4f0*/  LDL.LU.64 R20, [R1+0x5f8] ;  /* 0x0005f80001147983 */ /* 0x000f280000300a00 */
[----:B------:R-:W4:Y:S04]  /*d500*/  LDL.LU.64 R12, [R1+0x5f0] ;  /* 0x0005f000010c7983 */ /* 0x000f280000300a00 */
[----:B------:R-:W-:Y:S04]  /*d510*/  STL.64 [R1+0x200], R250 ;  /* 0x000200fa01007387 */ /* 0x000fe80000100a00 */
[----:B------:R1:W-:Y:S04]  /*d520*/  STL.64 [R1+0x220], R52 ;  /* 0x0002203401007387 */ /* 0x0003e80000100a00 */
[----:B------:R1:W-:Y:S01]  /*d530*/  STL.64 [R1+0x230], R44 ;  /* 0x0002302c01007387 */ /* 0x0003e20000100a00 */
[----:B--2---:R-:W-:-:S04]  /*d540*/  IADD3 R138, P0, PT, R4, UR14, RZ ;  /* 0x0000000e048a7c10 */ /* 0x004fc8000ff1e0ff */
[----:B------:R-:W-:Y:S02]  /*d550*/  IADD3.X R139, PT, PT, R5, UR15, RZ, P0, !PT ;  /* 0x0000000f058b7c10 */ /* 0x000fe400087fe4ff */
[----:B------:R-:W2:Y:S04]  /*d560*/  LDL.LU.64 R4, [R1+0x5e0] ;  /* 0x0005e00001047983 */ /* 0x000ea80000300a00 */
[----:B------:R-:W2:Y:S04]  /*d570*/  LDL.LU.64 R60, [R1+0x5d8] ;  /* 0x0005d800013c7983 */ /* 0x000ea80000300a00 */
[----:B-1----:R-:W2:Y:S04]  /*d580*/  LDL.LU.64 R52, [R1+0x5d0] ;  /* 0x0005d00001347983 */ /* 0x002ea80000300a00 */
[----:B------:R-:W2:Y:S01]  /*d590*/  LDL.LU.64 R44, [R1+0x5c0] ;  /* 0x0005c000012c7983 */ /* 0x000ea20000300a00 */
[----:B---3--:R-:W-:-:S04]  /*d5a0*/  IADD3 R168, P0, PT, R36, UR14, RZ ;  /* 0x0000000e24a87c10 */ /* 0x008fc8000ff1e0ff */
[----:B------:R-:W-:Y:S02]  /*d5b0*/  IADD3.X R169, PT, PT, R37, UR15, RZ, P0, !PT ;  /* 0x0000000f25a97c10 */ /* 0x000fe400087fe4ff */
[----:B------:R-:W3:Y:S01]  /*d5c0*/  LDL.LU.64 R36, [R1+0x5b8] ;  /* 0x0005b80001247983 */ /* 0x000ee20000300a00 */
[----:B------:R-:W-:Y:S02]  /*d5d0*/  IADD3 R142, P2, PT, R58, UR14, RZ ;  /* 0x0000000e3a8e7c10 */ /* 0x000fe4000ff5e0ff */
[----:B----4-:R-:W-:Y:S02]  /*d5e0*/  IADD3 R146, P3, PT, R50, UR14, RZ ;  /* 0x0000000e32927c10 */ /* 0x010fe4000ff7e0ff */
[----:B------:R-:W-:Y:S02]  /*d5f0*/  IADD3 R170, P4, PT, R42, UR14, RZ ;  /* 0x0000000e2aaa7c10 */ /* 0x000fe4000ff9e0ff */
[----:B------:R-:W-:Y:S02]  /*d600*/  IADD3.X R143, PT, PT, R59, UR15, RZ, P2, !PT ;  /* 0x0000000f3b8f7c10 */ /* 0x000fe400097fe4ff */
[----:B------:R-:W-:Y:S01]  /*d610*/  IADD3 R164, P2, PT, R34, UR14, RZ ;  /* 0x0000000e22a47c10 */ /* 0x000fe2000ff5e0ff */
[----:B------:R-:W4:Y:S01]  /*d620*/  LDL.LU.64 R58, [R1+0x5b0] ;  /* 0x0005b000013a7983 */ /* 0x000f220000300a00 */
[----:B------:R-:W-:-:S02]  /*d630*/  IADD3.X R147, PT, PT, R51, UR15, RZ, P3, !PT ;  /* 0x0000000f33937c10 */ /* 0x000fc40009ffe4ff */
[----:B------:R-:W-:Y:S01]  /*d640*/  IADD3.X R171, PT, PT, R43, UR15, RZ, P4, !PT ;  /* 0x0000000f2bab7c10 */ /* 0x000fe2000a7fe4ff */
[----:B------:R-:W4:Y:S01]  /*d650*/  LDL.LU.64 R50, [R1+0x5a0] ;  /* 0x0005a00001327983 */ /* 0x000f220000300a00 */
[----:B------:R-:W-:Y:S02]  /*d660*/  IADD3 R166, P3, PT, R26, UR14, RZ ;  /* 0x0000000e1aa67c10 */ /* 0x000fe4000ff7e0ff */
[----:B------:R-:W-:Y:S01]  /*d670*/  IADD3 R172, P4, PT, R18, UR14, RZ ;  /* 0x0000000e12ac7c10 */ /* 0x000fe2000ff9e0ff */
[----:B------:R-:W4:Y:S01]  /*d680*/  LDL.LU.64 R42, [R1+0x598] ;  /* 0x00059800012a7983 */ /* 0x000f220000300a00 */
[----:B------:R-:W-:Y:S02]  /*d690*/  IADD3.X R165, PT, PT, R35, UR15, RZ, P2, !PT ;  /* 0x0000000f23a57c10 */ /* 0x000fe400097fe4ff */
[----:B------:R-:W-:Y:S01]  /*d6a0*/  IADD3.X R167, PT, PT, R27, UR15, RZ, P3, !PT ;  /* 0x0000000f1ba77c10 */ /* 0x000fe20009ffe4ff */
[----:B------:R-:W4:Y:S01]  /*d6b0*/  LDL.LU.64 R34, [R1+0x588] ;  /* 0x0005880001227983 */ /* 0x000f220000300a00 */
[----:B------:R-:W-:-:S03]  /*d6c0*/  IADD3.X R173, PT, PT, R19, UR15, RZ, P4, !PT ;  /* 0x0000000f13ad7c10 */ /* 0x000fc6000a7fe4ff */
[----:B------:R-:W4:Y:S04]  /*d6d0*/  LDL.LU.64 R26, [R1+0x578] ;  /* 0x00057800011a7983 */ /* 0x000f280000300a00 */
[----:B------:R-:W4:Y:S01]  /*d6e0*/  LDL.LU.64 R18, [R1+0x568] ;  /* 0x0005680001127983 */ /* 0x000f220000300a00 */
        /* <DEDUP_REMOVED lines=12> */
[----:B--2---:R-:W-:-:S02]  /*d7b0*/  IADD3 R124, P0, PT, R4, UR14, RZ ;  /* 0x0000000e047c7c10 */ /* 0x004fc4000ff1e0ff */
[----:B------:R-:W-:Y:S02]  /*d7c0*/  IADD3 R116, P2, PT, R60, UR14, RZ ;  /* 0x0000000e3c747c10 */ /* 0x000fe4000ff5e0ff */
[----:B------:R-:W-:Y:S02]  /*d7d0*/  IADD3.X R125, PT, PT, R5, UR15, RZ, P0, !PT ;  /* 0x0000000f057d7c10 */ /* 0x000fe400087fe4ff */
[----:B------:R-:W-:Y:S01]  /*d7e0*/  IADD3 R108, P3, PT, R52, UR14, RZ ;  /* 0x0000000e346c7c10 */ /* 0x000fe2000ff7e0ff */
[----:B------:R-:W2:Y:S01]  /*d7f0*/  LDL.LU.64 R4, [R1+0x4b8] ;  /* 0x0004b80001047983 */ /* 0x000ea20000300a00 */
[----:B------:R-:W-:Y:S02]  /*d800*/  IADD3.X R117, PT, PT, R61, UR15, RZ, P2, !PT ;  /* 0x0000000f3d757c10 */ /* 0x000fe400097fe4ff */
[----:B------:R-:W-:Y:S01]  /*d810*/  IADD3 R100, P4, PT, R44, UR14, RZ ;  /* 0x0000000e2c647c10 */ /* 0x000fe2000ff9e0ff */
[----:B------:R-:W2:Y:S01]  /*d820*/  LDL.LU.64 R60, [R1+0x4a0] ;  /* 0x0004a000013c7983 */ /* 0x000ea20000300a00 */
[----:B------:R-:W-:-:S02]  /*d830*/  IADD3.X R109, PT, PT, R53, UR15, RZ, P3, !PT ;  /* 0x0000000f356d7c10 */ /* 0x000fc40009ffe4ff */
[----:B------:R-:W-:Y:S01]  /*d840*/  IADD3.X R101, PT, PT, R45, UR15, RZ, P4, !PT ;  /* 0x0000000f2d657c10 */ /* 0x000fe2000a7fe4ff */
[----:B------:R-:W2:Y:S01]  /*d850*/  LDL.LU.64 R52, [R1+0x470] ;  /* 0x0004700001347983 */ /* 0x000ea20000300a00 */
[----:B---3--:R-:W-:-:S03]  /*d860*/  IADD3 R92, P0, PT, R36, UR14, RZ ;  /* 0x0000000e245c7c10 */ /* 0x008fc6000ff1e0ff */
[----:B------:R-:W3:Y:S01]  /*d870*/  LDL.LU.64 R44, [R1+0x440] ;  /* 0x00044000012c7983 */ /* 0x000ee20000300a00 */
[----:B------:R-:W-:-:S03]  /*d880*/  IADD3.X R93, PT, PT, R37, UR15, RZ, P0, !PT ;  /* 0x0000000f255d7c10 */ /* 0x000fc600087fe4ff */
[----:B------:R-:W3:Y:S04]  /*d890*/  LDL.LU.64 R36, [R1+0x418] ;  /* 0x0004180001247983 */ /* 0x000ee80000300a00 */
        /* <DEDUP_REMOVED lines=9> */
[----:B------:R-:W3:Y:S01]  /*d930*/  LDL.LU.64 R178, [R1+0x348] ;  /* 0x0003480001b27983 */ /* 0x000ee20000300a00 */
[----:B----4-:R-:W-:-:S02]  /*d940*/  IADD3 R72, P4, PT, R42, UR14, RZ ;  /* 0x0000000e2a487c10 */ /* 0x010fc4000ff9e0ff */
[----:B------:R-:W-:Y:S01]  /*d950*/  IADD3 R84, P2, PT, R58, UR14, RZ ;  /* 0x0000000e3a547c10 */ /* 0x000fe2000ff5e0ff */
[----:B------:R-:W4:Y:S01]  /*d960*/  LDL.LU.64 R192, [R1+0x338] ;  /* 0x0003380001c07983 */ /* 0x000f220000300a00 */
[----:B------:R-:W-:-:S03]  /*d970*/  IADD3 R66, P0, PT, R34, UR14, RZ ;  /* 0x0000000e22427c10 */ /* 0x000fc6000ff1e0ff */
[----:B------:R-:W4:Y:S01]  /*d980*/  LDL.LU.64 R188, [R1+0x108] ;  /* 0x0001080001bc7983 */ /* 0x000f220000300a00 */
[----:B------:R-:W-:Y:S02]  /*d990*/  IADD3.X R73, PT, PT, R43, UR15, RZ, P4, !PT ;  /* 0x0000000f2b497c10 */ /* 0x000fe4000a7fe4ff */
[----:B------:R-:W-:Y:S01]  /*d9a0*/  IADD3 R76, P3, PT, R50, UR14, RZ ;  /* 0x0000000e324c7c10 */ /* 0x000fe2000ff7e0ff */
[----:B------:R-:W4:Y:S01]  /*d9b0*/  LDL.LU.64 R224, [R1+0x118] ;  /* 0x0001180001e07983 */ /* 0x000f220000300a00 */
[----:B------:R-:W-:Y:S02]  /*d9c0*/  IADD3.X R85, PT, PT, R59, UR15, RZ, P2, !PT ;  /* 0x0000000f3b557c10 */ /* 0x000fe400097fe4ff */
[----:B------:R-:W-:Y:S01]  /*d9d0*/  IADD3.X R67, PT, PT, R35, UR15, RZ, P0, !PT ;  /* 0x0000000f23437c10 */ /* 0x000fe200087fe4ff */
[----:B------:R-:W4:Y:S01]  /*d9e0*/  LDL.LU.64 R226, [R1+0x320] ;  /* 0x0003200001e27983 */ /* 0x000f220000300a00 */
[----:B------:R-:W-:Y:S02]  /*d9f0*/  IADD3 R58, P2, PT, R26, UR14, RZ ;  /* 0x0000000e1a3a7c10 */ /* 0x000fe4000ff5e0ff */
[----:B------:R-:W-:Y:S01]  /*da00*/  IADD3.X R77, PT, PT, R51, UR15, RZ, P3, !PT ;  /* 0x0000000f334d7c10 */ /* 0x000fe20009ffe4ff */
[----:B------:R-:W4:Y:S01]  /*da10*/  LDL.LU.64 R228, [R1+0x310] ;  /* 0x0003100001e47983 */ /* 0x000f220000300a00 */
[----:B------:R-:W-:-:S02]  /*da20*/  IADD3 R50, P3, PT, R18, UR14, RZ ;  /* 0x0000000e12327c10 */ /* 0x000fc4000ff7e0ff */
[----:B------:R-:W-:Y:S01]  /*da30*/  IADD3 R42, P4, PT, R10, UR14, RZ ;  /* 0x0000000e0a2a7c10 */ /* 0x000fe2000ff9e0ff */
[----:B------:R-:W4:Y:S01]  /*da40*/  LDL.LU.64 R174, [R1+0x1b8] ;  /* 0x0001b80001ae7983 */ /* 0x000f220000300a00 */
[----:B------:R-:W-:-:S03]  /*da50*/  IADD3 R34, P0, PT, R28, UR14, RZ ;  /* 0x0000000e1c227c10 */ /* 0x000fc6000ff1e0ff */
[----:B------:R-:W4:Y:S01]  /*da60*/  LDL.LU.64 R230, [R1+0x158] ;  /* 0x0001580001e67983 */ /* 0x000f220000300a00 */
[----:B------:R-:W-:Y:S02]  /*da70*/  IADD3.X R43, PT, PT, R11, UR15, RZ, P4, !PT ;  /* 0x0000000f0b2b7c10 */ /* 0x000fe4000a7fe4ff */
[----:B------:R-:W-:Y:S01]  /*da80*/  IADD3.X R59, PT, PT, R27, UR15, RZ, P2, !PT ;  /* 0x0000000f1b3b7c10 */ /* 0x000fe200097fe4ff */
[----:B------:R-:W4:Y:S01]  /*da90*/  LDL.LU.64 R232, [R1+0x168] ;  /* 0x0001680001e87983 */ /* 0x000f220000300a00 */
[----:B------:R-:W-:Y:S02]  /*daa0*/  IADD3.X R35, PT, PT, R29, UR15, RZ, P0, !PT ;  /* 0x0000000f1d237c10 */ /* 0x000fe400087fe4ff */
[----:B------:R-:W-:Y:S01]  /*dab0*/  IADD3 R26, P2, PT, R20, UR14, RZ ;  /* 0x0000000e141a7c10 */ /* 0x000fe2000ff5e0ff */
[----:B------:R-:W4:Y:S01]  /*dac0*/  LDL.LU.64 R190, [R1+0x1a8] ;  /* 0x0001a80001be7983 */ /* 0x000f220000300a00 */
[----:B------:R-:W-:Y:S02]  /*dad0*/  IADD3.X R51, PT, PT, R19, UR15, RZ, P3, !PT ;  /* 0x0000000f13337c10 */ /* 0x000fe40009ffe4ff */
[----:B------:R-:W-:-:S02]  /*dae0*/  IADD3 R18, P3, PT, R12, UR14, RZ ;  /* 0x0000000e0c127c10 */ /* 0x000fc4000ff7e0ff */
[----:B------:R-:W-:Y:S02]  /*daf0*/  IADD3.X R27, PT, PT, R21, UR15, RZ, P2, !PT ;  /* 0x0000000f151b7c10 */ /* 0x000fe400097fe4ff */
[----:B------:R-:W-:Y:S02]  /*db00*/  IADD3.X R19, PT, PT, R13, UR15, RZ, P3, !PT ;  /* 0x0000000f0d137c10 */ /* 0x000fe40009ffe4ff */
[----:B--2---:R-:W-:Y:S02]  /*db10*/  IADD3 R10, P4, PT, R4, UR14, RZ ;  /* 0x0000000e040a7c10 */ /* 0x004fe4000ff9e0ff */
[----:B------:R-:W-:Y:S02]  /*db20*/  IADD3 R4, P0, PT, R60, UR14, RZ ;  /* 0x0000000e3c047c10 */ /* 0x000fe4000ff1e0ff */
[----:B------:R-:W-:Y:S02]  /*db30*/  IADD3.X R11, PT, PT, R5, UR15, RZ, P4, !PT ;  /* 0x0000000f050b7c10 */ /* 0x000fe4000a7fe4ff */
[----:B------:R-:W-:-:S02]  /*db40*/  IADD3.X R5, PT, PT, R61, UR15, RZ, P0, !PT ;  /* 0x0000000f3d057c10 */ /* 0x000fc400087fe4ff */
[----:B------:R-:W-:Y:S02]  /*db50*/  IADD3 R12, P2, PT, R52, UR14, RZ ;  /* 0x0000000e340c7c10 */ /* 0x000fe4000ff5e0ff */
[----:B---3--:R-:W-:Y:S02]  /*db60*/  IADD3 R20, P3, PT, R44, UR14, RZ ;  /* 0x0000000e2c147c10 */ /* 0x008fe4000ff7e0ff */
[----:B------:R-:W-:Y:S02]  /*db70*/  IADD3 R28, P4, PT, R36, UR14, RZ ;  /* 0x0000000e241c7c10 */ /* 0x000fe4000ff9e0ff */
[----:B------:R-:W-:Y:S02]  /*db80*/  IADD3 R36, P0, PT, R102, UR14, RZ ;  /* 0x0000000e66247c10 */ /* 0x000fe4000ff1e0ff */
[----:B------:R-:W-:Y:S02]  /*db90*/  IADD3.X R29, PT, PT, R37, UR15, RZ, P4, !PT ;  /* 0x0000000f251d7c10 */ /* 0x000fe4000a7fe4ff */
[----:B------:R-:W-:-:S02]  /*dba0*/  IADD3.X R13, PT, PT, R53, UR15, RZ, P2, !PT ;  /* 0x0000000f350d7c10 */ /* 0x000fc400097fe4ff */
[----:B------:R-:W-:Y:S02]  /*dbb0*/  IADD3.X R37, PT, PT, R103, UR15, RZ, P0, !PT ;  /* 0x0000000f67257c10 */ /* 0x000fe400087fe4ff */
[----:B------:R-:W-:Y:S02]  /*dbc0*/  IADD3 R44, P2, PT, R94, UR14, RZ ;  /* 0x0000000e5e2c7c10 */ /* 0x000fe4000ff5e0ff */
[----:B------:R-:W-:Y:S02]  /*dbd0*/  IADD3 R60, P4, PT, R68, UR14, RZ ;  /* 0x0000000e443c7c10 */ /* 0x000fe4000ff9e0ff */
[----:B------:R-:W-:Y:S02]  /*dbe0*/  IADD3 R68, P0, PT, R186, UR14, RZ ;  /* 0x0000000eba447c10 */ /* 0x000fe4000ff1e0ff */
[----:B------:R-:W-:Y:S02]  /*dbf0*/  IADD3.X R21, PT, PT, R45, UR15, RZ, P3, !PT ;  /* 0x0000000f2d157c10 */ /* 0x000fe40009ffe4ff */
[----:B------:R-:W-:-:S02]  /*dc00*/  IADD3.X R61, PT, PT, R69, UR15, RZ, P4, !PT ;  /* 0x0000000f453d7c10 */ /* 0x000fc4000a7fe4ff */
[----:B------:R-:W-:Y:S02]  /*dc10*/  IADD3 R52, P3, PT, R86, UR14, RZ ;  /* 0x0000000e56347c10 */ /* 0x000fe4000ff7e0ff */
[----:B------:R-:W-:Y:S02]  /*dc20*/  IADD3.X R45, PT, PT, R95, UR15, RZ, P2, !PT ;  /* 0x0000000f5f2d7c10 */ /* 0x000fe400097fe4ff */
[----:B------:R-:W-:Y:S02]  /*dc30*/  IADD3.X R69, PT, PT, R187, UR15, RZ, P0, !PT ;  /* 0x0000000fbb457c10 */ /* 0x000fe400087fe4ff */
[----:B------:R-:W-:Y:S01]  /*dc40*/  IADD3 R86, P2, PT, R126, UR14, RZ ;  /* 0x0000000e7e567c10 */ /* 0x000fe2000ff5e0ff */
[----:B------:R-:W2:Y:S01]  /*dc50*/  LDL.LU.64 R186, [R1+0xb8] ;  /* 0x0000b80001ba7983 */ /* 0x000ea20000300a00 */
[----:B------:R-:W-:Y:S02]  /*dc60*/  IADD3.X R53, PT, PT, R87, UR15, RZ, P3, !PT ;  /* 0x0000000f57357c10 */ /* 0x000fe40009ffe4ff */
[----:B------:R-:W-:Y:S01]  /*dc70*/  IADD3 R102, P4, PT, R110, UR14, RZ ;  /* 0x0000000e6e667c10 */ /* 0x000fe2000ff9e0ff */
[----:B------:R-:W3:Y:S01]  /*dc80*/  LDL.LU.64 R140, [R1+0x90] ;  /* 0x00009000018c7983 */ /* 0x000ee20000300a00 */
[----:B------:R-:W-:-:S02]  /*dc90*/  IADD3 R94, P3, PT, R118, UR14, RZ ;  /* 0x0000000e765e7c10 */ /* 0x000fc4000ff7e0ff */
[----:B------:R-:W-:Y:S01]  /*dca0*/  IADD3.X R87, PT, PT, R127, UR15, RZ, P2, !PT ;  /* 0x0000000f7f577c10 */ /* 0x000fe200097fe4ff */
[----:B------:R-:W3:Y:S01]  /*dcb0*/  LDL.LU.64 R144, [R1+0x78] ;  /* 0x0000780001907983 */ /* 0x000ee20000300a00 */
[----:B------:R-:W-:Y:S02]  /*dcc0*/  IADD3 R110, P0, PT, R182, UR14, RZ ;  /* 0x0000000eb66e7c10 */ /* 0x000fe4000ff1e0ff */
[----:B------:R-:W-:Y:S02]  /*dcd0*/  IADD3 R118, P2, PT, R178, UR14, RZ ;  /* 0x0000000eb2767c10 */ /* 0x000fe4000ff5e0ff */
[----:B------:R-:W-:Y:S02]  /*dce0*/  IADD3.X R103, PT, PT, R111, UR15, RZ, P4, !PT ;  /* 0x0000000f6f677c10 */ /* 0x000fe4000a7fe4ff */
[----:B------:R-:W-:Y:S02]  /*dcf0*/  IADD3.X R95, PT, PT, R119, UR15, RZ, P3, !PT ;  /* 0x0000000f775f7c10 */ /* 0x000fe40009ffe4ff */
[----:B------:R-:W-:-:S02]  /*dd00*/  IADD3.X R111, PT, PT, R183, UR15, RZ, P0, !PT ;  /* 0x0000000fb76f7c10 */ /* 0x000fc400087fe4ff */
[----:B------:R-:W-:Y:S01]  /*dd10*/  IADD3.X R119, PT, PT, R179, UR15, RZ, P2, !PT ;  /* 0x0000000fb3777c10 */ /* 0x000fe200097fe4ff */
[----:B------:R-:W3:Y:S04]  /*dd20*/  LDL.LU.64 R182, [R1+0x80] ;  /* 0x0000800001b67983 */ /* 0x000ee80000300a00 */
[----:B------:R-:W3:Y:S01]  /*dd30*/  LDL.LU.64 R178, [R1+0x88] ;  /* 0x0000880001b27983 */ /* 0x000ee20000300a00 */
[----:B----4-:R-:W-:Y:S02]  /*dd40*/  IADD3 R136, P4, PT, R188, UR14, RZ ;  /* 0x0000000ebc887c10 */ /* 0x010fe4000ff9e0ff */
[----:B------:R-:W-:Y:S02]  /*dd50*/  IADD3 R126, P3, PT, R192, UR14, RZ ;  /* 0x0000000ec07e7c10 */ /* 0x000fe4000ff7e0ff */
[----:B------:R-:W-:-:S02]  /*dd60*/  IADD3 R194, P0, PT, R224, UR14, RZ ;  /* 0x0000000ee0c27c10 */ /* 0x000fc4000ff1e0ff */
[----:B------:R-:W-:Y:S02]  /*dd70*/  IADD3.X R137, PT, PT, R189, UR15, RZ, P4, !PT ;  /* 0x0000000fbd897c10 */ /* 0x000fe4000a7fe4ff */
[----:B------:R-:W-:Y:S02]  /*dd80*/  IADD3 R192, P2, PT, R226, UR14, RZ ;  /* 0x0000000ee2c07c10 */ /* 0x000fe4000ff5e0ff */
[----:B------:R-:W-:Y:S02]  /*dd90*/  IADD3.X R127, PT, PT, R193, UR15, RZ, P3, !PT ;  /* 0x0000000fc17f7c10 */ /* 0x000fe40009ffe4ff */
[----:B------:R-:W-:Y:S02]  /*dda0*/  IADD3 R188, P3, PT, R228, UR14, RZ ;  /* 0x0000000ee4bc7c10 */ /* 0x000fe4000ff7e0ff */
[----:B------:R-:W-:Y:S01]  /*ddb0*/  IADD3.X R195, PT, PT, R225, UR15, RZ, P0, !PT ;  /* 0x0000000fe1c37c10 */ /* 0x000fe200087fe4ff */
[----:B------:R1:W-:Y:S01]  /*ddc0*/  STL.64 [R1+0x108], R136 ;  /* 0x0001088801007387 */ /* 0x0003e20000100a00 */
[----:B------:R-:W-:-:S02]  /*ddd0*/  IADD3.X R193, PT, PT, R227, UR15, RZ, P2, !PT ;  /* 0x0000000fe3c17c10 */ /* 0x000fc400097fe4ff */
[----:B------:R-:W-:Y:S01]  /*dde0*/  IADD3.X R189, PT, PT, R229, UR15, RZ, P3, !PT ;  /* 0x0000000fe5bd7c10 */ /* 0x000fe20009ffe4ff */
[----:B------:R4:W-:Y:S01]  /*ddf0*/  STL.64 [R1+0x118], R194 ;  /* 0x000118c201007387 */ /* 0x0009e20000100a00 */
[----:B-1----:R-:W-:-:S03]  /*de00*/  IADD3 R136, P4, PT, R174, UR14, RZ ;  /* 0x0000000eae887c10 */ /* 0x002fc6000ff9e0ff */
[----:B----4-:R-:W4:Y:S01]  /*de10*/  LDL.LU.64 R194, [R1+0x98] ;  /* 0x0000980001c27983 */ /* 0x010f220000300a00 */
[----:B------:R-:W-:-:S03]  /*de20*/  IADD3.X R137, PT, PT, R175, UR15, RZ, P4, !PT ;  /* 0x0000000faf897c10 */ /* 0x000fc6000a7fe4ff */
[----:B------:R1:W-:Y:S01]  /*de30*/  STL.64 [R1+0x128], R192 ;  /* 0x000128c001007387 */ /* 0x0003e20000100a00 */
[----:B------:R-:W-:Y:S02]  /*de40*/  IADD3 R196, P0, PT, R230, UR14, RZ ;  /* 0x0000000ee6c47c10 */ /* 0x000fe4000ff1e0ff */
[----:B------:R-:W-:Y:S02]  /*de50*/  IADD3 R220, P3, PT, R190, UR14, RZ ;  /* 0x0000000ebedc7c10 */ /* 0x000fe4000ff7e0ff */
[----:B------:R-:W-:Y:S01]  /*de60*/  IADD3.X R197, PT, PT, R231, UR15, RZ, P0, !PT ;  /* 0x0000000fe7c57c10 */ /* 0x000fe200087fe4ff */
[----:B-1----:R-:W4:Y:S04]  /*de70*/  LDL.LU.64 R192, [R1+0xa0] ;  /* 0x0000a00001c07983 */ /* 0x002f280000300a00 */
[----:B------:R1:W-:Y:S01]  /*de80*/  STL.64 [R1+0x138], R188 ;  /* 0x000138bc01007387 */ /* 0x0003e20000100a00 */
[----:B------:R-:W-:-:S03]  /*de90*/  IADD3.X R221, PT, PT, R191, UR15, RZ, P3, !PT ;  /* 0x0000000fbfdd7c10 */ /* 0x000fc60009ffe4ff */
[----:B-1----:R-:W4:Y:S04]  /*dea0*/  LDL.LU.64 R188, [R1+0xa8] ;  /* 0x0000a80001bc7983 */ /* 0x002f280000300a00 */
[----:B------:R-:W4:Y:S04]  /*deb0*/  LDL.LU.64 R174, [R1+0xc8] ;  /* 0x0000c80001ae7983 */ /* 0x000f280000300a00 */
[----:B------:R1:W-:Y:S04]  /*dec0*/  STL.64 [R1+0x148], R136 ;  /* 0x0001488801007387 */ /* 0x0003e80000100a00 */
[----:B------:R-:W-:Y:S04]  /*ded0*/  STL.64 [R1+0x158], R196 ;  /* 0x000158c401007387 */ /* 0x000fe80000100a00 */
[----:B------:R-:W4:Y:S01]  /*dee0*/  LDL.LU.64 R190, [R1+0xd8] ;  /* 0x0000d80001be7983 */ /* 0x000f220000300a00 */
[----:B-1----:R-:W-:-:S04]  /*def0*/  IADD3 R136, P2, PT, R232, UR14, RZ ;  /* 0x0000000ee8887c10 */ /* 0x002fc8000ff5e0ff */
[----:B------:R-:W-:-:S05]  /*df00*/  IADD3.X R137, PT, PT, R233, UR15, RZ, P2, !PT ;  /* 0x0000000fe9897c10 */ /* 0x000fca00097fe4ff */
[----:B------:R1:W-:Y:S02]  /*df10*/  STL.64 [R1+0x168], R136 ;  /* 0x0001688801007387 */ /* 0x0003e40000100a00 */
[----:B-1----:R-:W1:Y:S01]  /*df20*/  LDC R136, c[0x0][0x3a0] ;  /* 0x0000e800ff887b82 */ /* 0x002e620000000800 */
[----:B--2---:R-:W-:-:S04]  /*df30*/  IADD3 R202, P4, PT, R186, UR14, RZ ;  /* 0x0000000ebaca7c10 */ /* 0x004fc8000ff9e0ff */
[----:B------:R-:W-:Y:S02]  /*df40*/  IADD3.X R203, PT, PT, R187, UR15, RZ, P4, !PT ;  /* 0x0000000fbbcb7c10 */ /* 0x000fe4000a7fe4ff */
[----:B------:R-:W2:Y:S04]  /*df50*/  LDL.LU.64 R186, [R1+0x238] ;  /* 0x0002380001ba7983 */ /* 0x000ea80000300a00 */
[----:B------:R-:W-:Y:S04]  /*df60*/  STL.64 [R1+0x178], R220 ;  /* 0x000178dc01007387 */ /* 0x000fe80000100a00 */
[----:B------:R-:W-:Y:S01]  /*df70*/  STL.64 [R1+0x188], R202 ;  /* 0x000188ca01007387 */ /* 0x000fe20000100a00 */
[----:B---3--:R-:W-:-:S02]  /*df80*/  IADD3 R226, P3, PT, R182, UR14, RZ ;  /* 0x0000000eb6e27c10 */ /* 0x008fc4000ff7e0ff */
[----:B------:R-:W-:Y:S02]  /*df90*/  IADD3 R230, P4, PT, R178, UR14, RZ ;  /* 0x0000000eb2e67c10 */ /* 0x000fe4000ff9e0ff */
[----:B------:R-:W-:Y:S02]  /*dfa0*/  IADD3.X R227, PT, PT, R183, UR15, RZ, P3, !PT ;  /* 0x0000000fb7e37c10 */ /* 0x000fe40009ffe4ff */
[----:B------:R-:W-:Y:S01]  /*dfb0*/  IADD3.X R231, PT, PT, R179, UR15, RZ, P4, !PT ;  /* 0x0000000fb3e77c10 */ /* 0x000fe2000a7fe4ff */
[----:B------:R-:W3:Y:S04]  /*dfc0*/  LDL.LU.64 R182, [R1+0x678] ;  /* 0x0006780001b67983 */ /* 0x000ee80000300a00 */
[----:B------:R-:W3:Y:S01]  /*dfd0*/  LDL.LU.64 R178, [R1+0xe8] ;  /* 0x0000e80001b27983 */ /* 0x000ee20000300a00 */
[----:B------:R-:W-:-:S02]  /*dfe0*/  IADD3 R232, P2, PT, R144, UR14, RZ ;  /* 0x0000000e90e87c10 */ /* 0x000fc4000ff5e0ff */
[----:B------:R-:W-:Y:S01]  /*dff0*/  IADD3 R196, P0, PT, R140, UR14, RZ ;  /* 0x0000000e8cc47c10 */ /* 0x000fe2000ff1e0ff */
[----:B------:R-:W1:Y:S01]  /*e000*/  LDC R144, c[0x0][0x3a0] ;  /* 0x0000e800ff907b82 */ /* 0x000e620000000800 */
[----:B------:R-:W-:Y:S02]  /*e010*/  IADD3.X R233, PT, PT, R145, UR15, RZ, P2, !PT ;  /* 0x0000000f91e97c10 */ /* 0x000fe400097fe4ff */
[----:B------:R-:W-:-:S05]  /*e020*/  IADD3.X R197, PT, PT, R141, UR15, RZ, P0, !PT ;  /* 0x0000000f8dc57c10 */ /* 0x000fca00087fe4ff */
[----:B------:R-:W-:Y:S04]  /*e030*/  STL.64 [R1+0x198], R196 ;  /* 0x000198c401007387 */ /* 0x000fe80000100a00 */
[----:B------:R-:W-:Y:S01]  /*e040*/  STL.64 [R1+0x1a8], R232 ;  /* 0x0001a8e801007387 */ /* 0x000fe20000100a00 */
[----:B----4-:R-:W-:-:S04]  /*e050*/  IADD3 R228, P0, PT, R194, UR14, RZ ;  /* 0x0000000ec2e47c10 */ /* 0x010fc8000ff1e0ff */
[----:B------:R-:W-:Y:S02]  /*e060*/  IADD3.X R229, PT, PT, R195, UR15, RZ, P0, !PT ;  /* 0x0000000fc3e57c10 */ /* 0x000fe400087fe4ff */
[----:B------:R-:W-:-:S04]  /*e070*/  IADD3 R224, P2, PT, R192, UR14, RZ ;  /* 0x0000000ec0e07c10 */ /* 0x000fc8000ff5e0ff */
[----:B------:R-:W-:Y:S02]  /*e080*/  IADD3.X R225, PT, PT, R193, UR15, RZ, P2, !PT ;  /* 0x0000000fc1e17c10 */ /* 0x000fe400097fe4ff */
[----:B------:R-:W4:Y:S01]  /*e090*/  LDC R193, c[0x0][0x3a0] ;  /* 0x0000e800ffc17b82 */ /* 0x000f220000000800 */
[----:B------:R-:W-:Y:S04]  /*e0a0*/  STL.64 [R1+0x1b8], R226 ;  /* 0x0001b8e201007387 */ /* 0x000fe80000100a00 */
[----:B------:R-:W-:Y:S01]  /*e0b0*/  STL.64 [R1+0x1c8], R230 ;  /* 0x0001c8e601007387 */ /* 0x000fe20000100a00 */
[----:B------:R-:W-:Y:S02]  /*e0c0*/  IADD3 R222, P3, PT, R188, UR14, RZ ;  /* 0x0000000ebcde7c10 */ /* 0x000fe4000ff7e0ff */
[----:B------:R-:W-:-:S02]  /*e0d0*/  IADD3 R140, P4, PT, R174, UR14, RZ ;  /* 0x0000000eae8c7c10 */ /* 0x000fc4000ff9e0ff */
[----:B------:R-:W-:Y:S02]  /*e0e0*/  IADD3.X R223, PT, PT, R189, UR15, RZ, P3, !PT ;  /* 0x0000000fbddf7c10 */ /* 0x000fe40009ffe4ff */
[----:B------:R-:W-:Y:S01]  /*e0f0*/  IADD3.X R141, PT, PT, R175, UR15, RZ, P4, !PT ;  /* 0x0000000faf8d7c10 */ /* 0x000fe2000a7fe4ff */
[----:B------:R-:W-:Y:S01]  /*e100*/  STL.64 [R1+0x1d8], R228 ;  /* 0x0001d8e401007387 */ /* 0x000fe20000100a00 */
[----:B------:R-:W-:-:S03]  /*e110*/  IADD3 R188, P0, PT, R190, UR14, RZ ;  /* 0x0000000ebebc7c10 */ /* 0x000fc6000ff1e0ff */
[----:B------:R1:W-:Y:S01]  /*e120*/  STL.64 [R1+0x208], R140 ;  /* 0x0002088c01007387 */ /* 0x0003e20000100a00 */
[----:B------:R-:W-:-:S03]  /*e130*/  IADD3.X R189, PT, PT, R191, UR15, RZ, P0, !PT ;  /* 0x0000000fbfbd7c10 */ /* 0x000fc600087fe4ff */
[----:B------:R-:W-:Y:S04]  /*e140*/  STL.64 [R1+0x1e8], R224 ;  /* 0x0001e8e001007387 */ /* 0x000fe80000100a00 */
[----:B------:R-:W-:Y:S04]  /*e150*/  STL.64 [R1+0x1f8], R222 ;  /* 0x0001f8de01007387 */ /* 0x000fe80000100a00 */
[----:B------:R-:W-:Y:S01]  /*e160*/  STL.64 [R1+0x218], R188 ;  /* 0x000218bc01007387 */ /* 0x000fe20000100a00 */
[----:B-1----:R-:W1:Y:S01]  /*e170*/  LDC R140, c[0x0][0x3a0] ;  /* 0x0000e800ff8c7b82 */ /* 0x002e620000000800 */
[----:B----4-:R-:W-:Y:S01]  /*e180*/  VIADD R193, R193, 0x3f ;  /* 0x0000003fc1c17836 */ /* 0x010fe20000000000 */
[----:B------:R-:W-:-:S06]  /*e190*/  ISETP.NE.U32.AND P0, PT, RZ, UR16, PT ;  /* 0x00000010ff007c0c */ /* 0x000fcc000bf05070 */
[----:B------:R-:W4:Y:S01]  /*e1a0*/  LDC R141, c[0x0][0x3a0] ;  /* 0x0000e800ff8d7b82 */ /* 0x000f220000000800 */
[----:B------:R-:W-:Y:S02]  /*e1b0*/  ISETP.LT.OR P3, PT, R193, 0x40, P0 ;  /* 0x00000040c100780c */ /* 0x000fe40000761670 */
[----:B------:R-:W-:Y:S01]  /*e1c0*/  ISETP.GE.U32.AND P4, PT, R135, 0x7fffff40, PT ;  /* 0x7fffff408700780c */ /* 0x000fe20003f86070 */
[----:B------:R-:W-:Y:S01]  /*e1d0*/  UIADD3 UR16, UPT, UPT, UR10, 0x100, URZ ;  /* 0x000001000a107890 */ /* 0x000fe2000fffe0ff */
[----:B------:R-:W-:Y:S02]  /*e1e0*/  IADD3 R135, PT, PT, R136, -0x82, RZ ;  /* 0xffffff7e88877810 */ /* 0x000fe40007ffe0ff */
[----:B--2---:R-:W-:-:S04]  /*e1f0*/  IADD3 R174, P2, PT, R186, UR14, RZ ;  /* 0x0000000ebaae7c10 */ /* 0x004fc8000ff5e0ff */
[----:B------:R-:W-:-:S05]  /*e200*/  IADD3.X R175, PT, PT, R187, UR15, RZ, P2, !PT ;  /* 0x0000000fbbaf7c10 */ /* 0x000fca00097fe4ff */
[----:B------:R2:W-:Y:S01]  /*e210*/  STL.64 [R1+0x228], R174 ;  /* 0x000228ae01007387 */ /* 0x0005e20000100a00 */
[----:B---3--:R-:W-:Y:S02]  /*e220*/  IADD3 R194, P6, PT, R182, UR12, RZ ;  /* 0x0000000cb6c27c10 */ /* 0x008fe4000ffde0ff */
[----:B--2---:R-:W-:Y:S02]  /*e230*/  IADD3 R174, P5, PT, R178, UR14, RZ ;  /* 0x0000000eb2ae7c10 */ /* 0x004fe4000ffbe0ff */
[----:B------:R-:W-:Y:S02]  /*e240*/  IADD3.X R195, PT, PT, R183, UR13, RZ, P6, !PT ;  /* 0x0000000db7c37c10 */ /* 0x000fe4000b7fe4ff */
[----:B------:R-:W-:-:S03]  /*e250*/  IADD3.X R175, PT, PT, R179, UR15, RZ, P5, !PT ;  /* 0x0000000fb3af7c10 */ /* 0x000fc6000affe4ff */
[----:B------:R2:W-:Y:S04]  /*e260*/  STL.64 [R1+0x3b8], R194 ;  /* 0x0003b8c201007387 */ /* 0x0005e80000100a00 */
[----:B------:R2:W-:Y:S01]  /*e270*/  STL.64 [R1+0x238], R174 ;  /* 0x000238ae01007387 */ /* 0x0005e20000100a00 */
[----:B------:R-:W-:Y:S01]  /*e280*/  ISETP.GE.U32.AND P2, PT, R135, 0x7fffff3f, PT ;  /* 0x7fffff3f8700780c */ /* 0x000fe20003f46070 */
[----:B-1--4-:R-:W-:-:S12]  /*e290*/  @P3 BRA `(.L_x_7) ;  /* 0x0000000400643947 */ /* 0x012fd80003800000 */
[----:B------:R-:W-:Y:S01]  /*e2a0*/  UIADD3 UR25, UPT, UPT, UR9, 0x20000, URZ ;  /* 0x0002000009197890 */ /* 0x000fe2000fffe0ff */
[----:B------:R-:W-:Y:S01]  /*e2b0*/  MOV.SPILL R136, UR13 ;  /* 0x0000000d00887c02 */ /* 0x000fe20009000f00 */
[----:B------:R-:W-:Y:S01]  /*e2c0*/  UMOV UR35, URZ ;  /* 0x000000ff00237c82 */ /* 0x000fe20008000000 */
[----:B------:R-:W-:Y:S01]  /*e2d0*/  UIADD3 UR52, UPT, UPT, UR10, 0x108, URZ ;  /* 0x000001080a347890 */ /* 0x000fe2000fffe0ff */
[----:B------:R-:W-:Y:S01]  /*e2e0*/  MOV.SPILL R135, UR12 ;  /* 0x0000000c00877c02 */ /* 0x000fe20009000f00 */
[----:B------:R-:W-:Y:S02]  /*e2f0*/  USHF.R.U32.HI UR34, URZ, 0x4, UR25 ;  /* 0x00000004ff227899 */ /* 0x000fe40008011619 */
[----:B------:R-:W-:Y:S02]  /*e300*/  UIADD3 UR56, UPT, UPT, UR10, 0x110, URZ ;  /* 0x000001100a387890 */ /* 0x000fe4000fffe0ff */
[----:B------:R-:W-:Y:S01]  /*e310*/  USGXT.U32 UR34, UR34, 0xe ;  /* 0x0000000e2222789a */ /* 0x000fe20008000000 */
[----:B------:R-:W-:Y:S01]  /*e320*/  UMOV UR60, 0x0 ;  /* 0x00000000003c7882 */ /* 0x000fe20000000000 */
[----:B------:R-:W-:-:S02]  /*e330*/  UMOV UR61, 0x8200910 ;  /* 0x08200910003d7882 */ /* 0x000fc40000000000 */
[----:B------:R-:W-:Y:S01]  /*e340*/  UIADD3 UR38, UP1, UPT, UR34, 0x2, URZ ;  /* 0x0000000222267890 */ /* 0x000fe2000ff3e0ff */
[----:B------:R-:W-:Y:S01]  /*e350*/  UMOV UR62, 0x0 ;  /* 0x00000000003e7882 */ /* 0x000fe20000000000 */
[----:B------:R-:W-:Y:S02]  /*e360*/  UMOV UR63, 0x8200910 ;  /* 0x08200910003f7882 */ /* 0x000fe40000000000 */
[----:B------:R-:W-:Y:S02]  /*e370*/  UIADD3.X UR39, UPT, UPT, UR35, 0x40004040, URZ, UP1, !UPT ;  /* 0x4000404023277890 */ /* 0x000fe40008ffe4ff */
[----:B------:R-:W-:Y:S02]  /*e380*/  UIADD3 UR73, UPT, UPT, UR10, 0x118, URZ ;  /* 0x000001180a497890 */ /* 0x000fe4000fffe0ff */
[----:B------:R-:W-:Y:S01]  /*e390*/  UIADD3.64 UR46, UPT, UPT, UR38, 0x2, URZ ;  /* 0x00000002262e7897 */ /* 0x000fe2000fffe0ff */
[----:B------:R-:W-:Y:S01]  /*e3a0*/  UMOV UR35, 0x40004040 ;  /* 0x4000404000237882 */ /* 0x000fe20000000000 */
[----:B------:R-:W-:Y:S01]  /*e3b0*/  UIADD3.64 UR48, UPT, UPT, UR38, 0x4, URZ ;  /* 0x0000000426307897 */ /* 0x000fe2000fffe0ff */
[----:B------:R-:W-:Y:S01]  /*e3c0*/  UTCHMMA tmem[UR16], gdesc[UR34], tmem[UR10], tmem[UR60], idesc[UR61], !UPT ;  /* 0x00ff3c22100079ea */ /* 0x000fe2000f80000a */
[----:B------:R-:W-:Y:S01]  /*e3d0*/  UMOV UR58, 0x0 ;  /* 0x00000000003a7882 */ /* 0x000fe20000000000 */
[----:B------:R-:W-:Y:S01]  /*e3e0*/  UMOV UR59, 0x8200910 ;  /* 0x08200910003b7882 */ /* 0x000fe20000000000 */
[----:B------:R-:W-:-:S02]  /*e3f0*/  UIADD3 UR8, UPT, UPT, UR10, 0x120, URZ ;  /* 0x000001200a087890 */ /* 0x000fc4000fffe0ff */
[----:B------:R1:W-:Y:S01]  /*e400*/  UTCHMMA tmem[UR52], gdesc[UR38], tmem[UR10], tmem[UR62], idesc[UR63], UPT ;  /* 0x00ff3e26340079ea */ /* 0x0003e2000b80000a */
[----:B------:R-:W-:Y:S01]  /*e410*/  UIADD3.64 UR50, UPT, UPT, UR38, 0x3fe, URZ ;  /* 0x000003fe26327897 */ /* 0x000fe2000fffe0ff */
[----:B------:R3:W-:Y:S01]  /*e420*/  UTCHMMA tmem[UR56], gdesc[UR46], tmem[UR10], tmem[UR58], idesc[UR59], UPT ;  /* 0x00ff3a2e380079ea */ /* 0x0007e2000b80000a */
[----:B------:R-:W-:Y:S02]  /*e430*/  UIADD3 UR18, UPT, UPT, UR10, 0x128, URZ ;  /* 0x000001280a127890 */ /* 0x000fe4000fffe0ff */
[----:B------:R-:W-:Y:S02]  /*e440*/  UIADD3 UR17, UPT, UPT, UR10, 0x130, URZ ;  /* 0x000001300a117890 */ /* 0x000fe4000fffe0ff */
[----:B------:R-:W-:Y:S02]  /*e450*/  UIADD3.64 UR54, UPT, UPT, UR38, 0x402, URZ ;  /* 0x0000040226367897 */ /* 0x000fe4000fffe0ff */
[----:B------:R-:W-:Y:S02]  /*e460*/  UIADD3 UR19, UPT, UPT, UR10, 0x138, URZ ;  /* 0x000001380a137890 */ /* 0x000fe4000fffe0ff */
[----:B-1----:R-:W-:-:S02]  /*e470*/  UIADD3.64 UR52, UPT, UPT, UR38, 0x400, URZ ;  /* 0x0000040026347897 */ /* 0x002fc4000fffe0ff */
[----:B---3--:R-:W-:Y:S02]  /*e480*/  UIADD3.64 UR56, UPT, UPT, UR38, 0x404, URZ ;  /* 0x0000040426387897 */ /* 0x008fe4000fffe0ff */
[----:B------:R-:W-:Y:S02]  /*e490*/  UIADD3 UR20, UPT, UPT, UR10, 0x80, URZ ;  /* 0x000000800a147890 */ /* 0x000fe4000fffe0ff */
[----:B------:R-:W-:Y:S02]  /*e4a0*/  UIADD3 UR21, UPT, UPT, UR10, 0x140, URZ ;  /* 0x000001400a157890 */ /* 0x000fe4000fffe0ff */
[----:B------:R-:W-:Y:S02]  /*e4b0*/  UIADD3 UR22, UPT, UPT, UR10, 0x80, URZ ;  /* 0x000000800a167890 */ /* 0x000fe4000fffe0ff */
[----:B------:R-:W-:Y:S01]  /*e4c0*/  UIADD3 UR23, UPT, UPT, UR10, 0x148, URZ ;  /* 0x000001480a177890 */ /* 0x000fe2000fffe0ff */
[----:B------:R-:W-:Y:S01]  /*e4d0*/  UMOV UR6, 0x0 ;  /* 0x0000000000067882 */ /* 0x000fe20000000000 */
[----:B------:R-:W-:Y:S01]  /*e4e0*/  UMOV UR7, 0x8200910 ;  /* 0x0820091000077882 */ /* 0x000fe20000000000 */
[----:B------:R-:W-:-:S02]  /*e4f0*/  UIADD3 UR24, UPT, UPT, UR10, 0x80, URZ ;  /* 0x000000800a187890 */ /* 0x000fc4000fffe0ff */
[----:B------:R-:W-:Y:S01]  /*e500*/  UTCHMMA tmem[UR73], gdesc[UR48], tmem[UR10], tmem[UR6], idesc[UR7], UPT ;  /* 0x00ff0630490079ea */ /* 0x000fe2000b80000a */
[----:B------:R-:W-:Y:S01]  /*e510*/  UIADD3 UR25, UPT, UPT, UR10, 0x150, URZ ;  /* 0x000001500a197890 */ /* 0x000fe2000fffe0ff */
[----:B------:R-:W-:Y:S01]  /*e520*/  UMOV UR12, 0x0 ;  /* 0x00000000000c7882 */ /* 0x000fe20000000000 */
[----:B------:R-:W-:Y:S01]  /*e530*/  UMOV UR13, 0x8200910 ;  /* 0x08200910000d7882 */ /* 0x000fe20000000000 */
[----:B------:R-:W-:Y:S02]  /*e540*/  UIADD3 UR64, UPT, UPT, UR10, 0x80, URZ ;  /* 0x000000800a407890 */ /* 0x000fe4000fffe0ff */
[----:B------:R1:W-:Y:S01]  /*e550*/  UTCHMMA tmem[UR8], gdesc[UR50], tmem[UR10], tmem[UR12], idesc[UR13], UPT ;  /* 0x00ff0c32080079ea */ /* 0x0003e2000b80000a */
[----:B------:R-:W-:Y:S02]  /*e560*/  UIADD3 UR65, UPT, UPT, UR10, 0x158, URZ ;  /* 0x000001580a417890 */ /* 0x000fe4000fffe0ff */
[----:B------:R3:W-:Y:S01]  /*e570*/  UTCHMMA tmem[UR18], gdesc[UR52], tmem[UR10], tmem[UR62], idesc[UR63], UPT ;  /* 0x00ff3e34120079ea */ /* 0x0007e2000b80000a */
[----:B------:R-:W-:-:S02]  /*e580*/  UIADD3 UR66, UPT, UPT, UR10, 0x80, URZ ;  /* 0x000000800a427890 */ /* 0x000fc4000fffe0ff */
[----:B------:R-:W-:Y:S01]  /*e590*/  UIADD3 UR67, UPT, UPT, UR10, 0x160, URZ ;  /* 0x000001600a437890 */ /* 0x000fe2000fffe0ff */
[----:B------:R-:W-:Y:S01]  /*e5a0*/  UMOV UR76, 0x0 ;  /* 0x00000000004c7882 */ /* 0x000fe20000000000 */
[----:B------:R-:W-:Y:S01]  /*e5b0*/  UMOV UR77, 0x8200910 ;  /* 0x08200910004d7882 */ /* 0x000fe20000000000 */
[----:B------:R-:W-:Y:S02]  /*e5c0*/  UIADD3 UR68, UPT, UPT, UR10, 0x80, URZ ;  /* 0x000000800a447890 */ /* 0x000fe4000fffe0ff */
[----:B------:R3:W-:Y:S01]  /*e5d0*/  UTCHMMA tmem[UR17], gdesc[UR54], tmem[UR10], tmem[UR76], idesc[UR77], UPT ;  /* 0x00ff4c36110079ea */ /* 0x0007e2000b80000a */
[----:B------:R-:W-:Y:S01]  /*e5e0*/  UIADD3 UR69, UPT, UPT, UR10, 0x168, URZ ;  /* 0x000001680a457890 */ /* 0x000fe2000fffe0ff */
[----:B-1----:R-:W-:Y:S01]  /*e5f0*/  R2UR.FILL UR13, R136 ;  /* 0x00000000880d72ca */ /* 0x002fe200004e0000 */
[----:B------:R-:W-:Y:S01]  /*e600*/  UMOV UR74, 0x0 ;  /* 0x00000000004a7882 */ /* 0x000fe20000000000 */
[----:B------:R-:W-:Y:S01]  /*e610*/  UMOV UR75, 0x8200910 ;  /* 0x08200910004b7882 */ /* 0x000fe20000000000 */
[----:B------:R-:W-:-:S02]  /*e620*/  UIADD3 UR70, UPT, UPT, UR10, 0x80, URZ ;  /* 0x000000800a467890 */ /* 0x000fc4000fffe0ff */
[----:B------:R3:W-:Y:S01]  /*e630*/  UTCHMMA tmem[UR19], gdesc[UR56], tmem[UR10], tmem[UR74], idesc[UR75], UPT ;  /* 0x00ff4a38130079ea */ /* 0x0007e2000b80000a */
[----:B------:R-:W-:Y:S01]  /*e640*/  UIADD3 UR71, UPT, UPT, UR10, 0x170, URZ ;  /* 0x000001700a477890 */ /* 0x000fe2000fffe0ff */
[----:B------:R-:W-:Y:S01]  /*e650*/  R2UR.FILL UR12, R135 ;  /* 0x00000000870c72ca */ /* 0x000fe200004e0000 */
[----:B------:R-:W-:Y:S01]  /*e660*/  UMOV UR26, 0x0 ;  /* 0x00000000001a7882 */ /* 0x000fe20000000000 */
[----:B------:R-:W-:Y:S01]  /*e670*/  UMOV UR27, 0x8200910 ;  /* 0x08200910001b7882 */ /* 0x000fe20000000000 */
[----:B------:R-:W-:Y:S01]  /*e680*/  UIADD3 UR72, UPT, UPT, UR10, 0x80, URZ ;  /* 0x000000800a487890 */ /* 0x000fe2000fffe0ff */
[----:B------:R3:W-:Y:S01]  /*e690*/  UTCHMMA tmem[UR21], gdesc[UR34], tmem[UR20], tmem[UR26], idesc[UR27], !UPT ;  /* 0x00ff1a22150079ea */ /* 0x0007e2000f800014 */
[----:B------:R-:W-:Y:S01]  /*e6a0*/  UIADD3 UR58, UPT, UPT, UR10, 0x178, URZ ;  /* 0x000001780a3a7890 */ /* 0x000fe2000fffe0ff */
[----:B------:R-:W-:Y:S01]  /*e6b0*/  UMOV UR30, 0x0 ;  /* 0x00000000001e7882 */ /* 0x000fe20000000000 */
[----:B------:R-:W-:Y:S01]  /*e6c0*/  UMOV UR31, 0x8200910 ;  /* 0x08200910001f7882 */ /* 0x000fe20000000000 */
[----:B------:R-:W-:Y:S01]  /*e6d0*/  UMOV UR32, 0x0 ;  /* 0x0000000000207882 */ /* 0x000fe20000000000 */
[----:B------:R-:W-:Y:S01]  /*e6e0*/  UMOV UR33, 0x8200910 ;  /* 0x0820091000217882 */ /* 0x000fe20000000000 */
[----:B------:R-:W-:Y:S01]  /*e6f0*/  UMOV UR36, 0x0 ;  /* 0x0000000000247882 */ /* 0x000fe20000000000 */
[----:B------:R-:W-:Y:S01]  /*e700*/  UMOV UR37, 0x8200910 ;  /* 0x0820091000257882 */ /* 0x000fe20000000000 */
[----:B------:R3:W-:Y:S01]  /*e710*/  UTCHMMA tmem[UR23], gdesc[UR38], tmem[UR22], tmem[UR30], idesc[UR31], UPT ;  /* 0x00ff1e26170079ea */ /* 0x0007e2000b800016 */
        /* <DEDUP_REMOVED lines=8> */
[----:B------:R-:W-:Y:S01]  /*e7a0*/  UMOV UR6, UR4 ;  /* 0x0000000400067c82 */ /* 0x000fe20008000000 */
[----:B------:R-:W-:Y:S01]  /*e7b0*/  UMOV UR7, URZ ;  /* 0x000000ff00077c82 */ /* 0x000fe20008000000 */
[----:B------:R3:W-:Y:S01]  /*e7c0*/  UTCHMMA tmem[UR67], gdesc[UR50], tmem[UR66], tmem[UR40], idesc[UR41], UPT ;  /* 0x00ff2832430079ea */ /* 0x0007e2000b800042 */
[----:B------:R3:W-:Y:S01]  /*e7d0*/  UTCHMMA tmem[UR69], gdesc[UR52], tmem[UR68], tmem[UR42], idesc[UR43], UPT ;  /* 0x00ff2a34450079ea */ /* 0x0007e2000b800044 */
[----:B------:R-:W-:Y:S01]  /*e7e0*/  UMOV UR6, UR6 ;  /* 0x0000000600067c82 */ /* 0x000fe20008000000 */
[----:B------:R3:W-:Y:S01]  /*e7f0*/  UTCHMMA tmem[UR71], gdesc[UR54], tmem[UR70], tmem[UR44], idesc[UR45], UPT ;  /* 0x00ff2c36470079ea */ /* 0x0007e2000b800046 */
[----:B------:R3:W-:Y:S01]  /*e800*/  UTCHMMA tmem[UR58], gdesc[UR56], tmem[UR72], tmem[UR60], idesc[UR61], UPT ;  /* 0x00ff3c383a0079ea */ /* 0x0007e2000b800048 */
[----:B------:R3:W-:Y:S01]  /*e810*/  UTCBAR [UR6], URZ ;  /* 0x000000ff060073e9 */ /* 0x0007e200080000ff */
[----:B------:R-:W-:Y:S01]  /*e820*/  NOP ;  /* 0x0000000000007918 */ /* 0x000fe20000000000 */
.L_x_7:
[----:B------:R-:W-:Y:S01]  /*e830*/  BAR.SYNC.DEFER_BLOCKING 0x0 ;  /* 0x0000000000007b1d */ /* 0x000fe20000010000 */
[----:B------:R-:W-:Y:S01]  /*e840*/  VIADD R135, R140, 0xffffff7d ;  /* 0xffffff7d8c877836 */ /* 0x000fe20000000000 */
[----:B---3--:R-:W-:-:S06]  /*e850*/  UIADD3 UR21, UPT, UPT, UR5, -0x93, URZ ;  /* 0xffffff6d05157890 */ /* 0x008fcc000fffe0ff */
[----:B------:R-:W1:Y:S01]  /*e860*/  LDC R137, c[0x0][0x3a0] ;  /* 0x0000e800ff897b82 */ /* 0x000e620000000800 */
[----:B------:R-:W-:Y:S01]  /*e870*/  ISETP.GE.U32.AND P5, PT, R135, 0x7fffff3e, PT ;  /* 0x7fffff3e8700780c */ /* 0x000fe20003fa6070 */
[----:B------:R-:W-:Y:S01]  /*e880*/  VIADD R135, R141, 0xffffff7c ;  /* 0xffffff7c8d877836 */ /* 0x000fe20000000000 */
[----:B------:R-:W3:Y:S01]  /*e890*/  LDCU UR24, c[0x0][0x3a0] ;  /* 0x00007400ff1877ac */ /* 0x000ee20008000800 */
[----:B------:R4:W-:Y:S01]  /*e8a0*/  STL.64 [R1+0x6b8], R212 ;  /* 0x0006b8d401007387 */ /* 0x0009e20000100a00 */
[----:B------:R-:W2:Y:S03]  /*e8b0*/  LDCU UR18, c[0x0][0x3a0] ;  /* 0x00007400ff1277ac */ /* 0x000ea60008000800 */
[----:B------:R-:W2:Y:S01]  /*e8c0*/  LDC R136, c[0x0][0x3a0] ;  /* 0x0000e800ff887b82 */ /* 0x000ea20000000800 */
[----:B------:R-:W-:Y:S01]  /*e8d0*/  STL.64 [R1+0x6b0], R210 ;  /* 0x0006b0d201007387 */ /* 0x000fe20000100a00 */
[----:B------:R-:W1:Y:S03]  /*e8e0*/  LDCU UR22, c[0x0][0x3a0] ;  /* 0x00007400ff1677ac */ /* 0x000e660008000800 */
[----:B------:R-:W-:Y:S01]  /*e8f0*/  STL.64 [R1+0x6a8], R208 ;  /* 0x0006a8d001007387 */ /* 0x000fe20000100a00 */
[----:B------:R-:W1:Y:S02]  /*e900*/  LDCU UR8, c[0x0][0x3a0] ;  /* 0x00007400ff0877ac */ /* 0x000e640008000800 */
[----:B------:R-:W4:Y:S01]  /*e910*/  LDC R140, c[0x0][0x3a0] ;  /* 0x0000e800ff8c7b82 */ /* 0x000f220000000800 */
[----:B------:R-:W-:Y:S01]  /*e920*/  STL.64 [R1+0x6a0], R206 ;  /* 0x0006a0ce01007387 */ /* 0x000fe20000100a00 */
[----:B------:R-:W1:Y:S03]  /*e930*/  LDCU UR7, c[0x0][0x3a0] ;  /* 0x00007400ff0777ac */ /* 0x000e660008000800 */
[----:B------:R-:W-:Y:S01]  /*e940*/  @!PT LDS RZ, [RZ] ;  /* 0x00000000fffff984 */ /* 0x000fe20000000800 */
[----:B------:R-:W-:Y:S01]  /*e950*/  @!PT LDS RZ, [RZ] ;  /* 0x00000000fffff984 */ /* 0x000fe20000000800 */
[----:B------:R-:W-:Y:S01]  /*e960*/  @!PT LDS RZ, [RZ] ;  /* 0x00000000fffff984 */ /* 0x000fe20000000800 */
[----:B------:R-:W-:Y:S01]  /*e970*/  LDGSTS.E [R201], desc[UR28][R162.64], !P4 ;  /* 0x00000000a2c97fae */ /* 0x000fe2000e1a101c */
[----:B------:R-:W1:Y:S02]  /*e980*/  LDCU UR17, c[0x0][0x3a0] ;  /* 0x00007400ff1177ac */ /* 0x000e640008000800 */
[----:B------:R-:W4:Y:S01]  /*e990*/  LDC R141, c[0x0][0x3a0] ;  /* 0x0000e800ff8d7b82 */ /* 0x000f220000000800 */
[----:B------:R-:W-:Y:S01]  /*e9a0*/  LDGSTS.E [R201+0x200], desc[UR28][R160.64], !P4 ;  /* 0x00200000a0c97fae */ /* 0x000fe2000e1a101c */
[----:B------:R-:W-:Y:S01]  /*e9b0*/  ISETP.GE.U32.AND P4, PT, R135, 0x7fffff3d, PT ;  /* 0x7fffff3d8700780c */ /* 0x000fe20003f86070 */
[----:B------:R-:W-:Y:S01]  /*e9c0*/  VIADD R135, R144, 0xffffff7b ;  /* 0xffffff7b90877836 */ /* 0x000fe20000000000 */
[----:B------:R-:W1:Y:S01]  /*e9d0*/  LDCU UR20, c[0x0][0x3a0] ;  /* 0x00007400ff1477ac */ /* 0x000e620008000800 */
[----:B------:R-:W-:Y:S03]  /*e9e0*/  LDGSTS.E [R201+0x400], desc[UR28][R154.64], !P2 ;  /* 0x004000009ac97fae */ /* 0x000fe6000d1a101c */
[----:B------:R-:W-:Y:S01]  /*e9f0*/  ISETP.GE.U32.AND P3, PT, R135, 0x7fffff3c, PT ;  /* 0x7fffff3c8700780c */ /* 0x000fe20003f66070 */
[----:B-1----:R-:W-:Y:S01]  /*ea00*/  VIADD R135, R137, 0xffffff7a ;  /* 0xffffff7a89877836 */ /* 0x002fe20000000000 */
[----:B------:R-:W-:Y:S01]  /*ea10*/  LDGSTS.E [R201+0x600], desc[UR28][R138.64], !P2 ;  /* 0x006000008ac97fae */ /* 0x000fe2000d1a101c */
[----:B------:R-:W1:Y:S01]  /*ea20*/  LDC R137, c[0x0][0x3a0] ;  /* 0x0000e800ff897b82 */ /* 0x000e620000000800 */
[----:B---3--:R-:W-:-:S02]  /*ea30*/  UIADD3 UR24, UPT, UPT, UR24, -0x92, URZ ;  /* 0xffffff6e18187890 */ /* 0x008fc4000fffe0ff */
[----:B------:R-:W-:Y:S01]  /*ea40*/  ISETP.GE.U32.AND P2, PT, R135, 0x7fffff3b, PT ;  /* 0x7fffff3b8700780c */ /* 0x000fe20003f46070 */
[----:B--2---:R-:W-:Y:S01]  /*ea50*/  VIADD R135, R136, 0xffffff79 ;  /* 0xffffff7988877836 */ /* 0x004fe20000000000 */
[----:B------:R-:W-:Y:S01]  /*ea60*/  LDGSTS.E [R201+0x800], desc[UR28][R152.64], !P5 ;  /* 0x0080000098c97fae */ /* 0x000fe2000e9a101c */
[----:B------:R-:W2:Y:S02]  /*ea70*/  LDCU UR6, c[0x0][0x3a0] ;  /* 0x00007400ff0677ac */ /* 0x000ea40008000800 */
[----:B------:R-:W3:Y:S01]  /*ea80*/  LDC R136, c[0x0][0x3a0] ;  /* 0x0000e800ff887b82 */ /* 0x000ee20000000800 */
[----:B------:R-:W-:Y:S01]  /*ea90*/  LDGSTS.E [R201+0xa00], desc[UR28][R142.64], !P5 ;  /* 0x00a000008ec97fae */ /* 0x000fe2000e9a101c */
[----:B------:R-:W-:Y:S02]  /*eaa0*/  UIADD3 UR18, UPT, UPT, UR18, -0x98, URZ ;  /* 0xffffff6812127890 */ /* 0x000fe4000fffe0ff */
[----:B------:R-:W-:Y:S01]  /*eab0*/  UISETP.GE.U32.AND UP6, UPT, UR21, 0x7fffff2e, UPT ;  /* 0x7fffff2e1500788c */ /* 0x000fe2000bfc6070 */
[----:B------:R-:W-:Y:S01]  /*eac0*/  LDGSTS.E [R201+0xc00], desc[UR28][R150.64], !P4 ;  /* 0x00c0000096c97fae */ /* 0x000fe2000e1a101c */
[----:B------:R-:W-:-:S02]  /*ead0*/  UIADD3 UR22, UPT, UPT, UR22, -0x94, URZ ;  /* 0xffffff6c16167890 */ /* 0x000fc4000fffe0ff */
[----:B------:R-:W-:Y:S01]  /*eae0*/  UIADD3 UR8, UPT, UPT, UR8, -0x9c, URZ ;  /* 0xffffff6408087890 */ /* 0x000fe2000fffe0ff */
[----:B------:R-:W-:Y:S01]  /*eaf0*/  LDGSTS.E [R201+0xe00], desc[UR28][R146.64], !P4 ;  /* 0x00e0000092c97fae */ /* 0x000fe2000e1a101c */
[----:B------:R-:W-:Y:S01]  /*eb00*/  ISETP.GE.U32.AND P4, PT, R135, 0x7fffff3a, PT ;  /* 0x7fffff3a8700780c */ /* 0x000fe20003f86070 */
[----:B----4-:R-:W-:Y:S01]  /*eb10*/  VIADD R135, R140, 0xffffff78 ;  /* 0xffffff788c877836 */ /* 0x010fe20000000000 */
[----:B------:R-:W-:Y:S01]  /*eb20*/  UISETP.GE.U32.AND UP5, UPT, UR24, 0x7fffff2f, UPT ;  /* 0x7fffff2f1800788c */ /* 0x000fe2000bfa6070 */
[----:B------:R-:W4:Y:S01]  /*eb30*/  LDC R140, c[0x0][0x3a0] ;  /* 0x0000e800ff8c7b82 */ /* 0x000f220000000800 */
[----:B------:R-:W-:Y:S01]  /*eb40*/  LDGSTS.E [R201+0x1000], desc[UR28][R148.64], !P3 ;  /* 0x0100000094c97fae */ /* 0x000fe2000d9a101c */
[----:B------:R-:W1:Y:S03]  /*eb50*/  LDCU UR23, c[0x0][0x3a0] ;  /* 0x00007400ff1777ac */ /* 0x000e660008000800 */
[----:B------:R-:W-:Y:S01]  /*eb60*/  LDGSTS.E [R201+0x1200], desc[UR28][R170.64], !P3 ;  /* 0x01200000aac97fae */ /* 0x000fe2000d9a101c */
[----:B------:R-:W-:Y:S01]  /*eb70*/  ISETP.GE.U32.AND P3, PT, R135, 0x7fffff39, PT ;  /* 0x7fffff398700780c */ /* 0x000fe20003f66070 */
[----:B-1----:R-:W-:Y:S01]  /*eb80*/  VIADD R135, R137, 0xffffff77 ;  /* 0xffffff7789877836 */ /* 0x002fe20000000000 */
[----:B------:R-:W-:Y:S01]  /*eb90*/  UIADD3 UR7, UPT, UPT, UR7, -0x9b, URZ ;  /* 0xffffff6507077890 */ /* 0x000fe2000fffe0ff */
[----:B------:R-:W-:Y:S01]  /*eba0*/  LDGSTS.E [R201+0x1400], desc[UR28][R130.64], !P2 ;  /* 0x0140000082c97fae */ /* 0x000fe2000d1a101c */
[----:B------:R-:W1:Y:S01]  /*ebb0*/  LDC R137, c[0x0][0x3a0] ;  /* 0x0000e800ff897b82 */ /* 0x000e620000000800 */
[----:B------:R-:W-:-:S02]  /*ebc0*/  UISETP.GE.U32.AND UP1, UPT, UR18, 0x7fffff29, UPT ;  /* 0x7fffff291200788c */ /* 0x000fc4000bf26070 */
[----:B------:R-:W-:Y:S01]  /*ebd0*/  LDGSTS.E [R201+0x1600], desc[UR28][R168.64], !P2 ;  /* 0x01600000a8c97fae */ /* 0x000fe2000d1a101c */
[----:B------:R-:W-:Y:S01]  /*ebe0*/  ISETP.GE.U32.AND P2, PT, R135, 0x7fffff38, PT ;  /* 0x7fffff388700780c */ /* 0x000fe20003f46070 */
[----:B---3--:R-:W-:Y:S01]  /*ebf0*/  VIADD R135, R136, 0xffffff76 ;  /* 0xffffff7688877836 */ /* 0x008fe20000000000 */
[----:B------:R-:W-:Y:S01]  /*ec00*/  UIADD3 UR17, UPT, UPT, UR17, -0x97, URZ ;  /* 0xffffff6911117890 */ /* 0x000fe2000fffe0ff */
[----:B------:R-:W-:Y:S01]  /*ec10*/  LDGSTS.E [R201+0x1800], desc[UR28][R128.64], !P4 ;  /* 0x0180000080c97fae */ /* 0x000fe2000e1a101c */
[----:B------:R-:W3:Y:S01]  /*ec20*/  LDC R136, c[0x0][0x3a0] ;  /* 0x0000e800ff887b82 */ /* 0x000ee20000000800 */
[----:B------:R-:W-:Y:S02]  /*ec30*/  USEL UR18, URZ, 0x1fffe, UP6 ;  /* 0x0001fffeff127887 */ /* 0x000fe4000b000000 */
[----:B------:R-:W-:Y:S01]  /*ec40*/  LDGSTS.E [R201+0x1a00], desc[UR28][R164.64], !P4 ;  /* 0x01a00000a4c97fae */ /* 0x000fe2000e1a101c */
[----:B------:R-:W-:Y:S02]  /*ec50*/  UISETP.GE.U32.AND UP3, UPT, UR22, 0x7fffff2d, UPT ;  /* 0x7fffff2d1600788c */ /* 0x000fe4000bf66070 */
[----:B------:R-:W-:Y:S01]  /*ec60*/  UISETP.GE.U32.AND UP6, UPT, UR8, 0x7fffff25, UPT ;  /* 0x7fffff250800788c */ /* 0x000fe2000bfc6070 */
[----:B------:R-:W-:Y:S01]  /*ec70*/  LDGSTS.E [R201+0x1c00], desc[UR28][R122.64], !P3 ;  /* 0x01c000007ac97fae */ /* 0x000fe2000d9a101c */
[----:B------:R-:W3:Y:S01]  /*ec80*/  LDC R144, c[0x0][0x3a0] ;  /* 0x0000e800ff907b82 */ /* 0x000ee20000000800 */
[----:B------:R-:W1:Y:S02]  /*ec90*/  LDCU UR19, c[0x0][0x3a0] ;  /* 0x00007400ff1377ac */ /* 0x000e640008000800 */
[----:B------:R-:W-:Y:S01]  /*eca0*/  LDGSTS.E [R201+0x1e00], desc[UR28][R166.64], !P3 ;  /* 0x01e00000a6c97fae */ /* 0x000fe2000d9a101c */
[----:B------:R-:W-:Y:S01]  /*ecb0*/  ISETP.GE.U32.AND P3, PT, R135, 0x7fffff37, PT ;  /* 0x7fffff378700780c */ /* 0x000fe20003f66070 */
[----:B----4-:R-:W-:Y:S01]  /*ecc0*/  VIADD R135, R140, 0xffffff75 ;  /* 0xffffff758c877836 */ /* 0x010fe20000000000 */
[----:B------:R-:W-:Y:S01]  /*ecd0*/  UIADD3 UR20, UPT, UPT, UR20, -0x96, URZ ;  /* 0xffffff6a14147890 */ /* 0x000fe2000fffe0ff */
[----:B------:R-:W-:Y:S01]  /*ece0*/  LDGSTS.E [R201+0x2000], desc[UR28][R120.64], !P2 ;  /* 0x0200000078c97fae */ /* 0x000fe2000d1a101c */
[----:B------:R-:W4:Y:S01]  /*ecf0*/  LDC R140, c[0x0][0x3a0] ;  /* 0x0000e800ff8c7b82 */ /* 0x000f220000000800 */
[----:B------:R-:W-:-:S02]  /*ed00*/  USEL UR8, URZ, 0x4, UP5 ;  /* 0x00000004ff087887 */ /* 0x000fc4000a800000 */
[----:B------:R-:W-:Y:S01]  /*ed10*/  LDGSTS.E [R201+0x2200], desc[UR28][R172.64], !P2 ;  /* 0x02200000acc97fae */ /* 0x000fe2000d1a101c */
[----:B------:R-:W-:Y:S01]  /*ed20*/  ISETP.GE.U32.AND P2, PT, R135, 0x7fffff36, PT ;  /* 0x7fffff368700780c */ /* 0x000fe20003f46070 */
[----:B-1----:R-:W-:Y:S01]  /*ed30*/  VIADD R135, R137, 0xffffff74 ;  /* 0xffffff7489877836 */ /* 0x002fe20000000000 */
[----:B------:R-:W-:Y:S01]  /*ed40*/  UISETP.GE.U32.AND UP5, UPT, UR7, 0x7fffff26, UPT ;  /* 0x7fffff260700788c */ /* 0x000fe2000bfa6070 */
[----:B------:R1:W-:Y:S01]  /*ed50*/  STL.64 [R1+0x698], R204 ;  /* 0x000698cc01007387 */ /* 0x0003e20000100a00 */
[----:B------:R-:W1:Y:S01]  /*ed60*/  LDCU UR25, c[0x0][0x3a0] ;  /* 0x00007400ff1977ac */ /* 0x000e620008000800 */
[----:B------:R-:W1:Y:S02]  /*ed70*/  LDC R174, c[0x0][0x3a0] ;  /* 0x0000e800ffae7b82 */ /* 0x000e640000000800 */
[----:B------:R-:W-:Y:S01]  /*ed80*/  LDGSTS.E [R201+0x2400], desc[UR28][R114.64], !P3 ;  /* 0x0240000072c97fae */ /* 0x000fe2000d9a101c */
[----:B------:R-:W-:Y:S02]  /*ed90*/  UISETP.GE.U32.AND UP2, UPT, UR17, 0x7fffff2a, UPT ;  /* 0x7fffff2a1100788c */ /* 0x000fe4000bf46070 */
[----:B------:R-:W-:Y:S01]  /*eda0*/  USEL UR17, URZ, 0x1, UP3 ;  /* 0x00000001ff117887 */ /* 0x000fe20009800000 */
[----:B------:R-:W-:Y:S01]  /*edb0*/  LDGSTS.E [R201+0x2600], desc[UR28][R176.64], !P3 ;  /* 0x02600000b0c97fae */ /* 0x000fe2000d9a101c */
[----:B------:R-:W-:Y:S01]  /*edc0*/  UISETP.GE.U32.AND UP3, UPT, UR20, 0x7fffff2b, UPT ;  /* 0x7fffff2b1400788c */ /* 0x000fe2000bf66070 */
[----:B------:R-:W1:Y:S01]  /*edd0*/  LDC R145, c[0x0][0x3a0] ;  /* 0x0000e800ff917b82 */ /* 0x000e620000000800 */
[----:B------:R-:W-:Y:S01]  /*ede0*/  USEL UR7, URZ, 0x1, UP6 ;  /* 0x00000001ff077887 */ /* 0x000fe2000b000000 */
[----:B------:R-:W-:Y:S01]  /*edf0*/  LDGSTS.E [R201+0x2800], desc[UR28][R112.64], !P2 ;  /* 0x0280000070c97fae */ /* 0x000fe2000d1a101c */
[----:B------:R-:W-:-:S02]  /*ee00*/  USEL UR20, URZ, 0x1fffe, UP5 ;  /* 0x0001fffeff147887 */ /* 0x000fc4000a800000 */
[----:B--2---:R-:W-:Y:S01]  /*ee10*/  UIADD3 UR5, UPT, UPT, UR6, -0x9f, URZ ;  /* 0xffffff6106057890 */ /* 0x004fe2000fffe0ff */
[----:B------:R-:W-:Y:S01]  /*ee20*/  LDGSTS.E [R201+0x2a00], desc[UR28][R180.64], !P2 ;  /* 0x02a00000b4c97fae */ /* 0x000fe2000d1a101c */
[----:B------:R-:W-:Y:S01]  /*ee30*/  ISETP.GE.U32.AND P2, PT, R135, 0x7fffff35, PT ;  /* 0x7fffff358700780c */ /* 0x000fe20003f46070 */
[----:B---3--:R-:W-:Y:S01]  /*ee40*/  VIADD R135, R136, 0xffffff66 ;  /* 0xffffff6688877836 */ /* 0x008fe20000000000 */
[----:B----4-:R-:W-:Y:S01]  /*ee50*/  IADD3 R136, PT, PT, R140, -0x99, RZ ;  /* 0xffffff678c887810 */ /* 0x010fe20007ffe0ff */
[----:B------:R-:W-:Y:S01]  /*ee60*/  UIADD3 UR7, UPT, UPT, UR7, UR20, URZ ;  /* 0x0000001407077290 */ /* 0x000fe2000fffe0ff */
[----:B------:R-:W-:Y:S01]  /*ee70*/  VIADD R140, R141, 0xffffff60 ;  /* 0xffffff608d8c7836 */ /* 0x000fe20000000000 */
[----:B------:R-:W-:Y:S01]  /*ee80*/  UIADD3 UR23, UPT, UPT, UR23, -0x91, URZ ;  /* 0xffffff6f17177890 */ /* 0x000fe2000fffe0ff */
[----:B------:R-:W-:Y:S01]  /*ee90*/  ISETP.GE.U32.AND P3, PT, R135, 0x7fffff27, PT ;  /* 0x7fffff278700780c */ /* 0x000fe20003f66070 */
[----:B------:R-:W-:Y:S01]  /*eea0*/  ULOP3.LUT UR7, UR7, 0x3, URZ, 0xc0, !UPT ;  /* 0x0000000307077892 */ /* 0x000fe2000f8ec0ff */
[----:B------:R-:W-:Y:S01]  /*eeb0*/  ISETP.GE.U32.AND P4, PT, R136, 0x7fffff28, PT ;  /* 0x7fffff288800780c */ /* 0x000fe20003f86070 */
[----:B------:R-:W-:Y:S01]  /*eec0*/  UISETP.GE.U32.AND UP6, UPT, UR5, 0x7fffff22, UPT ;  /* 0x7fffff220500788c */ /* 0x000fe2000bfc6070 */
[----:B------:R-:W-:Y:S01]  /*eed0*/  SEL R136, RZ, 0x4, P3 ;  /* 0x00000004ff887807 */ /* 0x000fe20001800000 */
[----:B------:R-:W-:Y:S01]  /*eee0*/  UIADD3 UR19, UPT, UPT, UR19, -0x95, URZ ;  /* 0xffffff6b13137890 */ /* 0x000fe2000fffe0ff */
[----:B------:R-:W-:Y:S01]  /*eef0*/  SEL R135, RZ, 0x7fff8, P4 ;  /* 0x0007fff8ff877807 */ /* 0x000fe20002000000 */
[----:B------:R-:W-:Y:S01]  /*ef00*/  UISETP.GE.U32.AND UP4, UPT, UR23, 0x7fffff30, UPT ;  /* 0x7fffff301700788c */ /* 0x000fe2000bf86070 */
[----:B------:R-:W-:Y:S01]  /*ef10*/  ISETP.GE.U32.AND P3, PT, R140, 0x7fffff21, PT ;  /* 0x7fffff218c00780c */ /* 0x000fe20003f66070 */
[----:B------:R-:W-:Y:S01]  /*ef20*/  USEL UR21, URZ, 0x1fffe, UP6 ;  /* 0x0001fffeff157887 */ /* 0x000fe2000b000000 */
[----:B------:R-:W-:Y:S01]  /*ef30*/  IADD3 R137, PT, PT, R135, UR7, R136 ;  /* 0x0000000787897c10 */ /* 0x000fe2000fffe088 */
[----:B-1----:R-:W-:Y:S01]  /*ef40*/  UIADD3 UR6, UPT, UPT, UR25, -0x9d, URZ ;  /* 0xffffff6319067890 */ /* 0x002fe2000fffe0ff */
[----:B------:R-:W-:Y:S01]  /*ef50*/  SEL R135, RZ, 0x1, P3 ;  /* 0x00000001ff877807 */ /* 0x000fe20001800000 */
[----:B------:R-:W-:Y:S01]  /*ef60*/  VIADD R136, R144, 0xffffff62 ;  /* 0xffffff6290887836 */ /* 0x000fe20000000000 */
[----:B------:R-:W-:Y:S01]  /*ef70*/  UISETP.GE.U32.AND UP5, UPT, UR19, 0x7fffff2c, UPT ;  /* 0x7fffff2c1300788c */ /* 0x000fe2000bfa6070 */
[----:B------:R-:W1:Y:S01]  /*ef80*/  LDC R140, c[0x0][0x3a0] ;  /* 0x0000e800ff8c7b82 */ /* 0x000e620000000800 */
[----:B------:R-:W-:Y:S01]  /*ef90*/  USEL UR5, URZ, 0x7fff8, UP4 ;  /* 0x0007fff8ff057887 */ /* 0x000fe2000a000000 */
[----:B------:R-:W-:Y:S01]  /*efa0*/  VIADD R135, R135, UR21 ;  /* 0x0000001587877c36 */ /* 0x000fe20008000000 */
[----:B------:R-:W-:Y:S01]  /*efb0*/  USEL UR19, URZ, 0x1, UP1 ;  /* 0x00000001ff137887 */ /* 0x000fe20008800000 */
[----:B------:R-:W-:Y:S01]  /*efc0*/  ISETP.GE.U32.AND P4, PT, R136, 0x7fffff23, PT ;  /* 0x7fffff238800780c */ /* 0x000fe20003f86070 */
[----:B------:R-:W-:Y:S01]  /*efd0*/  USEL UR20, URZ, 0x1fffe, UP2 ;  /* 0x0001fffeff147887 */ /* 0x000fe20009000000 */
[----:B------:R-:W-:Y:S01]  /*efe0*/  LDGSTS.E [R201+0x2c00], desc[UR28][R106.64], !P2 ;  /* 0x02c000006ac97fae */ /* 0x000fe2000d1a101c */
[----:B------:R-:W-:Y:S01]  /*eff0*/  UISETP.GE.U32.AND UP4, UPT, UR6, 0x7fffff24, UPT ;  /* 0x7fffff240600788c */ /* 0x000fe2000bf86070 */
[----:B------:R-:W-:Y:S01]  /*f000*/  SEL R136, RZ, 0x4, P4 ;  /* 0x00000004ff887807 */ /* 0x000fe20002000000 */
[----:B------:R-:W-:Y:S01]  /*f010*/  UIADD3 UR19, UPT, UPT, UR19, UR20, URZ ;  /* 0x0000001413137290 */ /* 0x000fe2000fffe0ff */
[----:B------:R-:W-:Y:S01]  /*f020*/  LOP3.LUT R135, R135, 0x3, RZ, 0xc0, !PT ;  /* 0x0000000387877812 */ /* 0x000fe200078ec0ff */
[----:B------:R-:W-:Y:S01]  /*f030*/  USEL UR20, URZ, 0x7fff8, UP4 ;  /* 0x0007fff8ff147887 */ /* 0x000fe2000a000000 */
[----:B------:R-:W2:Y:S01]  /*f040*/  LDC R141, c[0x0][0x3a0] ;  /* 0x0000e800ff8d7b82 */ /* 0x000ea20000000800 */
[----:B------:R-:W-:Y:S01]  /*f050*/  USEL UR6, URZ, 0x4, UP3 ;  /* 0x00000004ff067887 */ /* 0x000fe20009800000 */
[----:B------:R-:W-:Y:S01]  /*f060*/  LDGSTS.E [R201+0x2e00], desc[UR28][R184.64], !P2 ;  /* 0x02e00000b8c97fae */ /* 0x000fe2000d1a101c */
[----:B------:R-:W-:-:S02]  /*f070*/  USEL UR7, URZ, 0x7fff8, UP5 ;  /* 0x0007fff8ff077887 */ /* 0x000fc4000a800000 */
[----:B------:R-:W-:Y:S01]  /*f080*/  ULOP3.LUT UR19, UR19, 0x3, URZ, 0xc0, !UPT ;  /* 0x0000000313137892 */ /* 0x000fe2000f8ec0ff */
[----:B------:R-:W-:Y:S01]  /*f090*/  IADD3 R135, PT, PT, R135, UR20, R136 ;  /* 0x0000001487877c10 */ /* 0x000fe2000fffe088 */
[----:B------:R-:W-:Y:S01]  /*f0a0*/  UIADD3 UR17, UPT, UPT, UR17, UR18, URZ ;  /* 0x0000001211117290 */ /* 0x000fe2000fffe0ff */
[----:B------:R-:W-:Y:S01]  /*f0b0*/  VIADD R136, R174, 0xffffff73 ;  /* 0xffffff73ae887836 */ /* 0x000fe20000000000 */
[----:B------:R-:W-:Y:S01]  /*f0c0*/  UIADD3 UR6, UPT, UPT, UR19, UR7, UR6 ;  /* 0x0000000713067290 */ /* 0x000fe2000fffe006 */
[----:B------:R-:W-:Y:S01]  /*f0d0*/  LOP3.LUT R135, R135, 0xf, RZ, 0xc0, !PT ;  /* 0x0000000f87877812 */ /* 0x000fe200078ec0ff */
[----:B------:R-:W-:Y:S01]  /*f0e0*/  ULOP3.LUT UR17, UR17, 0x3, URZ, 0xc0, !UPT ;  /* 0x0000000311117892 */ /* 0x000fe2000f8ec0ff */
[----:B------:R-:W3:Y:S01]  /*f0f0*/  LDC R174, c[0x0][0x3a0] ;  /* 0x0000e800ffae7b82 */ /* 0x000ee20000000800 */
[----:B------:R-:W-:Y:S01]  /*f100*/  USHF.L.U32 UR6, UR6, 0x8, URZ ;  /* 0x0000000806067899 */ /* 0x000fe200080006ff */
[----:B------:R-:W-:Y:S01]  /*f110*/  ISETP.GE.U32.AND P5, PT, R136, 0x7fffff34, PT ;  /* 0x7fffff348800780c */ /* 0x000fe20003fa6070 */
[----:B------:R-:W-:Y:S01]  /*f120*/  UIADD3 UR5, UPT, UPT, UR17, UR5, UR8 ;  /* 0x0000000511057290 */ /* 0x000fe2000fffe008 */
[----:B------:R-:W-:Y:S01]  /*f130*/  IMAD R135, R137, 0x10, R135 ;  /* 0x0000001089877824 */ /* 0x000fe200078e0287 */
[----:B------:R-:W-:Y:S01]  /*f140*/  ULOP3.LUT UR6, UR6, 0xf00, URZ, 0xe2, !UPT ;  /* 0x00000f0006067892 */ /* 0x000fe2000f8ee2ff */
[----:B------:R-:W-:Y:S01]  /*f150*/  VIADD R136, R145, 0xffffff72 ;  /* 0xffffff7291887836 */ /* 0x000fe20000000000 */
[----:B------:R-:W-:Y:S01]  /*f160*/  STL.64 [R1+0x690], R194 ;  /* 0x000690c201007387 */ /* 0x000fe20000100a00 */
[----:B------:R-:W4:Y:S01]  /*f170*/  LDC R137, c[0x0][0x3a0] ;  /* 0x0000e800ff897b82 */ /* 0x000f220000000800 */
[----:B------:R-:W-:Y:S01]  /*f180*/  ULEA UR5, UR5, UR6, 0xc ;  /* 0x0000000605057291 */ /* 0x000fe2000f8e60ff */
[----:B------:R-:W-:Y:S01]  /*f190*/  LOP3.LUT R135, R135, 0xff, RZ, 0xc0, !PT ;  /* 0x000000ff87877812 */ /* 0x000fe200078ec0ff */
[----:B-----5:R-:W-:Y:S01]  /*f1a0*/  STL.64 [R1+0x688], R198 ;  /* 0x000688c601007387 */ /* 0x020fe20000100a00 */
[----:B------:R-:W-:Y:S01]  /*f1b0*/  ISETP.GE.U32.AND P4, PT, R136, 0x7fffff33, PT ;  /* 0x7fffff338800780c */ /* 0x000fe20003f86070 */
[----:B-1----:R-:W-:Y:S01]  /*f1c0*/  VIADD R136, R140, 0xffffff71 ;  /* 0xffffff718c887836 */ /* 0x002fe20000000000 */
[----:B------:R-:W1:Y:S01]  /*f1d0*/  LDCU UR26, c[0x0][0x3a0] ;  /* 0x00007400ff1a77ac */ /* 0x000e620008000800 */
[----:B------:R-:W-:Y:S01]  /*f1e0*/  VIADD R135, R135, UR5 ;  /* 0x0000000587877c36 */ /* 0x000fe20008000000 */
[----:B------:R-:W-:Y:S01]  /*f1f0*/  LDGSTS.E [R201+0x3000], desc[UR28][R104.64], !P5 ;  /* 0x0300000068c97fae */ /* 0x000fe2000e9a101c */
[----:B------:R-:W1:Y:S01]  /*f200*/  LDC R140, c[0x0][0x3a0] ;  /* 0x0000e800ff8c7b82 */ /* 0x000e620000000800 */
[----:B------:R-:W-:Y:S01]  /*f210*/  ISETP.GE.U32.AND P2, PT, R136, 0x7fffff32, PT ;  /* 0x7fffff328800780c */ /* 0x000fe20003f46070 */
[----:B--2---:R-:W-:Y:S01]  /*f220*/  VIADD R136, R141, 0xffffff70 ;  /* 0xffffff708d887836 */ /* 0x004fe20000000000 */
[----:B------:R-:W-:Y:S01]  /*f230*/  LOP3.LUT R135, R135, 0xffff, RZ, 0xc0, !PT ;  /* 0x0000ffff87877812 */ /* 0x000fe200078ec0ff */
[----:B------:R-:W-:Y:S01]  /*f240*/  LDGSTS.E [R201+0x3200], desc[UR28][R156.64], !P5 ;  /* 0x032000009cc97fae */ /* 0x000fe2000e9a101c */
[----:B------:R-:W2:Y:S02]  /*f250*/  LDCU UR25, c[0x0][0x3a0] ;  /* 0x00007400ff1977ac */ /* 0x000ea40008000800 */
[----:B------:R-:W-:Y:S01]  /*f260*/  ISETP.GE.U32.AND P5, PT, R136, 0x7fffff31, PT ;  /* 0x7fffff318800780c */ /* 0x000fe20003fa6070 */
[----:B------:R-:W-:Y:S01]  /*f270*/  LDGSTS.E [R201+0x3400], desc[UR28][R98.64], !P4 ;  /* 0x0340000062c97fae */ /* 0x000fe2000e1a101c */
[----:B------:R-:W-:Y:S01]  /*f280*/  SHF.R.U32.HI R136, RZ, 0xf, R135 ;  /* 0x0000000fff887819 */ /* 0x000fe20000011687 */
[----:B------:R-:W1:Y:S01]  /*f290*/  LDC R141, c[0x0][0x3a0] ;  /* 0x0000e800ff8d7b82 */ /* 0x000e620000000800 */
[----:B------:R-:W1:Y:S01]  /*f2a0*/  LDCU UR21, c[0x0][0x3a0] ;  /* 0x00007400ff1577ac */ /* 0x000e620008000800 */
[----:B------:R-:W-:Y:S01]  /*f2b0*/  LDGSTS.E [R201+0x3600], desc[UR28][R124.64], !P4 ;  /* 0x036000007cc97fae */ /* 0x000fe2000e1a101c */
[----:B------:R-:W-:-:S02]  /*f2c0*/  LOP3.LUT P4, RZ, R136, 0x1, RZ, 0xc0, !PT ;  /* 0x0000000188ff7812 */ /* 0x000fc4000788c0ff */
[--C-:B------:R-:W-:Y:S01]  /*f2d0*/  SHF.R.U32.HI R136, RZ, 0xe, R135.reuse ;  /* 0x0000000eff887819 */ /* 0x100fe20000011687 */
[----:B------:R-:W-:Y:S01]  /*f2e0*/  LDGSTS.E [R201+0x3800], desc[UR28][R96.64], !P2 ;  /* 0x0380000060c97fae */ /* 0x000fe2000d1a101c */
[----:B------:R-:W1:Y:S01]  /*f2f0*/  LDCU UR24, c[0x0][0x3a0] ;  /* 0x00007400ff1877ac */ /* 0x000e620008000800 */
[----:B------:R-:W1:Y:S02]  /*f300*/  LDC R144, c[0x0][0x3a0] ;  /* 0x0000e800ff907b82 */ /* 0x000e640000000800 */
[----:B------:R-:W-:Y:S01]  /*f310*/  LDGSTS.E [R201+0x3a00], desc[UR28][R116.64], !P2 ;  /* 0x03a0000074c97fae */ /* 0x000fe2000d1a101c */
[----:B------:R-:W-:Y:S01]  /*f320*/  LOP3.LUT P2, RZ, R136, 0x1, RZ, 0xc0, !PT ;  /* 0x0000000188ff7812 */ /* 0x000fe2000784c0ff */
[----:B------:R-:W1:Y:S01]  /*f330*/  LDCU UR18, c[0x0][0x3a0] ;  /* 0x00007400ff1277ac */ /* 0x000e620008000800 */
[----:B------:R-:W-:Y:S01]  /*f340*/  SHF.R.U32.HI R136, RZ, 0xd, R135 ;  /* 0x0000000dff887819 */ /* 0x000fe20000011687 */
[----:B------:R-:W-:Y:S02]  /*f350*/  LDGSTS.E [R201+0x3c00], desc[UR28][R90.64], !P5 ;  /* 0x03c000005ac97fae */ /* 0x000fe4000e9a101c */
[----:B------:R-:W2:Y:S01]  /*f360*/  LDC R145, c[0x0][0x3a0] ;  /* 0x0000e800ff917b82 */ /* 0x000ea20000000800 */
[----:B------:R-:W1:Y:S01]  /*f370*/  LDCU UR23, c[0x0][0x3a0] ;  /* 0x00007400ff1777ac */ /* 0x000e620008000800 */
[----:B------:R-:W-:Y:S01]  /*f380*/  LDGSTS.E [R201+0x3e00], desc[UR28][R108.64], !P5 ;  /* 0x03e000006cc97fae */ /* 0x000fe2000e9a101c */
[----:B------:R-:W-:-:S02]  /*f390*/  LOP3.LUT P5, RZ, R136, 0x1, RZ, 0xc0, !PT ;  /* 0x0000000188ff7812 */ /* 0x000fc400078ac0ff */
[--C-:B------:R-:W-:Y:S01]  /*f3a0*/  SHF.R.U32.HI R136, RZ, 0xc, R135.reuse ;  /* 0x0000000cff887819 */ /* 0x100fe20000011687 */
[----:B------:R-:W-:Y:S01]  /*f3b0*/  LDGSTS.E [R201+0x4000], desc[UR28][R88.64], P4 ;  /* 0x0400000058c97fae */ /* 0x000fe2000a1a101c */
[----:B------:R-:W1:Y:S01]  /*f3c0*/  LDCU UR17, c[0x0][0x3a0] ;  /* 0x00007400ff1177ac */ /* 0x000e620008000800 */
[----:B------:R-:W2:Y:S02]  /*f3d0*/  LDC R178, c[0x0][0x3a0] ;  /* 0x0000e800ffb27b82 */ /* 0x000ea40000000800 */
[----:B------:R-:W-:Y:S01]  /*f3e0*/  LDGSTS.E [R201+0x4200], desc[UR28][R100.64], P4 ;  /* 0x0420000064c97fae */ /* 0x000fe2000a1a101c */
[----:B------:R-:W-:Y:S01]  /*f3f0*/  LOP3.LUT P4, RZ, R136, 0x1, RZ, 0xc0, !PT ;  /* 0x0000000188ff7812 */ /* 0x000fe2000788c0ff */
[----:B------:R-:W1:Y:S01]  /*f400*/  LDCU UR22, c[0x0][0x3a0] ;  /* 0x00007400ff1677ac */ /* 0x000e620008000800 */
[----:B------:R-:W-:Y:S01]  /*f410*/  SHF.R.U32.HI R136, RZ, 0xb, R135 ;  /* 0x0000000bff887819 */ /* 0x000fe20000011687 */
[----:B------:R-:W-:Y:S02]  /*f420*/  LDGSTS.E [R201+0x4400], desc[UR28][R82.64], P2 ;  /* 0x0440000052c97fae */ /* 0x000fe400091a101c */
[----:B------:R-:W3:Y:S01]  /*f430*/  LDC R175, c[0x0][0x3a0] ;  /* 0x0000e800ffaf7b82 */ /* 0x000ee20000000800 */
[----:B------:R-:W1:Y:S01]  /*f440*/  LDCU UR6, c[0x0][0x3a0] ;  /* 0x00007400ff0677ac */ /* 0x000e620008000800 */
[----:B------:R-:W-:Y:S01]  /*f450*/  LDGSTS.E [R201+0x4600], desc[UR28][R92.64], P2 ;  /* 0x046000005cc97fae */ /* 0x000fe200091a101c */
[----:B------:R-:W-:-:S02]  /*f460*/  LOP3.LUT P2, RZ, R136, 0x1, RZ, 0xc0, !PT ;  /* 0x0000000188ff7812 */ /* 0x000fc4000784c0ff */
[--C-:B------:R-:W-:Y:S01]  /*f470*/  SHF.R.U32.HI R136, RZ, 0xa, R135.reuse ;  /* 0x0000000aff887819 */ /* 0x100fe20000011687 */
[----:B------:R-:W-:Y:S01]  /*f480*/  LDGSTS.E [R201+0x4800], desc[UR28][R80.64], P5 ;  /* 0x0480000050c97fae */ /* 0x000fe2000a9a101c */
[----:B------:R-:W1:Y:S01]  /*f490*/  LDCU UR5, c[0x0][0x3a0] ;  /* 0x00007400ff0577ac */ /* 0x000e620008000800 */
[----:B------:R-:W3:Y:S02]  /*f4a0*/  LDC R179, c[0x0][0x3a0] ;  /* 0x0000e800ffb37b82 */ /* 0x000ee40000000800 */
[----:B------:R-:W-:Y:S01]  /*f4b0*/  LDGSTS.E [R201+0x4a00], desc[UR28][R84.64], P5 ;  /* 0x04a0000054c97fae */ /* 0x000fe2000a9a101c */
[----:B------:R-:W-:Y:S01]  /*f4c0*/  LOP3.LUT P5, RZ, R136, 0x1, RZ, 0xc0, !PT ;  /* 0x0000000188ff7812 */ /* 0x000fe200078ac0ff */
[----:B------:R-:W2:Y:S01]  /*f4d0*/  LDCU UR20, c[0x0][0x3a0] ;  /* 0x00007400ff1477ac */ /* 0x000ea20008000800 */
[----:B------:R-:W-:Y:S01]  /*f4e0*/  SHF.R.U32.HI R136, RZ, 0x9, R135 ;  /* 0x00000009ff887819 */ /* 0x000fe20000011687 */
[----:B------:R-:W-:Y:S02]  /*f4f0*/  LDGSTS.E [R201+0x4c00], desc[UR28][R78.64], P4 ;  /* 0x04c000004ec97fae */ /* 0x000fe4000a1a101c */
[----:B------:R-:W3:Y:S01]  /*f500*/  LDC R183, c[0x0][0x3a0] ;  /* 0x0000e800ffb77b82 */ /* 0x000ee20000000800 */
[----:B------:R-:W2:Y:S01]  /*f510*/  LDCU UR19, c[0x0][0x3a0] ;  /* 0x00007400ff1377ac */ /* 0x000ea20008000800 */
[----:B------:R-:W-:Y:S01]  /*f520*/  LDGSTS.E [R201+0x4e00], desc[UR28][R76.64], P4 ;  /* 0x04e000004cc97fae */ /* 0x000fe2000a1a101c */
[----:B------:R-:W-:-:S02]  /*f530*/  LOP3.LUT P4, RZ, R136, 0x1, RZ, 0xc0, !PT ;  /* 0x0000000188ff7812 */ /* 0x000fc4000788c0ff */
[--C-:B------:R-:W-:Y:S01]  /*f540*/  SHF.R.U32.HI R136, RZ, 0x8, R135.reuse ;  /* 0x00000008ff887819 */ /* 0x100fe20000011687 */
[----:B------:R-:W-:Y:S01]  /*f550*/  LDGSTS.E [R201+0x5000], desc[UR28][R74.64], P2 ;  /* 0x050000004ac97fae */ /* 0x000fe200091a101c */
[----:B------:R-:W2:Y:S01]  /*f560*/  LDCU UR8, c[0x0][0x3a0] ;  /* 0x00007400ff0877ac */ /* 0x000ea20008000800 */
[----:B------:R-:W3:Y:S01]  /*f570*/  LDC R186, c[0x0][0x3a0] ;  /* 0x0000e800ffba7b82 */ /* 0x000ee20000000800 */
[----:B------:R-:W-:Y:S01]  /*f580*/  LOP3.LUT P6, RZ, R136, 0x1, RZ, 0xc0, !PT ;  /* 0x0000000188ff7812 */ /* 0x000fe200078cc0ff */
[----:B------:R-:W-:Y:S01]  /*f590*/  LDGSTS.E [R201+0x5200], desc[UR28][R72.64], P2 ;  /* 0x0520000048c97fae */ /* 0x000fe200091a101c */
[--C-:B------:R-:W-:Y:S01]  /*f5a0*/  SHF.R.U32.HI R136, RZ, 0x7, R135.reuse ;  /* 0x00000007ff887819 */ /* 0x100fe20000011687 */
[----:B-1----:R-:W-:Y:S02]  /*f5b0*/  UIADD3 UR26, UPT, UPT, UR26, -0xa4, URZ ;  /* 0xffffff5c1a1a7890 */ /* 0x002fe4000fffe0ff */
[----:B------:R-:W-:Y:S01]  /*f5c0*/  LDGSTS.E [R201+0x5400], desc[UR28][R70.64], P5 ;  /* 0x0540000046c97fae */ /* 0x000fe2000a9a101c */
[----:B------:R-:W-:Y:S01]  /*f5d0*/  LOP3.LUT P2, RZ, R136, 0x1, RZ, 0xc0, !PT ;  /* 0x0000000188ff7812 */ /* 0x000fe2000784c0ff */
[----:B------:R-:W1:Y:S01]  /*f5e0*/  LDC R182, c[0x0][0x3a0] ;  /* 0x0000e800ffb67b82 */ /* 0x000e620000000800 */
[--C-:B------:R-:W-:Y:S01]  /*f5f0*/  SHF.R.U32.HI R136, RZ, 0x6, R135.reuse ;  /* 0x00000006ff887819 */ /* 0x100fe20000011687 */
[----:B------:R-:W-:Y:S01]  /*f600*/  LDGSTS.E [R201+0x5600], desc[UR28][R66.64], P5 ;  /* 0x0560000042c97fae */ /* 0x000fe2000a9a101c */
[----:B------:R-:W1:Y:S02]  /*f610*/  LDCU UR7, c[0x0][0x3a0] ;  /* 0x00007400ff0777ac */ /* 0x000e640008000800 */
[----:B------:R-:W-:Y:S01]  /*f620*/  LOP3.LUT P5, RZ, R136, 0x1, RZ, 0xc0, !PT ;  /* 0x0000000188ff7812 */ /* 0x000fe200078ac0ff */
[----:B------:R-:W-:Y:S01]  /*f630*/  LDGSTS.E [R201+0x5800], desc[UR28][R62.64], P4 ;  /* 0x058000003ec97fae */ /* 0x000fe2000a1a101c */
[--C-:B------:R-:W-:Y:S01]  /*f640*/  SHF.R.U32.HI R136, RZ, 0x5, R135.reuse ;  /* 0x00000005ff887819 */ /* 0x100fe20000011687 */
[----:B------:R-:W1:Y:S01]  /*f650*/  LDC R187, c[0x0][0x3a0] ;  /* 0x0000e800ffbb7b82 */ /* 0x000e620000000800 */
[----:B--2---:R-:W-:Y:S01]  /*f660*/  UIADD3 UR25, UPT, UPT, UR25, -0xa3, URZ ;  /* 0xffffff5d19197890 */ /* 0x004fe2000fffe0ff */
[----:B------:R-:W-:Y:S01]  /*f670*/  LDGSTS.E [R201+0x5a00], desc[UR28][R58.64], P4 ;  /* 0x05a000003ac97fae */ /* 0x000fe2000a1a101c */
[----:B------:R-:W-:Y:S01]  /*f680*/  LOP3.LUT P4, RZ, R136, 0x1, RZ, 0xc0, !PT ;  /* 0x0000000188ff7812 */ /* 0x000fe2000788c0ff */
[----:B------:R-:W-:Y:S01]  /*f690*/  UIADD3 UR21, UPT, UPT, UR21, -0xa7, URZ ;  /* 0xffffff5915157890 */ /* 0x000fe2000fffe0ff */
[----:B------:R-:W-:Y:S01]  /*f6a0*/  SHF.R.U32.HI R136, RZ, 0x4, R135 ;  /* 0x00000004ff887819 */ /* 0x000fe20000011687 */
[----:B------:R-:W-:Y:S01]  /*f6b0*/  LDGSTS.E [R201+0x5c00], desc[UR28][R54.64], P6 ;  /* 0x05c0000036c97fae */ /* 0x000fe2000b1a101c */
[----:B------:R-:W-:Y:S01]  /*f6c0*/  UIADD3 UR24, UPT, UPT, UR24, -0xa6, URZ ;  /* 0xffffff5a18187890 */ /* 0x000fe2000fffe0ff */
[----:B------:R-:W2:Y:S01]  /*f6d0*/  LDC R191, c[0x0][0x3a0] ;  /* 0x0000e800ffbf7b82 */ /* 0x000ea20000000800 */
[----:B------:R-:W-:Y:S01]  /*f6e0*/  UISETP.GE.U32.AND UP3, UPT, UR26, 0x7fffff1d, UPT ;  /* 0x7fffff1d1a00788c */ /* 0x000fe2000bf66070 */
[----:B------:R-:W-:Y:S01]  /*f6f0*/  LDGSTS.E [R201+0x5e00], desc[UR28][R50.64], P6 ;  /* 0x05e0000032c97fae */ /* 0x000fe2000b1a101c */
[----:B------:R-:W-:-:S02]  /*f700*/  UIADD3 UR18, UPT, UPT, UR18, -0xac, URZ ;  /* 0xffffff5412127890 */ /* 0x000fc4000fffe0ff */
[----:B------:R-:W-:Y:S01]  /*f710*/  UIADD3 UR23, UPT, UPT, UR23, -0xa5, URZ ;  /* 0xffffff5b17177890 */ /* 0x000fe2000fffe0ff */
[----:B------:R-:W-:Y:S01]  /*f720*/  LDGSTS.E [R201+0x6000], desc[UR28][R46.64], P2 ;  /* 0x060000002ec97fae */ /* 0x000fe200091a101c */
[----:B------:R-:W-:Y:S01]  /*f730*/  UISETP.GE.U32.AND UP4, UPT, UR25, 0x7fffff1e, UPT ;  /* 0x7fffff1e1900788c */ /* 0x000fe2000bf86070 */
[----:B------:R-:W1:Y:S01]  /*f740*/  LDC R189, c[0x0][0x3a0] ;  /* 0x0000e800ffbd7b82 */ /* 0x000e620000000800 */
[----:B------:R-:W-:Y:S01]  /*f750*/  UIADD3 UR17, UPT, UPT, UR17, -0xab, URZ ;  /* 0xffffff5511117890 */ /* 0x000fe2000fffe0ff */
[----:B------:R-:W-:Y:S01]  /*f760*/  LDGSTS.E [R201+0x6200], desc[UR28][R42.64], P2 ;  /* 0x062000002ac97fae */ /* 0x000fe200091a101c */
[----:B------:R-:W-:Y:S01]  /*f770*/  LOP3.LUT P2, RZ, R136, 0x1, RZ, 0xc0, !PT ;  /* 0x0000000188ff7812 */ /* 0x000fe2000784c0ff */
[----:B------:R-:W-:Y:S01]  /*f780*/  UISETP.GE.U32.AND UP6, UPT, UR21, 0x7fffff1a, UPT ;  /* 0x7fffff1a1500788c */ /* 0x000fe2000bfc6070 */
[--C-:B------:R-:W-:Y:S01]  /*f790*/  SHF.R.U32.HI R136, RZ, 0x3, R135.reuse ;  /* 0x00000003ff887819 */ /* 0x100fe20000011687 */
[----:B------:R-:W-:Y:S01]  /*f7a0*/  LDGSTS.E [R201+0x6400], desc[UR28][R38.64], P5 ;  /* 0x0640000026c97fae */ /* 0x000fe2000a9a101c */
[----:B------:R-:W-:Y:S01]  /*f7b0*/  UIADD3 UR22, UPT, UPT, UR22, -0xa8, URZ ;  /* 0xffffff5816167890 */ /* 0x000fe2000fffe0ff */
[----:B------:R-:W1:Y:S01]  /*f7c0*/  LDC R190, c[0x0][0x3a0] ;  /* 0x0000e800ffbe7b82 */ /* 0x000e620000000800 */
[----:B------:R-:W-:Y:S01]  /*f7d0*/  UISETP.GE.U32.AND UP1, UPT, UR24, 0x7fffff1b, UPT ;  /* 0x7fffff1b1800788c */ /* 0x000fe2000bf26070 */
[----:B------:R-:W-:Y:S01]  /*f7e0*/  LDGSTS.E [R201+0x6600], desc[UR28][R34.64], P5 ;  /* 0x0660000022c97fae */ /* 0x000fe2000a9a101c */
[----:B------:R-:W-:Y:S01]  /*f7f0*/  LOP3.LUT P5, RZ, R136, 0x1, RZ, 0xc0, !PT ;  /* 0x0000000188ff7812 */ /* 0x000fe200078ac0ff */
[----:B----4-:R-:W-:Y:S01]  /*f800*/  VIADD R136, R137, 0xffffff4c ;  /* 0xffffff4c89887836 */ /* 0x010fe20000000000 */
[----:B------:R-:W-:Y:S01]  /*f810*/  USEL UR21, URZ, 0x1, UP3 ;  /* 0x00000001ff157887 */ /* 0x000fe20009800000 */
[----:B------:R-:W-:Y:S01]  /*f820*/  LDGSTS.E [R201+0x6800], desc[UR28][R30.64], P4 ;  /* 0x068000001ec97fae */ /* 0x000fe2000a1a101c */
[----:B------:R-:W-:Y:S01]  /*f830*/  VIADD R137, R141, 0xffffff4d ;  /* 0xffffff4d8d897836 */ /* 0x000fe20000000000 */
[----:B------:R-:W4:Y:S01]  /*f840*/  LDC R192, c[0x0][0x3a0] ;  /* 0x0000e800ffc07b82 */ /* 0x000f220000000800 */
[----:B------:R-:W-:Y:S01]  /*f850*/  VIADD R141, R144, 0xffffff4f ;  /* 0xffffff4f908d7836 */ /* 0x000fe20000000000 */
[----:B------:R-:W-:Y:S01]  /*f860*/  LDGSTS.E [R201+0x6a00], desc[UR28][R26.64], P4 ;  /* 0x06a000001ac97fae */ /* 0x000fe2000a1a101c */
[----:B------:R-:W-:Y:S01]  /*f870*/  UIADD3 UR6, UPT, UPT, UR6, -0xb0, URZ ;  /* 0xffffff5006067890 */ /* 0x000fe2000fffe0ff */
[----:B------:R-:W-:Y:S01]  /*f880*/  ISETP.GE.U32.AND P4, PT, R137, 0x7fffff0e, PT ;  /* 0x7fffff0e8900780c */ /* 0x000fe20003f86070 */
[----:B------:R-:W-:Y:S01]  /*f890*/  UISETP.GE.U32.AND UP3, UPT, UR18, 0x7fffff15, UPT ;  /* 0x7fffff151200788c */ /* 0x000fe2000bf66070 */
[----:B------:R-:W-:Y:S01]  /*f8a0*/  LDGSTS.E [R201+0x6c00], desc[UR28][R22.64], P2 ;  /* 0x06c0000016c97fae */ /* 0x000fe200091a101c */
[----:B------:R-:W-:Y:S01]  /*f8b0*/  UISETP.GE.U32.AND UP2, UPT, UR23, 0x7fffff1c, UPT ;  /* 0x7fffff1c1700788c */ /* 0x000fe2000bf46070 */
[----:B------:R-:W-:Y:S01]  /*f8c0*/  SEL R137, RZ, 0x1fffe, P4 ;  /* 0x0001fffeff897807 */ /* 0x000fe20002000000 */
[----:B------:R-:W-:Y:S01]  /*f8d0*/  USEL UR18, URZ, 0x1fffe, UP4 ;  /* 0x0001fffeff127887 */ /* 0x000fe2000a000000 */
[----:B------:R-:W-:Y:S01]  /*f8e0*/  LDGSTS.E [R201+0x6e00], desc[UR28][R18.64], P2 ;  /* 0x06e0000012c97fae */ /* 0x000fe200091a101c */
[----:B------:R-:W-:Y:S01]  /*f8f0*/  ISETP.GE.U32.AND P2, PT, R136, 0x7fffff0d, PT ;  /* 0x7fffff0d8800780c */ /* 0x000fe20003f46070 */
[----:B------:R-:W-:Y:S01]  /*f900*/  UIADD3 UR5, UPT, UPT, UR5, -0xaf, URZ ;  /* 0xffffff5105057890 */ /* 0x000fe2000fffe0ff */
[----:B------:R-:W-:Y:S01]  /*f910*/  IADD3 R136, PT, PT, R140, -0xb2, RZ ;  /* 0xffffff4e8c887810 */ /* 0x000fe20007ffe0ff */
[----:B------:R1:W-:Y:S01]  /*f920*/  STL.64 [R1+0x680], R2 ;  /* 0x0006800201007387 */ /* 0x0003e20000100a00 */
[----:B------:R-:W-:Y:S01]  /*f930*/  SEL R140, RZ, 0x1, P2 ;  /* 0x00000001ff8c7807 */ /* 0x000fe20001000000 */
[----:B------:R-:W-:Y:S01]  /*f940*/  UISETP.GE.U32.AND UP4, UPT, UR17, 0x7fffff16, UPT ;  /* 0x7fffff161100788c */ /* 0x000fe2000bf86070 */
[----:B------:R-:W-:Y:S01]  /*f950*/  ISETP.GE.U32.AND P2, PT, R136, 0x7fffff0f, PT ;  /* 0x7fffff0f8800780c */ /* 0x000fe20003f46070 */
[----:B---3--:R-:W-:Y:S01]  /*f960*/  VIADD R136, R174, 0xffffff48 ;  /* 0xffffff48ae887836 */ /* 0x008fe20000000000 */
[----:B------:R-:W-:Y:S01]  /*f970*/  ISETP.GE.U32.AND P4, PT, R141, 0x7fffff10, PT ;  /* 0x7fffff108d00780c */ /* 0x000fe20003f86070 */
[----:B------:R-:W-:Y:S01]  /*f980*/  VIADD R141, R178, 0xffffff4a ;  /* 0xffffff4ab28d7836 */ /* 0x000fe20000000000 */
[----:B------:R-:W-:Y:S01]  /*f990*/  SEL R174, RZ, 0x4, P2 ;  /* 0x00000004ffae7807 */ /* 0x000fe20001000000 */
[----:B------:R-:W-:Y:S01]  /*f9a0*/  UISETP.GE.U32.AND UP5, UPT, UR22, 0x7fffff19, UPT ;  /* 0x7fffff191600788c */ /* 0x000fe2000bfa6070 */
[----:B------:R-:W-:Y:S01]  /*f9b0*/  ISETP.GE.U32.AND P2, PT, R136, 0x7fffff09, PT ;  /* 0x7fffff098800780c */ /* 0x000fe20003f46070 */
[----:B------:R-:W-:Y:S01]  /*f9c0*/  VIADD R136, R145, 0xffffff49 ;  /* 0xffffff4991887836 */ /* 0x000fe20000000000 */
[----:B------:R-:W-:Y:S01]  /*f9d0*/  SEL R145, RZ, 0x7fff8, P4 ;  /* 0x0007fff8ff917807 */ /* 0x000fe20002000000 */
[----:B------:R-:W-:Y:S01]  /*f9e0*/  USEL UR17, URZ, 0x4, UP1 ;  /* 0x00000004ff117887 */ /* 0x000fe20008800000 */
[----:B------:R-:W-:Y:S01]  /*f9f0*/  SEL R144, RZ, 0x1, P2 ;  /* 0x00000001ff907807 */ /* 0x000fe20001000000 */
[----:B------:R-:W-:Y:S01]  /*fa00*/  UIADD3 UR20, UPT, UPT, UR20, -0xaa, URZ ;  /* 0xffffff5614147890 */ /* 0x000fe2000fffe0ff */
[----:B------:R-:W-:Y:S01]  /*fa10*/  ISETP.GE.U32.AND P4, PT, R136, 0x7fffff0a, PT ;  /* 0x7fffff0a8800780c */ /* 0x000fe20003f86070 */
[----:B------:R-:W-:Y:S01]  /*fa20*/  VIADD R136, R175, 0xffffff4b ;  /* 0xffffff4baf887836 */ /* 0x000fe20000000000 */
[----:B------:R-:W-:Y:S01]  /*fa30*/  ISETP.GE.U32.AND P2, PT, R141, 0x7fffff0b, PT ;  /* 0x7fffff0b8d00780c */ /* 0x000fe20003f46070 */
[----:B------:R-:W-:Y:S01]  /*fa40*/  VIADD R175, R179, 0xffffff44 ;  /* 0xffffff44b3af7836 */ /* 0x000fe20000000000 */
[----:B------:R-:W-:Y:S01]  /*fa50*/  SEL R141, RZ, 0x1fffe, P4 ;  /* 0x0001fffeff8d7807 */ /* 0x000fe20002000000 */
[----:B------:R-:W-:Y:S01]  /*fa60*/  VIADD R179, R186, 0xffffff46 ;  /* 0xffffff46bab37836 */ /* 0x000fe20000000000 */
[----:B------:R-:W-:Y:S01]  /*fa70*/  ISETP.GE.U32.AND P4, PT, R136, 0x7fffff0c, PT ;  /* 0x7fffff0c8800780c */ /* 0x000fe20003f86070 */
[----:B------:R-:W-:Y:S01]  /*fa80*/  VIADD R136, R183, 0xffffff45 ;  /* 0xffffff45b7887836 */ /* 0x000fe20000000000 */
[----:B------:R-:W-:Y:S01]  /*fa90*/  SEL R178, RZ, 0x4, P2 ;  /* 0x00000004ffb27807 */ /* 0x000fe20001000000 */
[----:B--2---:R-:W-:Y:S01]  /*faa0*/  VIADD R186, R191, 0xffffff42 ;  /* 0xffffff42bfba7836 */ /* 0x004fe20000000000 */
[----:B------:R-:W-:Y:S01]  /*fab0*/  ISETP.GE.U32.AND P2, PT, R175, 0x7fffff05, PT ;  /* 0x7fffff05af00780c */ /* 0x000fe20003f46070 */
[----:B------:R-:W2:Y:S01]  /*fac0*/  LDC R191, c[0x0][0x3a0] ;  /* 0x0000e800ffbf7b82 */ /* 0x000ea20000000800 */
[----:B------:R-:W-:Y:S01]  /*fad0*/  SEL R175, RZ, 0x7fff8, P4 ;  /* 0x0007fff8ffaf7807 */ /* 0x000fe20002000000 */
[----:B------:R-:W-:Y:S01]  /*fae0*/  UISETP.GE.U32.AND UP1, UPT, UR6, 0x7fffff11, UPT ;  /* 0x7fffff110600788c */ /* 0x000fe2000bf26070 */
[----:B------:R-:W-:Y:S01]  /*faf0*/  ISETP.GE.U32.AND P4, PT, R136, 0x7fffff06, PT ;  /* 0x7fffff068800780c */ /* 0x000fe20003f86070 */
[----:B-1----:R-:W-:Y:S01]  /*fb00*/  VIADD R136, R182, 0xffffff47 ;  /* 0xffffff47b6887836 */ /* 0x002fe20000000000 */
[----:B------:R-:W-:Y:S01]  /*fb10*/  SEL R183, RZ, 0x1, P2 ;  /* 0x00000001ffb77807 */ /* 0x000fe20001000000 */
[----:B------:R-:W-:Y:S01]  /*fb20*/  USEL UR6, URZ, 0x7fff8, UP2 ;  /* 0x0007fff8ff067887 */ /* 0x000fe20009000000 */
[----:B------:R-:W-:Y:S01]  /*fb30*/  ISETP.GE.U32.AND P2, PT, R179, 0x7fffff07, PT ;  /* 0x7fffff07b300780c */ /* 0x000fe20003f46070 */
[----:B------:R-:W-:Y:S01]  /*fb40*/  VIADD R179, R187, 0xffffff41 ;  /* 0xffffff41bbb37836 */ /* 0x000fe20000000000 */
[----:B------:R-:W-:Y:S01]  /*fb50*/  SEL R182, RZ, 0x1fffe, P4 ;  /* 0x0001fffeffb67807 */ /* 0x000fe20002000000 */
[----:B------:R-:W-:Y:S01]  /*fb60*/  UIADD3 UR19, UPT, UPT, UR19, -0xa9, URZ ;  /* 0xffffff5713137890 */ /* 0x000fe2000fffe0ff */
[----:B------:R-:W-:Y:S01]  /*fb70*/  ISETP.GE.U32.AND P4, PT, R136, 0x7fffff08, PT ;  /* 0x7fffff088800780c */ /* 0x000fe20003f86070 */
[----:B------:R-:W-:Y:S01]  /*fb80*/  UISETP.GE.U32.AND UP2, UPT, UR5, 0x7fffff12, UPT ;  /* 0x7fffff120500788c */ /* 0x000fe2000bf46070 */
[----:B------:R-:W-:Y:S01]  /*fb90*/  SEL R188, RZ, 0x4, P2 ;  /* 0x00000004ffbc7807 */ /* 0x000fe20001000000 */
[----:B------:R-:W-:Y:S01]  /*fba0*/  USEL UR22, URZ, 0x1, UP5 ;  /* 0x00000001ff167887 */ /* 0x000fe2000a800000 */
[----:B------:R-:W-:Y:S01]  /*fbb0*/  SHF.R.U32.HI R136, RZ, 0x2, R135 ;  /* 0x00000002ff887819 */ /* 0x000fe20000011687 */
[----:B------:R-:W-:Y:S01]  /*fbc0*/  UIADD3 UR8, UPT, UPT, UR8, -0xae, URZ ;  /* 0xffffff5208087890 */ /* 0x000fe2000fffe0ff */
[----:B------:R-:W-:Y:S01]  /*fbd0*/  ISETP.GE.U32.AND P2, PT, R179, 0x7fffff02, PT ;  /* 0x7fffff02b300780c */ /* 0x000fe20003f46070 */
[----:B------:R-:W-:Y:S01]  /*fbe0*/  UISETP.GE.U32.AND UP5, UPT, UR20, 0x7fffff17, UPT ;  /* 0x7fffff171400788c */ /* 0x000fe2000bfa6070 */
[----:B------:R-:W-:Y:S01]  /*fbf0*/  SEL R187, RZ, 0x7fff8, P4 ;  /* 0x0007fff8ffbb7807 */ /* 0x000fe20002000000 */
[----:B------:R-:W-:Y:S01]  /*fc00*/  USEL UR20, URZ, 0x1fffe, UP6 ;  /* 0x0001fffeff147887 */ /* 0x000fe2000b000000 */
[----:B------:R-:W-:Y:S01]  /*fc10*/  LOP3.LUT P4, RZ, R136, 0x1, RZ, 0xc0, !PT ;  /* 0x0000000188ff7812 */ /* 0x000fe2000788c0ff */
[----:B------:R-:W-:Y:S01]  /*fc20*/  IMAD.IADD R136, R140, 0x1, R137 ;  /* 0x000000018c887824 */ /* 0x000fe200078e0289 */
[----:B------:R-:W-:Y:S01]  /*fc30*/  SEL R179, RZ, 0x1fffe, P2 ;  /* 0x0001fffeffb37807 */ /* 0x000fe20001000000 */
[----:B------:R-:W-:Y:S01]  /*fc40*/  VIADD R137, R190, 0xffffff5e ;  /* 0xffffff5ebe897836 */ /* 0x000fe20000000000 */
[----:B------:R-:W-:Y:S01]  /*fc50*/  ISETP.GE.U32.AND P2, PT, R186, 0x7fffff03, PT ;  /* 0x7fffff03ba00780c */ /* 0x000fe20003f46070 */
[----:B--2---:R-:W-:Y:S01]  /*fc60*/  VIADD R213, R191, 0xffffff40 ;  /* 0xffffff40bfd57836 */ /* 0x004fe20000000000 */
[----:B------:R-:W-:Y:S01]  /*fc70*/  IADD3 R189, PT, PT, R189, -0xbd, RZ ;  /* 0xffffff43bdbd7810 */ /* 0x000fe20007ffe0ff */
[----:B------:R-:W-:Y:S01]  /*fc80*/  UIADD3 UR7, UPT, UPT, UR7, -0xad, URZ ;  /* 0xffffff5307077890 */ /* 0x000fe2000fffe0ff */
[----:B------:R-:W-:Y:S01]  /*fc90*/  SEL R186, RZ, 0x4, P2 ;  /* 0x00000004ffba7807 */ /* 0x000fe20001000000 */
[----:B------:R-:W-:Y:S01]  /*fca0*/  UISETP.GE.U32.AND UP6, UPT, UR19, 0x7fffff18, UPT ;  /* 0x7fffff181300788c */ /* 0x000fe2000bfc6070 */
[----:B------:R-:W-:Y:S01]  /*fcb0*/  LOP3.LUT R136, R136, 0x3, RZ, 0xc0, !PT ;  /* 0x0000000388887812 */ /* 0x000fe200078ec0ff */
[----:B------:R-:W-:Y:S01]  /*fcc0*/  USEL UR25, URZ, 0x1, UP1 ;  /* 0x00000001ff197887 */ /* 0x000fe20008800000 */
[----:B------:R-:W-:Y:S01]  /*fcd0*/  ISETP.GE.U32.AND P2, PT, R189, 0x7fffff04, PT ;  /* 0x7fffff04bd00780c */ /* 0x000fe20003f46070 */
[----:B------:R-:W-:Y:S01]  /*fce0*/  USEL UR26, URZ, 0x1fffe, UP2 ;  /* 0x0001fffeff1a7887 */ /* 0x000fe20009000000 */
[----:B------:R-:W-:Y:S01]  /*fcf0*/  IADD3 R189, PT, PT, R136, R145, R174 ;  /* 0x0000009188bd7210 */ /* 0x000fe20007ffe0ae */
[----:B------:R-:W-:Y:S01]  /*fd00*/  IMAD.IADD R136, R144, 0x1, R141 ;  /* 0x0000000190887824 */ /* 0x000fe200078e028d */
[----:B------:R-:W-:Y:S01]  /*fd10*/  SEL R145, RZ, 0x7fff8, P2 ;  /* 0x0007fff8ff917807 */ /* 0x000fe20001000000 */
[----:B------:R-:W-:Y:S01]  /*fd20*/  USEL UR19, URZ, 0x1, UP3 ;  /* 0x00000001ff137887 */ /* 0x000fe20009800000 */
[----:B------:R-:W-:Y:S01]  /*fd30*/  ISETP.GE.U32.AND P2, PT, R137, 0x7fffff1f, PT ;  /* 0x7fffff1f8900780c */ /* 0x000fe20003f46070 */
[----:B----4-:R-:W-:Y:S01]  /*fd40*/  VIADD R137, R192, 0xffffff5f ;  /* 0xffffff5fc0897836 */ /* 0x010fe20000000000 */
[----:B------:R-:W-:Y:S01]  /*fd50*/  LOP3.LUT R136, R136, 0x3, RZ, 0xc0, !PT ;  /* 0x0000000388887812 */ /* 0x000fe200078ec0ff */
[----:B------:R-:W-:Y:S01]  /*fd60*/  UISETP.GE.U32.AND UP3, UPT, UR8, 0x7fffff13, UPT ;  /* 0x7fffff130800788c */ /* 0x000fe2000bf66070 */
[----:B------:R-:W-:Y:S01]  /*fd70*/  SEL R174, RZ, 0x4, P2 ;  /* 0x00000004ffae7807 */ /* 0x000fe20001000000 */
[----:B------:R-:W-:Y:S01]  /*fd80*/  USEL UR8, URZ, 0x1fffe, UP4 ;  /* 0x0001fffeff087887 */ /* 0x000fe2000a000000 */
[----:B------:R-:W-:Y:S01]  /*fd90*/  ISETP.GE.U32.AND P2, PT, R137, 0x7fffff20, PT ;  /* 0x7fffff208900780c */ /* 0x000fe20003f46070 */
[----:B------:R-:W-:Y:S01]  /*fda0*/  UISETP.GE.U32.AND UP4, UPT, UR7, 0x7fffff14, UPT ;  /* 0x7fffff140700788c */ /* 0x000fe2000bf86070 */
[----:B------:R-:W-:Y:S01]  /*fdb0*/  IADD3 R140, PT, PT, R136, R175, R178 ;  /* 0x000000af888c7210 */ /* 0x000fe20007ffe0b2 */
[----:B------:R-:W-:Y:S01]  /*fdc0*/  IMAD.IADD R137, R183, 0x1, R182 ;  /* 0x00000001b7897824 */ /* 0x000fe200078e02b6 */
[----:B------:R-:W-:Y:S01]  /*fdd0*/  SEL R144, RZ, 0x7fff8, P2 ;  /* 0x0007fff8ff907807 */ /* 0x000fe20001000000 */
[----:B------:R-:W-:Y:S01]  /*fde0*/  UIADD3 UR20, UPT, UPT, UR22, UR20, URZ ;  /* 0x0000001416147290 */ /* 0x000fe2000fffe0ff */
[----:B------:R-:W-:Y:S01]  /*fdf0*/  ISETP.GE.U32.AND P2, PT, R213, 0x7fffff01, PT ;  /* 0x7fffff01d500780c */ /* 0x000fe20003f46070 */
[----:B------:R-:W-:Y:S01]  /*fe00*/  UIADD3 UR25, UPT, UPT, UR25, UR26, URZ ;  /* 0x0000001a19197290 */ /* 0x000fe2000fffe0ff */
[----:B------:R-:W2:Y:S01]  /*fe10*/  LDL.LU.64 R212, [R1+0x670] ;  /* 0x0006700001d47983 */ /* 0x000ea20000300a00 */
[----:B------:R-:W-:-:S02]  /*fe20*/  UIADD3 UR8, UPT, UPT, UR19, UR8, URZ ;  /* 0x0000000813087290 */ /* 0x000fc4000fffe0ff */
[----:B------:R-:W-:Y:S01]  /*fe30*/  USEL UR23, URZ, 0x4, UP3 ;  /* 0x00000004ff177887 */ /* 0x000fe20009800000 */
[----:B------:R-:W3:Y:S01]  /*fe40*/  LDL.64 R204, [R1+0xb0] ;  /* 0x0000b00001cc7983 */ /* 0x000ee20000100a00 */
[----:B------:R-:W-:Y:S02]  /*fe50*/  USEL UR24, URZ, 0x7fff8, UP4 ;  /* 0x0007fff8ff187887 */ /* 0x000fe4000a000000 */
[----:B------:R-:W-:Y:S01]  /*fe60*/  USEL UR5, URZ, 0x4, UP5 ;  /* 0x00000004ff057887 */ /* 0x000fe2000a800000 */
[----:B------:R-:W4:Y:S01]  /*fe70*/  LDL.64 R206, [R1+0xc0] ;  /* 0x0000c00001ce7983 */ /* 0x000f220000100a00 */
[----:B------:R-:W-:Y:S02]  /*fe80*/  USEL UR7, URZ, 0x7fff8, UP6 ;  /* 0x0007fff8ff077887 */ /* 0x000fe4000b000000 */
[----:B------:R-:W-:Y:S01]  /*fe90*/  UIADD3 UR18, UPT, UPT, UR21, UR18, URZ ;  /* 0x0000001215127290 */ /* 0x000fe2000fffe0ff */
[----:B------:R-:W3:Y:S04]  /*fea0*/  LDL.64 R208, [R1+0xd0] ;  /* 0x0000d00001d07983 */ /* 0x000ee80000100a00 */
[----:B------:R-:W3:Y:S01]  /*feb0*/  LDL.64 R210, [R1+0xe0] ;  /* 0x0000e00001d27983 */ /* 0x000ee20000100a00 */
[----:B------:R-:W-:-:S03]  /*fec0*/  SEL R136, RZ, 0x1, P2 ;  /* 0x00000001ff887807 */ /* 0x000fc60001000000 */
[----:B------:R-:W-:Y:S02]  /*fed0*/  LDGSTS.E [R201+0x7000], desc[UR28][R14.64], P5 ;  /* 0x070000000ec97fae */ /* 0x000fe4000a9a101c */
[----:B------:R-:W-:Y:S01]  /*fee0*/  IMAD.IADD R136, R136, 0x1, R179 ;  /* 0x0000000188887824 */ /* 0x000fe200078e02b3 */
[----:B------:R-:W-:Y:S01]  /*fef0*/  ULOP3.LUT UR20, UR20, 0x3, URZ, 0xc0, !UPT ;  /* 0x0000000314147892 */ /* 0x000fe2000f8ec0ff */
[----:B------:R-:W-:Y:S01]  /*ff00*/  LOP3.LUT R137, R137, 0x3, RZ, 0xc0, !PT ;  /* 0x0000000389897812 */ /* 0x000fe200078ec0ff */
[----:B------:R-:W-:Y:S01]  /*ff10*/  ULOP3.LUT UR25, UR25, 0x3, URZ, 0xc0, !UPT ;  /* 0x0000000319197892 */ /* 0x000fe2000f8ec0ff */
[----:B------:R-:W-:Y:S01]  /*ff20*/  SHF.R.U32.HI R135, RZ, 0x1, R135 ;  /* 0x00000001ff877819 */ /* 0x000fe20000011687 */
[----:B------:R-:W-:Y:S01]  /*ff30*/  ULOP3.LUT UR8, UR8, 0x3, URZ, 0xc0, !UPT ;  /* 0x0000000308087892 */ /* 0x000fe2000f8ec0ff */
[----:B------:R-:W-:Y:S01]  /*ff40*/  LOP3.LUT R136, R136, 0x3, RZ, 0xc0, !PT ;  /* 0x0000000388887812 */ /* 0x000fe200078ec0ff */
[----:B------:R-:W-:Y:S01]  /*ff50*/  UIADD3 UR6, UPT, UPT, UR20, UR6, UR17 ;  /* 0x0000000614067290 */ /* 0x000fe2000fffe011 */
[----:B------:R-:W-:Y:S01]  /*ff60*/  IADD3 R141, PT, PT, R137, R187, R188 ;  /* 0x000000bb898d7210 */ /* 0x000fe20007ffe0bc */
[----:B------:R-:W-:Y:S01]  /*ff70*/  ULOP3.LUT UR18, UR18, 0x3, URZ, 0xc0, !UPT ;  /* 0x0000000312127892 */ /* 0x000fe2000f8ec0ff */
[----:B------:R-:W-:Y:S01]  /*ff80*/  IADD3 R136, PT, PT, R136, R145, R186 ;  /* 0x0000009188887210 */ /* 0x000fe20007ffe0ba */
[----:B------:R-:W-:Y:S01]  /*ff90*/  UIADD3 UR23, UPT, UPT, UR25, UR24, UR23 ;  /* 0x0000001819177290 */ /* 0x000fe2000fffe017 */
[----:B------:R-:W-:Y:S01]  /*ffa0*/  IMAD.SHL.U32 R137, R140, 0x100, RZ ;  /* 0x000001008c897824 */ /* 0x000fe200078e00ff */
[----:B------:R-:W-:Y:S01]  /*ffb0*/  UIADD3 UR7, UPT, UPT, UR8, UR7, UR5 ;  /* 0x0000000708077290 */ /* 0x000fe2000fffe005 */
[----:B------:R-:W-:Y:S01]  /*ffc0*/  LOP3.LUT R136, R136, 0xf, RZ, 0xc0, !PT ;  /* 0x0000000f88887812 */ /* 0x000fe200078ec0ff */
[----:B------:R-:W-:Y:S01]  /*ffd0*/  USHF.L.U32 UR5, UR6, 0x8, URZ ;  /* 0x0000000806057899 */ /* 0x000fe200080006ff */
[----:B------:R-:W-:Y:S01]  /*ffe0*/  LDGSTS.E [R201+0x7200], desc[UR28][R10.64], P5 ;  /* 0x072000000ac97fae */ /* 0x000fe2000a9a101c */
[----:B------:R-:W-:Y:S01]  /*fff0*/  ULOP3.LUT UR23, UR23, 0xf, URZ, 0xc0, !UPT ;  /* 0x0000000f17177892 */ /* 0x000fe2000f8ec0ff */
[----:B------:R-:W-:Y:S01]  /*10000*/  LOP3.LUT R140, R137, 0xf00, RZ, 0xe2, !PT ;  /* 0x00000f00898c7812 */ /* 0x000fe200078ee2ff */
[----:B------:R-:W-:Y:S01]  /*10010*/  IMAD R137, R141, 0x10, R136 ;  /* 0x000000108d897824 */ /* 0x000fe200078e0288 */
[----:B------:R-:W-:Y:S01]  /*10020*/  ULOP3.LUT UR5, UR5, 0xf00, URZ, 0xe2, !UPT ;  /* 0x00000f0005057892 */ /* 0x000fe2000f8ee2ff */
[----:B------:R-:W-:Y:S01]  /*10030*/  LOP3.LUT P5, RZ, R135, 0x1, RZ, 0xc0, !PT ;  /* 0x0000000187ff7812 */ /* 0x000fe200078ac0ff */
[----:B------:R-:W-:Y:S01]  /*10040*/  ULEA UR7, UR7, UR23, 0x4 ;  /* 0x0000001707077291 */ /* 0x000fe2000f8e20ff */
[----:B------:R-:W-:Y:S01]  /*10050*/  IADD3 R136, PT, PT, R144, UR18, R174 ;  /* 0x0000001290887c10 */ /* 0x000fe2000fffe0ae */
[----:B------:R-:W-:Y:S01]  /*10060*/  IMAD R140, R189, 0x1000, R140 ;  /* 0x00001000bd8c7824 */ /* 0x000fe200078e028c */
[----:B------:R-:W-:Y:S01]  /*10070*/  LOP3.LUT R137, R137, 0xff, RZ, 0xc0, !PT ;  /* 0x000000ff89897812 */ /* 0x000fe200078ec0ff */
[----:B------:R-:W-:Y:S01]  /*10080*/  ULOP3.LUT UR7, UR7, 0xff, URZ, 0xc0, !UPT ;  /* 0x000000ff07077892 */ /* 0x000fe2000f8ec0ff */
[----:B------:R-:W-:Y:S01]  /*10090*/  LEA R136, R136, UR5, 0xc ;  /* 0x0000000588887c11 */ /* 0x000fe2000f8e60ff */
[----:B------:R-:W-:Y:S02]  /*100a0*/  LDGSTS.E [R201+0x7400], desc[UR28][R6.64], P4 ;  /* 0x0740000006c97fae */ /* 0x000fe4000a1a101c */
[----:B------:R-:W-:-:S02]  /*100b0*/  IMAD.IADD R137, R140, 0x1, R137 ;  /* 0x000000018c897824 */ /* 0x000fc400078e0289 */
[----:B------:R-:W-:Y:S01]  /*100c0*/  IADD3 R136, PT, PT, R136, UR7, RZ ;  /* 0x0000000788887c10 */ /* 0x000fe2000fffe0ff */
[----:B------:R-:W-:Y:S03]  /*100d0*/  LDGSTS.E [R201+0x7600], desc[UR28][R4.64], P4 ;  /* 0x0760000004c97fae */ /* 0x000fe6000a1a101c */
[----:B------:R-:W-:Y:S01]  /*100e0*/  PRMT R135, R137, 0x5410, R136 ;  /* 0x0000541089877816 */ /* 0x000fe20000000088 */
[----:B------:R-:W-:Y:S03]  /*100f0*/  LDGSTS.E [R201+0x7800], desc[UR28][R8.64], P5 ;  /* 0x0780000008c97fae */ /* 0x000fe6000a9a101c */
[----:B------:R-:W-:Y:S01]  /*10100*/  SHF.R.U64 R136, R135, 0x1f, RZ ;  /* 0x0000001f87887819 */ /* 0x000fe200000012ff */
[----:B------:R-:W-:Y:S01]  /*10110*/  LDGSTS.E [R201+0x7a00], desc[UR28][R12.64], P5 ;  /* 0x07a000000cc97fae */ /* 0x000fe2000a9a101c */
[----:B--2---:R-:W-:-:S03]  /*10120*/  IADD3 R190, P6, PT, R212, UR12, RZ ;  /* 0x0000000cd4be7c10 */ /* 0x004fc6000ffde0ff */
[----:B------:R-:W-:Y:S01]  /*10130*/  LDGSTS.E [R201+0x7c00], desc[UR28][R16.64], !P3 ;  /* 0x07c0000010c97fae */ /* 0x000fe2000d9a101c */
[----:B------:R-:W-:-:S03]  /*10140*/  IADD3.X R191, PT, PT, R213, UR13, RZ, P6, !PT ;  /* 0x0000000dd5bf7c10 */ /* 0x000fc6000b7fe4ff */
[----:B------:R-:W-:Y:S04]  /*10150*/  LDGSTS.E [R201+0x7e00], desc[UR28][R20.64], !P3 ;  /* 0x07e0000014c97fae */ /* 0x000fe8000d9a101c */
[----:B------:R-:W2:Y:S01]  /*10160*/  LDL.64 R212, [R1+0xf0] ;  /* 0x0000f00001d47983 */ /* 0x000ea20000100a00 */
[----:B------:R-:W-:Y:S02]  /*10170*/  LOP3.LUT P4, RZ, R136, 0x1, RZ, 0xc0, !PT ;  /* 0x0000000188ff7812 */ /* 0x000fe4000788c0ff */
[----:B------:R-:W-:-:S04]  /*10180*/  SHF.R.U64 R136, R135, 0x1e, RZ ;  /* 0x0000001e87887819 */ /* 0x000fc800000012ff */
[----:B------:R-:W-:Y:S02]  /*10190*/  LOP3.LUT P5, RZ, R136, 0x1, RZ, 0xc0, !PT ;  /* 0x0000000188ff7812 */ /* 0x000fe400078ac0ff */
[----:B------:R-:W-:-:S04]  /*101a0*/  SHF.R.U64 R136, R135, 0x1d, RZ ;  /* 0x0000001d87887819 */ /* 0x000fc800000012ff */
[----:B------:R-:W-:Y:S01]  /*101b0*/  LOP3.LUT P3, RZ, R136, 0x1, RZ, 0xc0, !PT ;  /* 0x0000000188ff7812 */ /* 0x000fe2000786c0ff */
[----:B------:R-:W-:Y:S01]  /*101c0*/  LDGSTS.E [R201+0x8000], desc[UR28][R24.64], P4 ;  /* 0x0800000018c97fae */ /* 0x000fe2000a1a101c */
[----:B------:R-:W-:-:S03]  /*101d0*/  SHF.R.U64 R136, R135, 0x1c, RZ ;  /* 0x0000001c87887819 */ /* 0x000fc600000012ff */
[----:B------:R-:W-:Y:S01]  /*101e0*/  LDGSTS.E [R201+0x8200], desc[UR28][R28.64], P4 ;  /* 0x082000001cc97fae */ /* 0x000fe2000a1a101c */
[----:B------:R-:W-:Y:S02]  /*101f0*/  LOP3.LUT P4, RZ, R136, 0x1, RZ, 0xc0, !PT ;  /* 0x0000000188ff7812 */ /* 0x000fe4000788c0ff */
[C---:B------:R-:W-:Y:S01]  /*10200*/  SHF.R.U64 R136, R135.reuse, 0x1b, RZ ;  /* 0x0000001b87887819 */ /* 0x040fe200000012ff */
[----:B------:R-:W-:Y:S04]  /*10210*/  LDGSTS.E [R201+0x8400], desc[UR28][R32.64], P5 ;  /* 0x0840000020c97fae */ /* 0x000fe8000a9a101c */
[----:B------:R-:W-:Y:S01]  /*10220*/  LDGSTS.E [R201+0x8600], desc[UR28][R36.64], P5 ;  /* 0x0860000024c97fae */ /* 0x000fe2000a9a101c */
[----:B------:R-:W-:Y:S02]  /*10230*/  LOP3.LUT P5, RZ, R136, 0x1, RZ, 0xc0, !PT ;  /* 0x0000000188ff7812 */ /* 0x000fe400078ac0ff */
[----:B------:R-:W-:Y:S01]  /*10240*/  SHF.R.U64 R136, R135, 0x1a, RZ ;  /* 0x0000001a87887819 */ /* 0x000fe200000012ff */
[----:B------:R-:W-:Y:S04]  /*10250*/  LDGSTS.E [R201+0x8800], desc[UR28][R40.64], P3 ;  /* 0x0880000028c97fae */ /* 0x000fe800099a101c */
[----:B------:R-:W-:Y:S01]  /*10260*/  LDGSTS.E [R201+0x8a00], desc[UR28][R44.64], P3 ;  /* 0x08a000002cc97fae */ /* 0x000fe200099a101c */
[----:B------:R-:W-:-:S02]  /*10270*/  LOP3.LUT P3, RZ, R136, 0x1, RZ, 0xc0, !PT ;  /* 0x0000000188ff7812 */ /* 0x000fc4000786c0ff */
[C---:B------:R-:W-:Y:S01]  /*10280*/  SHF.R.U64 R136, R135.reuse, 0x19, RZ ;  /* 0x0000001987887819 */ /* 0x040fe200000012ff */
[----:B------:R-:W-:Y:S03]  /*10290*/  LDGSTS.E [R201+0x8c00], desc[UR28][R48.64], P4 ;  /* 0x08c0000030c97fae */ /* 0x000fe6000a1a101c */
[----:B------:R-:W-:Y:S01]  /*102a0*/  LOP3.LUT P6, RZ, R136, 0x1, RZ, 0xc0, !PT ;  /* 0x0000000188ff7812 */ /* 0x000fe200078cc0ff */
[----:B------:R-:W-:Y:S01]  /*102b0*/  LDGSTS.E [R201+0x8e00], desc[UR28][R52.64], P4 ;  /* 0x08e0000034c97fae */ /* 0x000fe2000a1a101c */
[----:B------:R-:W-:-:S03]  /*102c0*/  SHF.R.U64 R136, R135, 0x18, RZ ;  /* 0x0000001887887819 */ /* 0x000fc600000012ff */
[----:B------:R1:W-:Y:S01]  /*102d0*/  STL.64 [R1+0x3d8], R190 ;  /* 0x0003d8be01007387 */ /* 0x0003e20000100a00 */
[----:B------:R-:W-:Y:S02]  /*102e0*/  LOP3.LUT P4, RZ, R136, 0x1, RZ, 0xc0, !PT ;  /* 0x0000000188ff7812 */ /* 0x000fe4000788c0ff */
[----:B------:R-:W-:Y:S01]  /*102f0*/  SHF.R.U64 R136, R135, 0x17, RZ ;  /* 0x0000001787887819 */ /* 0x000fe200000012ff */
[----:B------:R-:W-:Y:S04]  /*10300*/  LDGSTS.E [R201+0x9000], desc[UR28][R56.64], P5 ;  /* 0x0900000038c97fae */ /* 0x000fe8000a9a101c */
[----:B------:R-:W-:Y:S01]  /*10310*/  LDGSTS.E [R201+0x9200], desc[UR28][R60.64], P5 ;  /* 0x092000003cc97fae */ /* 0x000fe2000a9a101c */
[----:B------:R-:W-:-:S03]  /*10320*/  LOP3.LUT P5, RZ, R136, 0x1, RZ, 0xc0, !PT ;  /* 0x0000000188ff7812 */ /* 0x000fc600078ac0ff */
[----:B------:R-:W2:Y:S01]  /*10330*/  LDL.64 R140, [R1+0x100] ;  /* 0x00010000018c7983 */ /* 0x000ea20000100a00 */
[----:B------:R-:W-:-:S03]  /*10340*/  SHF.R.U64 R136, R135, 0x16, RZ ;  /* 0x0000001687887819 */ /* 0x000fc600000012ff */
[----:B------:R-:W2:Y:S04]  /*10350*/  LDL.64 R188, [R1+0x108] ;  /* 0x0001080001bc7983 */ /* 0x000ea80000100a00 */
        /* <DEDUP_REMOVED lines=12> */
[----:B---3--:R-:W-:Y:S04]  /*10420*/  LDGSTS.E [R201+0x9c00], desc[UR28][R204.64], P4 ;  /* 0x09c00000ccc97fae */ /* 0x008fe8000a1a101c */
[----:B------:R-:W-:Y:S01]  /*10430*/  LDGSTS.E [R201+0x9e00], desc[UR28][R94.64], P4 ;  /* 0x09e000005ec97fae */ /* 0x000fe2000a1a101c */
[----:B------:R-:W-:-:S03]  /*10440*/  LOP3.LUT P4, RZ, R136, 0x1, RZ, 0xc0, !PT ;  /* 0x0000000188ff7812 */ /* 0x000fc6000788c0ff */
[----:B------:R-:W3:Y:S04]  /*10450*/  LDL.64 R182, [R1+0x130] ;  /* 0x0001300001b67983 */ /* 0x000ee80000100a00 */
[----:B------:R-:W3:Y:S04]  /*10460*/  LDL.64 R2, [R1+0x138] ;  /* 0x0001380001027983 */ /* 0x000ee80000100a00 */
[----:B----4-:R-:W-:Y:S04]  /*10470*/  LDGSTS.E [R201+0xa000], desc[UR28][R206.64], P5 ;  /* 0x0a000000cec97fae */ /* 0x010fe8000a9a101c */
[----:B------:R-:W-:Y:S04]  /*10480*/  LDGSTS.E [R201+0xa200], desc[UR28][R102.64], P5 ;  /* 0x0a20000066c97fae */ /* 0x000fe8000a9a101c */
[----:B------:R-:W4:Y:S04]  /*10490*/  LDL.64 R198, [R1+0x140] ;  /* 0x0001400001c67983 */ /* 0x000f280000100a00 */
[----:B------:R-:W-:Y:S04]  /*104a0*/  LDGSTS.E [R201+0xa400], desc[UR28][R208.64], P3 ;  /* 0x0a400000d0c97fae */ /* 0x000fe800099a101c */
[----:B------:R-:W4:Y:S04]  /*104b0*/  LDL.64 R194, [R1+0x148] ;  /* 0x0001480001c27983 */ /* 0x000f280000100a00 */
[----:B------:R-:W-:Y:S04]  /*104c0*/  LDGSTS.E [R201+0xa600], desc[UR28][R110.64], P3 ;  /* 0x0a6000006ec97fae */ /* 0x000fe800099a101c */
[----:B------:R-:W4:Y:S04]  /*104d0*/  LDL.64 R204, [R1+0x150] ;  /* 0x0001500001cc7983 */ /* 0x000f280000100a00 */
[----:B------:R-:W-:Y:S04]  /*104e0*/  LDGSTS.E [R201+0xa800], desc[UR28][R210.64], P6 ;  /* 0x0a800000d2c97fae */ /* 0x000fe8000b1a101c */
[----:B------:R-:W4:Y:S04]  /*104f0*/  LDL.64 R206, [R1+0x158] ;  /* 0x0001580001ce7983 */ /* 0x000f280000100a00 */
[----:B------:R-:W4:Y:S04]  /*10500*/  LDL.64 R208, [R1+0x160] ;  /* 0x0001600001d07983 */ /* 0x000f280000100a00 */
[----:B------:R-:W-:Y:S04]  /*10510*/  LDGSTS.E [R201+0xaa00], desc[UR28][R118.64], P6 ;  /* 0x0aa0000076c97fae */ /* 0x000fe8000b1a101c */
[----:B------:R-:W4:Y:S04]  /*10520*/  LDL.64 R210, [R1+0x168] ;  /* 0x0001680001d27983 */ /* 0x000f280000100a00 */
[----:B--2---:R-:W-:Y:S01]  /*10530*/  LDGSTS.E [R201+0xac00], desc[UR28][R212.64], P4 ;  /* 0x0ac00000d4c97fae */ /* 0x004fe2000a1a101c */
[----:B------:R-:W-:-:S03]  /*10540*/  SHF.R.U64 R136, R135, 0x13, RZ ;  /* 0x0000001387887819 */ /* 0x000fc600000012ff */
[----:B------:R-:W-:Y:S04]  /*10550*/  LDGSTS.E [R201+0xae00], desc[UR28][R126.64], P4 ;  /* 0x0ae000007ec97fae */ /* 0x000fe8000a1a101c */
[----:B------:R-:W2:Y:S01]  /*10560*/  LDL.64 R212, [R1+0x170] ;  /* 0x0001700001d47983 */ /* 0x000ea20000100a00 */
[----:B------:R-:W-:Y:S02]  /*10570*/  LOP3.LUT P5, RZ, R136, 0x1, RZ, 0xc0, !PT ;  /* 0x0000000188ff7812 */ /* 0x000fe400078ac0ff */
[----:B------:R-:W-:-:S04]  /*10580*/  SHF.R.U64 R136, R135, 0x12, RZ ;  /* 0x0000001287887819 */ /* 0x000fc800000012ff */
[----:B------:R-:W-:Y:S02]  /*10590*/  LOP3.LUT P3, RZ, R136, 0x1, RZ, 0xc0, !PT ;  /* 0x0000000188ff7812 */ /* 0x000fe4000786c0ff */
[----:B------:R-:W-:-:S04]  /*105a0*/  SHF.R.U64 R136, R135, 0x11, RZ ;  /* 0x0000001187887819 */ /* 0x000fc800000012ff */
[----:B------:R-:W-:Y:S02]  /*105b0*/  LOP3.LUT P6, RZ, R136, 0x1, RZ, 0xc0, !PT ;  /* 0x0000000188ff7812 */ /* 0x000fe400078cc0ff */
[----:B------:R-:W-:-:S04]  /*105c0*/  SHF.R.U64 R136, R135, 0x10, RZ ;  /* 0x0000001087887819 */ /* 0x000fc800000012ff */
        /* <DEDUP_REMOVED lines=10> */
[----:B------:R-:W-:Y:S04]  /*10670*/  LDGSTS.E [R201+0xb800], desc[UR28][R186.64], P6 ;  /* 0x0b800000bac97fae */ /* 0x000fe8000b1a101c */
[----:B------:R-:W-:Y:S01]  /*10680*/  LDGSTS.E [R201+0xba00], desc[UR28][R178.64], P6 ;  /* 0x0ba00000b2c97fae */ /* 0x000fe2000b1a101c */
[----:B------:R-:W-:Y:S02]  /*10690*/  LOP3.LUT P6, RZ, R136, 0x1, RZ, 0xc0, !PT ;  /* 0x0000000188ff7812 */ /* 0x000fe400078cc0ff */
[----:B------:R-:W-:Y:S01]  /*106a0*/  SHF.R.U64 R136, R135, 0xc, RZ ;  /* 0x0000000c87887819 */ /* 0x000fe200000012ff */
[----:B---3--:R-:W-:Y:S04]  /*106b0*/  LDGSTS.E [R201+0xbc00], desc[UR28][R182.64], P4 ;  /* 0x0bc00000b6c97fae */ /* 0x008fe8000a1a101c */
[----:B------:R-:W-:Y:S01]  /*106c0*/  LDGSTS.E [R201+0xbe00], desc[UR28][R2.64], P4 ;  /* 0x0be0000002c97fae */ /* 0x000fe2000a1a101c */
[----:B------:R-:W-:-:S03]  /*106d0*/  LOP3.LUT P4, RZ, R136, 0x1, RZ, 0xc0, !PT ;  /* 0x0000000188ff7812 */ /* 0x000fc6000788c0ff */
[----:B----4-:R-:W-:Y:S04]  /*106e0*/  LDGSTS.E [R201+0xc000], desc[UR28][R198.64], P5 ;  /* 0x0c000000c6c97fae */ /* 0x010fe8000a9a101c */
[----:B------:R-:W-:Y:S04]  /*106f0*/  LDGSTS.E [R201+0xc200], desc[UR28][R194.64], P5 ;  /* 0x0c200000c2c97fae */ /* 0x000fe8000a9a101c */
[----:B------:R-:W-:Y:S04]  /*10700*/  LDGSTS.E [R201+0xc400], desc[UR28][R204.64], P3 ;  /* 0x0c400000ccc97fae */ /* 0x000fe800099a101c */
[----:B------:R-:W-:Y:S04]  /*10710*/  LDGSTS.E [R201+0xc600], desc[UR28][R206.64], P3 ;  /* 0x0c600000cec97fae */ /* 0x000fe800099a101c */
[----:B------:R-:W-:Y:S04]  /*10720*/  LDGSTS.E [R201+0xc800], desc[UR28][R208.64], P6 ;  /* 0x0c800000d0c97fae */ /* 0x000fe8000b1a101c */
[----:B------:R-:W-:Y:S04]  /*10730*/  LDGSTS.E [R201+0xca00], desc[UR28][R210.64], P6 ;  /* 0x0ca00000d2c97fae */ /* 0x000fe8000b1a101c */
[----:B--2---:R-:W-:Y:S04]  /*10740*/  LDGSTS.E [R201+0xcc00], desc[UR28][R212.64], P4 ;  /* 0x0cc00000d4c97fae */ /* 0x004fe8000a1a101c */
[----:B------:R-:W-:Y:S04]  /*10750*/  LDGSTS.E [R201+0xce00], desc[UR28][R220.64], P4 ;  /* 0x0ce00000dcc97fae */ /* 0x000fe8000a1a101c */
[----:B------:R-:W2:Y:S01]  /*10760*/  LDL.LU.64 R220, [R1+0x668] ;  /* 0x0006680001dc7983 */ /* 0x000ea20000300a00 */
[----:B------:R-:W-:-:S04]  /*10770*/  SHF.R.U64 R136, R135, 0xb, RZ ;  /* 0x0000000b87887819 */ /* 0x000fc800000012ff */
        /* <DEDUP_REMOVED lines=8> */
[----:B------:R-:W-:-:S03]  /*10800*/  LOP3.LUT P4, RZ, R136, 0x1, RZ, 0xc0, !PT ;  /* 0x0000000188ff7812 */ /* 0x000fc6000788c0ff */
[----:B------:R-:W-:Y:S04]  /*10810*/  LDGSTS.E [R201+0xd400], desc[UR28][R236.64], P3 ;  /* 0x0d400000ecc97fae */ /* 0x000fe800099a101c */
[----:B------:R-:W-:Y:S04]  /*10820*/  LDGSTS.E [R201+0xd600], desc[UR28][R196.64], P3 ;  /* 0x0d600000c4c97fae */ /* 0x000fe800099a101c */
[----:B------:R-:W-:Y:S04]  /*10830*/  LDGSTS.E [R201+0xd800], desc[UR28][R238.64], P6 ;  /* 0x0d800000eec97fae */ /* 0x000fe8000b1a101c */
[----:B------:R-:W-:Y:S04]  /*10840*/  LDGSTS.E [R201+0xda00], desc[UR28][R232.64], P6 ;  /* 0x0da00000e8c97fae */ /* 0x000fe8000b1a101c */
[----:B------:R-:W-:Y:S04]  /*10850*/  LDGSTS.E [R201+0xdc00], desc[UR28][R240.64], P4 ;  /* 0x0dc00000f0c97fae */ /* 0x000fe8000a1a101c */
[----:B------:R3:W-:Y:S04]  /*10860*/  LDGSTS.E [R201+0xde00], desc[UR28][R226.64], P4 ;  /* 0x0de00000e2c97fae */ /* 0x0007e8000a1a101c */
[----:B------:R-:W4:Y:S01]  /*10870*/  LDL.LU.64 R202, [R1+0x660] ;  /* 0x0006600001ca7983 */ /* 0x000f220000300a00 */
[----:B------:R-:W-:-:S03]  /*10880*/  SHF.R.U64 R136, R135, 0x7, RZ ;  /* 0x0000000787887819 */ /* 0x000fc600000012ff */
[----:B------:R-:W4:Y:S01]  /*10890*/  LDL.LU.64 R196, [R1+0x658] ;  /* 0x0006580001c47983 */ /* 0x000f220000300a00 */
[----:B---3--:R-:W3:Y:S01]  /*108a0*/  S2R R226, SR_TID.X ;  /* 0x0000000000e27919 */ /* 0x008ee20000002100 */
[----:B------:R-:W1:Y:S01]  /*108b0*/  LDC R227, c[0x0][0x3a0] ;  /* 0x0000e800ffe37b82 */ /* 0x000e620000000800 */
[----:B------:R-:W-:Y:S02]  /*108c0*/  LOP3.LUT P5, RZ, R136, 0x1, RZ, 0xc0, !PT ;  /* 0x0000000188ff7812 */ /* 0x000fe400078ac0ff */
[C---:B------:R-:W-:Y:S01]  /*108d0*/  SHF.R.U64 R136, R135.reuse, 0x6, RZ ;  /* 0x0000000687887819 */ /* 0x040fe200000012ff */
[----:B------:R-:W4:Y:S03]  /*108e0*/  LDL.64 R182, [R1+0x208] ;  /* 0x0002080001b67983 */ /* 0x000f260000100a00 */
[----:B------:R-:W-:Y:S02]  /*108f0*/  LOP3.LUT P3, RZ, R136, 0x1, RZ, 0xc0, !PT ;  /* 0x0000000188ff7812 */ /* 0x000fe4000786c0ff */
[----:B------:R-:W-:-:S04]  /*10900*/  SHF.R.U64 R136, R135, 0x5, RZ ;  /* 0x0000000587887819 */ /* 0x000fc800000012ff */
[----:B------:R-:W-:Y:S01]  /*10910*/  LOP3.LUT P6, RZ, R136, 0x1, RZ, 0xc0, !PT ;  /* 0x0000000188ff7812 */ /* 0x000fe200078cc0ff */
[----:B------:R1:W-:Y:S01]  /*10920*/  LDGSTS.E [R201+0xe000], desc[UR28][R242.64], P5 ;  /* 0x0e000000f2c97fae */ /* 0x0003e2000a9a101c */
[----:B------:R-:W-:-:S03]  /*10930*/  SHF.R.U64 R136, R135, 0x4, RZ ;  /* 0x0000000487887819 */ /* 0x000fc600000012ff */
[----:B------:R1:W-:Y:S01]  /*10940*/  LDGSTS.E [R201+0xe200], desc[UR28][R230.64], P5 ;  /* 0x0e200000e6c97fae */ /* 0x0003e2000a9a101c */
[----:B------:R-:W-:Y:S01]  /*10950*/  LOP3.LUT P4, RZ, R136, 0x1, RZ, 0xc0, !PT ;  /* 0x0000000188ff7812 */ /* 0x000fe2000788c0ff */
[----:B-1----:R-:W-:Y:S01]  /*10960*/  VIADD R227, R227, 0xffffff80 ;  /* 0xffffff80e3e37836 */ /* 0x002fe20000000000 */
[----:B------:R-:W-:Y:S01]  /*10970*/  SHF.R.U64 R136, R135, 0x3, RZ ;  /* 0x0000000387887819 */ /* 0x000fe200000012ff */
[----:B------:R1:W-:Y:S04]  /*10980*/  LDGSTS.E [R201+0xe400], desc[UR28][R244.64], P3 ;  /* 0x0e400000f4c97fae */ /* 0x0003e800099a101c */
[----:B------:R1:W-:Y:S01]  /*10990*/  LDGSTS.E [R201+0xe600], desc[UR28][R228.64], P3 ;  /* 0x0e600000e4c97fae */ /* 0x0003e200099a101c */
[----:B---3--:R-:W-:Y:S02]  /*109a0*/  LOP3.LUT R226, R226, 0x3f, RZ, 0xc0, !PT ;  /* 0x0000003fe2e27812 */ /* 0x008fe400078ec0ff */
[----:B------:R-:W-:Y:S01]  /*109b0*/  LOP3.LUT P3, RZ, R136, 0x1, RZ, 0xc0, !PT ;  /* 0x0000000188ff7812 */ /* 0x000fe2000786c0ff */
[----:B------:R1:W-:Y:S01]  /*109c0*/  LDGSTS.E [R201+0xe800], desc[UR28][R246.64], P6 ;  /* 0x0e800000f6c97fae */ /* 0x0003e2000b1a101c */
[----:B------:R-:W-:-:S02]  /*109d0*/  ISETP.GE.AND P5, PT, R226, R227, PT ;  /* 0x000000e3e200720c */ /* 0x000fc40003fa6270 */
[----:B------:R-:W-:Y:S01]  /*109e0*/  SHF.R.U64 R137, R135, 0x2, RZ ;  /* 0x0000000287897819 */ /* 0x000fe200000012ff */
[----:B------:R1:W-:Y:S01]  /*109f0*/  LDGSTS.E [R201+0xea00], desc[UR28][R224.64], P6 ;  /* 0x0ea00000e0c97fae */ /* 0x0003e2000b1a101c */
[----:B------:R-:W-:Y:S02]  /*10a00*/  SEL R136, RZ, 0x4, P5 ;  /* 0x00000004ff887807 */ /* 0x000fe40002800000 */
[----:B------:R-:W-:Y:S01]  /*10a10*/  ISETP.GT.AND P5, PT, R193, 0xbf, PT ;  /* 0x000000bfc100780c */ /* 0x000fe20003fa4270 */
[----:B------:R1:W-:Y:S03]  /*10a20*/  LDGSTS.E [R201+0xec00], desc[UR28][R248.64], P4 ;  /* 0x0ec00000f8c97fae */ /* 0x0003e6000a1a101c */
[----:B------:R-:W-:Y:S01]  /*10a30*/  SEL R136, R136, RZ, P5 ;  /* 0x000000ff88887207 */ /* 0x000fe20002800000 */
[----:B------:R1:W-:Y:S01]  /*10a40*/  LDGSTS.E [R201+0xee00], desc[UR28][R222.64], P4 ;  /* 0x0ee00000dec97fae */ /* 0x0003e2000a1a101c */
[----:B--2---:R-:W-:-:S03]  /*10a50*/  IADD3 R174, P5, PT, R220, UR12, RZ ;  /* 0x0000000cdcae7c10 */ /* 0x004fc6000ffbe0ff */
[----:B------:R1:W-:Y:S01]  /*10a60*/  LDGSTS.E [R201+0xf000], desc[UR28][R250.64], P3 ;  /* 0x0f000000fac97fae */ /* 0x0003e200099a101c */
[----:B------:R-:W-:-:S05]  /*10a70*/  IADD3.X R175, PT, PT, R221, UR13, RZ, P5, !PT ;  /* 0x0000000dddaf7c10 */ /* 0x000fca000affe4ff */
[----:B------:R1:W-:Y:S04]  /*10a80*/  STL.64 [R1+0x3f8], R174 ;  /* 0x0003f8ae01007387 */ /* 0x0003e80000100a00 */
[----:B------:R-:W2:Y:S04]  /*10a90*/  LDL.64 R2, [R1+0x210] ;  /* 0x0002100001027983 */ /* 0x000ea80000100a00 */
[----:B------:R-:W3:Y:S04]  /*10aa0*/  LDL.64 R198, [R1+0x218] ;  /* 0x0002180001c67983 */ /* 0x000ee80000100a00 */
[----:B------:R-:W3:Y:S04]  /*10ab0*/  LDL.64 R194, [R1+0x220] ;  /* 0x0002200001c27983 */ /* 0x000ee80000100a00 */
[----:B------:R-:W3:Y:S04]  /*10ac0*/  LDL.64 R204, [R1+0x228] ;  /* 0x0002280001cc7983 */ /* 0x000ee80000100a00 */
[----:B------:R-:W3:Y:S04]  /*10ad0*/  LDL.64 R206, [R1+0x230] ;  /* 0x0002300001ce7983 */ /* 0x000ee80000100a00 */
[----:B------:R-:W3:Y:S04]  /*10ae0*/  LDL.64 R208, [R1+0x238] ;  /* 0x0002380001d07983 */ /* 0x000ee80000100a00 */
[----:B------:R-:W3:Y:S04]  /*10af0*/  LDL.64 R210, [R1+0x240] ;  /* 0x0002400001d27983 */ /* 0x000ee80000100a00 */
[----:B------:R-:W3:Y:S01]  /*10b00*/  LDL.64 R212, [R1+0x2a8] ;  /* 0x0002a80001d47983 */ /* 0x000ee20000100a00 */
[----:B------:R-:W-:-:S02]  /*10b10*/  SHF.R.U64 R135, R135, 0x1, RZ ;  /* 0x0000000187877819 */ /* 0x000fc400000012ff */
[----:B------:R-:W-:Y:S01]  /*10b20*/  LOP3.LUT P4, RZ, R137, 0x1, RZ, 0xc0, !PT ;  /* 0x0000000189ff7812 */ /* 0x000fe2000788c0ff */
[----:B------:R-:W3:Y:S04]  /*10b30*/  LDL.64 R250, [R1+0x2f0] ;  /* 0x0002f00001fa7983 */ /* 0x000ee80000100a00 */
[----:B------:R-:W3:Y:S01]  /*10b40*/  LDL.64 R248, [R1+0x308] ;  /* 0x0003080001f87983 */ /* 0x000ee20000100a00 */
[----:B----4-:R-:W-:-:S03]  /*10b50*/  IADD3 R144, P6, PT, R202, UR12, RZ ;  /* 0x0000000cca907c10 */ /* 0x010fc6000ffde0ff */
[----:B------:R-:W4:Y:S01]  /*10b60*/  LDL.64 R246, [R1+0x3d0] ;  /* 0x0003d00001f67983 */ /* 0x000f220000100a00 */
[----:B------:R-:W-:Y:S02]  /*10b70*/  IADD3.X R145, PT, PT, R203, UR13, RZ, P6, !PT ;  /* 0x0000000dcb917c10 */ /* 0x000fe4000b7fe4ff */
[----:B------:R-:W-:Y:S01]  /*10b80*/  LOP3.LUT P6, RZ, R135, 0x1, RZ, 0xc0, !PT ;  /* 0x0000000187ff7812 */ /* 0x000fe200078cc0ff */
[----:B------:R-:W4:Y:S04]  /*10b90*/  LDL.64 R244, [R1+0x420] ;  /* 0x0004200001f47983 */ /* 0x000f280000100a00 */
[----:B------:R-:W4:Y:S04]  /*10ba0*/  LDL.64 R242, [R1+0x448] ;  /* 0x0004480001f27983 */ /* 0x000f280000100a00 */
[----:B------:R-:W4:Y:S04]  /*10bb0*/  LDL.64 R240, [R1+0x430] ;  /* 0x0004300001f07983 */ /* 0x000f280000100a00 */
[----:B------:R1:W-:Y:S01]  /*10bc0*/  LDGSTS.E [R201+0xf200], desc[UR28][R182.64], P3 ;  /* 0x0f200000b6c97fae */ /* 0x0003e200099a101c */
[----:B------:R-:W-:-:S03]  /*10bd0*/  ISETP.NE.U32.AND P3, PT, R136, RZ, PT ;  /* 0x000000ff8800720c */ /* 0x000fc60003f65070 */
[----:B------:R-:W4:Y:S04]  /*10be0*/  LDL.64 R238, [R1+0x460] ;  /* 0x0004600001ee7983 */ /* 0x000f280000100a00 */
[----:B------:R-:W4:Y:S01]  /*10bf0*/  LDL.64 R236, [R1+0x480] ;  /* 0x0004800001ec7983 */ /* 0x000f220000100a00 */
[----:B------:R-:W-:-:S03]  /*10c00*/  IADD3 R140, P5, PT, R196, UR12, RZ ;  /* 0x0000000cc48c7c10 */ /* 0x000fc6000ffbe0ff */
[----:B------:R-:W4:Y:S04]  /*10c10*/  LDL.64 R234, [R1+0x4b0] ;  /* 0x0004b00001ea7983 */ /* 0x000f280000100a00 */
[----:B------:R-:W4:Y:S04]  /*10c20*/  LDL.64 R232, [R1+0x4e8] ;  /* 0x0004e80001e87983 */ /* 0x000f280000100a00 */
[----:B------:R-:W4:Y:S04]  /*10c30*/  LDL.64 R230, [R1+0x508] ;  /* 0x0005080001e67983 */ /* 0x000f280000100a00 */
[----:B------:R-:W4:Y:S01]  /*10c40*/  LDL.64 R228, [R1+0x518] ;  /* 0x0005180001e47983 */ /* 0x000f220000100a00 */
[----:B------:R-:W-:-:S03]  /*10c50*/  IADD3.X R141, PT, PT, R197, UR13, RZ, P5, !PT ;  /* 0x0000000dc58d7c10 */ /* 0x000fc6000affe4ff */
[----:B------:R-:W4:Y:S04]  /*10c60*/  LDL.64 R226, [R1+0x540] ;  /* 0x0005400001e27983 */ /* 0x000f280000100a00 */
[----:B------:R-:W4:Y:S04]  /*10c70*/  LDL.64 R224, [R1+0x650] ;  /* 0x0006500001e07983 */ /* 0x000f280000100a00 */
[----:B------:R-:W4:Y:S04]  /*10c80*/  LDL.64 R222, [R1+0x248] ;  /* 0x0002480001de7983 */ /* 0x000f280000100a00 */
[----:B------:R-:W4:Y:S04]  /*10c90*/  LDL.64 R220, [R1+0x268] ;  /* 0x0002680001dc7983 */ /* 0x000f280000100a00 */
[----:B------:R-:W4:Y:S04]  /*10ca0*/  LDL.64 R202, [R1+0x288] ;  /* 0x0002880001ca7983 */ /* 0x000f280000100a00 */
[----:B------:R-:W4:Y:S04]  /*10cb0*/  LDL.64 R196, [R1+0x2c0] ;  /* 0x0002c00001c47983 */ /* 0x000f280000100a00 */
[----:B------:R1:W-:Y:S04]  /*10cc0*/  STL.64 [R1+0x418], R144 ;  /* 0x0004189001007387 */ /* 0x0003e80000100a00 */
[----:B------:R1:W-:Y:S04]  /*10cd0*/  STL.64 [R1+0x438], R140 ;  /* 0x0004388c01007387 */ /* 0x0003e80000100a00 */
[----:B------:R-:W4:Y:S04]  /*10ce0*/  LDL.64 R136, [R1+0x4a8] ;  /* 0x0004a80001887983 */ /* 0x000f280000100a00 */
[----:B------:R-:W4:Y:S04]  /*10cf0*/  LDL.64 R188, [R1+0x4c0] ;  /* 0x0004c00001bc7983 */ /* 0x000f280000100a00 */
[----:B------:R-:W4:Y:S04]  /*10d00*/  LDL.64 R186, [R1+0x4d8] ;  /* 0x0004d80001ba7983 */ /* 0x000f280000100a00 */
[----:B------:R-:W4:Y:S04]  /*10d10*/  LDL.64 R178, [R1+0x4f8] ;  /* 0x0004f80001b27983 */ /* 0x000f280000100a00 */
[----:B------:R-:W4:Y:S04]  /*10d20*/  LDL.64 R182, [R1+0x260] ;  /* 0x0002600001b67983 */ /* 0x000f280000100a00 */
[----:B--2---:R1:W-:Y:S04]  /*10d30*/  LDGSTS.E [R201+0xf400], desc[UR28][R2.64], P4 ;  /* 0x0f40000002c97fae */ /* 0x0043e8000a1a101c */
[----:B---3--:R1:W-:Y:S04]  /*10d40*/  LDGSTS.E [R201+0xf600], desc[UR28][R198.64], P4 ;  /* 0x0f600000c6c97fae */ /* 0x0083e8000a1a101c */
[----:B------:R1:W-:Y:S04]  /*10d50*/  LDGSTS.E [R201+0xf800], desc[UR28][R194.64], P6 ;  /* 0x0f800000c2c97fae */ /* 0x0003e8000b1a101c */
[----:B------:R1:W-:Y:S04]  /*10d60*/  LDGSTS.E [R201+0xfa00], desc[UR28][R204.64], P6 ;  /* 0x0fa00000ccc97fae */ /* 0x0003e8000b1a101c */
[----:B------:R1:W-:Y:S04]  /*10d70*/  LDGSTS.E [R201+0xfc00], desc[UR28][R206.64], !P2 ;  /* 0x0fc00000cec97fae */ /* 0x0003e8000d1a101c */
[----:B------:R1:W-:Y:S04]  /*10d80*/  LDGSTS.E [R201+0xfe00], desc[UR28][R208.64], !P2 ;  /* 0x0fe00000d0c97fae */ /* 0x0003e8000d1a101c */
[----:B------:R-:W0:Y:S04]  /*10d90*/  LDGDEPBAR ;  /* 0x00000000000079af */ /* 0x000e280000000000 */
[----:B------:R1:W-:Y:S04]  /*10da0*/  LDGSTS.E [R252+0x30000], desc[UR28][R210.64], P3 ;  /* 0x30000000d2fc7fae */ /* 0x0003e800099a101c */
[----:B------:R1:W-:Y:S04]  /*10db0*/  LDGSTS.E [R252+0x30400], desc[UR28][R212.64], P3 ;  /* 0x30400000d4fc7fae */ /* 0x0003e800099a101c */
[----:B------:R-:W2:Y:S04]  /*10dc0*/  LDL.64 R208, [R1+0x3a8] ;  /* 0x0003a80001d07983 */ /* 0x000ea80000100a00 */
[----:B------:R-:W3:Y:S04]  /*10dd0*/  LDL.64 R210, [R1+0x350] ;  /* 0x0003500001d27983 */ /* 0x000ee80000100a00 */
[----:B------:R-:W2:Y:S04]  /*10de0*/  LDL.64 R212, [R1+0x2e8] ;  /* 0x0002e80001d47983 */ /* 0x000ea80000100a00 */
[----:B------:R-:W3:Y:S04]  /*10df0*/  LDL.64 R206, [R1+0x3c8] ;  /* 0x0003c80001ce7983 */ /* 0x000ee80000100a00 */
[----:B------:R-:W3:Y:S04]  /*10e00*/  LDL.64 R204, [R1+0x3f0] ;  /* 0x0003f00001cc7983 */ /* 0x000ee80000100a00 */
[----:B------:R-:W3:Y:S04]  /*10e10*/  LDL.64 R194, [R1+0x428] ;  /* 0x0004280001c27983 */ /* 0x000ee80000100a00 */
[----:B------:R-:W3:Y:S04]  /*10e20*/  LDL.64 R198, [R1+0x458] ;  /* 0x0004580001c67983 */ /* 0x000ee80000100a00 */
[----:B------:R-:W3:Y:S04]  /*10e30*/  LDL.64 R2, [R1+0x478] ;  /* 0x0004780001027983 */ /* 0x000ee80000100a00 */
[----:B------:R1:W-:Y:S04]  /*10e40*/  LDGSTS.E [R252+0x30800], desc[UR28][R250.64], P3 ;  /* 0x30800000fafc7fae */ /* 0x0003e800099a101c */
[----:B------:R1:W-:Y:S04]  /*10e50*/  LDGSTS.E [R252+0x30c00], desc[UR28][R248.64], P3 ;  /* 0x30c00000f8fc7fae */ /* 0x0003e800099a101c */
[----:B----4-:R1:W-:Y:S04]  /*10e60*/  LDGSTS.E [R252+0x31000], desc[UR28][R246.64], P3 ;  /* 0x31000000f6fc7fae */ /* 0x0103e800099a101c */
[----:B------:R-:W4:Y:S04]  /*10e70*/  LDL.64 R250, [R1+0x270] ;  /* 0x0002700001fa7983 */ /* 0x000f280000100a00 */
[----:B------:R-:W4:Y:S04]  /*10e80*/  LDL.64 R248, [R1+0x290] ;  /* 0x0002900001f87983 */ /* 0x000f280000100a00 */
[----:B------:R1:W-:Y:S04]  /*10e90*/  LDGSTS.E [R252+0x31400], desc[UR28][R244.64], P3 ;  /* 0x31400000f4fc7fae */ /* 0x0003e800099a101c */
        /* <DEDUP_REMOVED lines=29> */
[----:B------:R-:W4:Y:S04]  /*11070*/  LDL.64 R196, [R1+0x298] ;  /* 0x0002980001c47983 */ /* 0x000f280000100a00 */
[----:B--2---:R1:W-:Y:S04]  /*11080*/  LDGSTS.E [R134+0x31100], desc[UR28][R212.64], P3 ;  /* 0x31100000d4867fae */ /* 0x0043e800099a101c */
[----:B---3--:R1:W-:Y:S04]  /*11090*/  LDGSTS.E [R134+0x31500], desc[UR28][R210.64], P3 ;  /* 0x31500000d2867fae */ /* 0x0083e800099a101c */
[----:B------:R1:W-:Y:S04]  /*110a0*/  LDGSTS.E [R134+0x31900], desc[UR28][R208.64], P3 ;  /* 0x31900000d0867fae */ /* 0x0003e800099a101c */
[----:B------:R-:W2:Y:S04]  /*110b0*/  LDL.LU.64 R212, [R1+0x6b8] ;  /* 0x0006b80001d47983 */ /* 0x000ea80000300a00 */
[----:B------:R-:W3:Y:S04]  /*110c0*/  LDL.LU.64 R210, [R1+0x6b0] ;  /* 0x0006b00001d27983 */ /* 0x000ee80000300a00 */
[----:B------:R-:W3:Y:S04]  /*110d0*/  LDL.LU.64 R208, [R1+0x6a8] ;  /* 0x0006a80001d07983 */ /* 0x000ee80000300a00 */
[----:B------:R1:W-:Y:S04]  /*110e0*/  LDGSTS.E [R134+0x31d00], desc[UR28][R206.64], P3 ;  /* 0x31d00000ce867fae */ /* 0x0003e800099a101c */
[----:B------:R1:W-:Y:S04]  /*110f0*/  LDGSTS.E [R134+0x32100], desc[UR28][R204.64], P3 ;  /* 0x32100000cc867fae */ /* 0x0003e800099a101c */
[----:B------:R1:W-:Y:S04]  /*11100*/  LDGSTS.E [R134+0x32500], desc[UR28][R194.64], P3 ;  /* 0x32500000c2867fae */ /* 0x0003e800099a101c */
[----:B------:R-:W3:Y:S04]  /*11110*/  LDL.LU.64 R206, [R1+0x6a0] ;  /* 0x0006a00001ce7983 */ /* 0x000ee80000300a00 */
[----:B------:R-:W3:Y:S04]  /*11120*/  LDL.LU.64 R204, [R1+0x698] ;  /* 0x0006980001cc7983 */ /* 0x000ee80000300a00 */
[----:B------:R-:W3:Y:S04]  /*11130*/  LDL.LU.64 R194, [R1+0x690] ;  /* 0x0006900001c27983 */ /* 0x000ee80000300a00 */
[----:B------:R1:W-:Y:S04]  /*11140*/  LDGSTS.E [R134+0x32900], desc[UR28][R198.64], P3 ;  /* 0x32900000c6867fae */ /* 0x0003e800099a101c */
[----:B------:R1:W-:Y:S04]  /*11150*/  LDGSTS.E [R134+0x32d00], desc[UR28][R2.64], P3 ;  /* 0x32d0000002867fae */ /* 0x0003e800099a101c */
[----:B------:R1:W-:Y:S04]  /*11160*/  LDGSTS.E [R134+0x33100], desc[UR28][R136.64], P3 ;  /* 0x3310000088867fae */ /* 0x0003e800099a101c */
[----:B------:R1:W5:Y:S04]  /*11170*/  LDL.LU.64 R198, [R1+0x688] ;  /* 0x0006880001c67983 */ /* 0x0003680000300a00 */
[----:B------:R1:W5:Y:S04]  /*11180*/  LDL.LU.64 R2, [R1+0x680] ;  /* 0x0006800001027983 */ /* 0x0003680000300a00 */
[----:B------:R1:W-:Y:S04]  /*11190*/  LDGSTS.E [R134+0x33500], desc[UR28][R188.64], P3 ;  /* 0x33500000bc867fae */ /* 0x0003e800099a101c */
[----:B------:R1:W-:Y:S04]  /*111a0*/  LDGSTS.E [R134+0x33900], desc[UR28][R186.64], P3 ;  /* 0x33900000ba867fae */ /* 0x0003e800099a101c */
[----:B------:R1:W-:Y:S04]  /*111b0*/  LDGSTS.E [R134+0x33d00], desc[UR28][R178.64], P3 ;  /* 0x33d00000b2867fae */ /* 0x0003e800099a101c */
[----:B------:R1:W-:Y:S04]  /*111c0*/  LDGSTS.E [R133+0x30200], desc[UR28][R182.64], P3 ;  /* 0x30200000b6857fae */ /* 0x0003e800099a101c */
[----:B----4-:R1:W-:Y:S04]  /*111d0*/  LDGSTS.E [R133+0x30600], desc[UR28][R250.64], P3 ;  /* 0x30600000fa857fae */ /* 0x0103e800099a101c */
[----:B------:R1:W-:Y:S04]  /*111e0*/  LDGSTS.E [R133+0x30a00], desc[UR28][R248.64], P3 ;  /* 0x30a00000f8857fae */ /* 0x0003e800099a101c */
        /* <DEDUP_REMOVED lines=18> */
[----:B------:R1:W-:Y:S01]  /*11310*/  LDGSTS.E [R132+0x31700], desc[UR28][R214.64], P3 ;  /* 0x31700000d6847fae */ /* 0x0003e200099a101c */
[----:B------:R-:W-:Y:S01]  /*11320*/  UMOV UR6, URZ ;  /* 0x000000ff00067c82 */ /* 0x000fe20008000000 */
[----:B------:R-:W-:-:S02]  /*11330*/  ISETP.GE.AND P2, PT, R193, 0x40, PT ;  /* 0x00000040c100780c */ /* 0x000fc40003f46270 */
[----:B--2---:R1:W-:Y:S04]  /*11340*/  LDGSTS.E [R132+0x31b00], desc[UR28][R212.64], P3 ;  /* 0x31b00000d4847fae */ /* 0x0043e800099a101c */
[----:B---3--:R1:W-:Y:S04]  /*11350*/  LDGSTS.E [R132+0x31f00], desc[UR28][R210.64], P3 ;  /* 0x31f00000d2847fae */ /* 0x0083e800099a101c */
        /* <DEDUP_REMOVED lines=8> */
[----:B------:R-:W-:-:S03]  /*113e0*/  ISETP.GE.AND P3, PT, R193, 0x80, PT ;  /* 0x00000080c100780c */ /* 0x000fc60003f66270 */
[----:B------:R-:W0:Y:S10]  /*113f0*/  LDGDEPBAR ;  /* 0x00000000000079af */ /* 0x000e340000000000 */
[----:B-1----:R-:W-:Y:S05]  /*11400*/  @!P3 BRA `(.L_x_8) ;  /* 0x000000ac002cb947 */ /* 0x002fea0003800000 */
[----:B------:R-:W-:Y:S01]  /*11410*/  STL [R1], R14 ;  /* 0x0000000e01007387 */ /* 0x000fe20000100800 */
[----:B------:R-:W-:Y:S01]  /*11420*/  SHF.R.S32.HI R132, RZ, 0x1f, R193 ;  /* 0x0000001fff847819 */ /* 0x000fe200000114c1 */
[----:B------:R-:W-:Y:S01]  /*11430*/  IMAD.MOV.U32 R215, RZ, RZ, R84 ;  /* 0x000000ffffd77224 */ /* 0x000fe200078e0054 */
[----:B------:R-:W-:Y:S01]  /*11440*/  MOV R210, R93 ;  /* 0x0000005d00d27202 */ /* 0x000fe20000000f00 */
[----:B------:R-:W-:Y:S01]  /*11450*/  STL [R1+0x8], R10 ;  /* 0x0000080a01007387 */ /* 0x000fe20000100800 */
[----:B------:R-:W-:Y:S01]  /*11460*/  IMAD.MOV.U32 R214, RZ, RZ, R85 ;  /* 0x000000ffffd67224 */ /* 0x000fe200078e0055 */
[----:B------:R-:W-:Y:S01]  /*11470*/  LEA.HI R134, R132, R193, RZ, 0x6 ;  /* 0x000000c184867211 */ /* 0x000fe200078f30ff */
[----:B------:R-:W-:Y:S01]  /*11480*/  IMAD.MOV.U32 R211, RZ, RZ, R92 ;  /* 0x000000ffffd37224 */ /* 0x000fe200078e005c */
[----:B------:R-:W-:Y:S01]  /*11490*/  STL [R1+0x4], R11 ;  /* 0x0000040b01007387 */ /* 0x000fe20000100800 */
[----:B------:R-:W-:Y:S01]  /*114a0*/  IMAD.MOV.U32 R137, RZ, RZ, R155 ;  /* 0x000000ffff897224 */ /* 0x000fe200078e009b */
[----:B------:R-:W-:Y:S01]  /*114b0*/  MOV R195, R117 ;  /* 0x0000007500c37202 */ /* 0x000fe20000000f00 */
        /* <DEDUP_REMOVED lines=9> */
[----:B------:R1:W-:Y:S01]  /*11550*/  STL [R1+0x18], R4 ;  /* 0x0000180401007387 */ /* 0x0003e20000100800 */
        /* <DEDUP_REMOVED lines=12> */
[----:B------:R-:W-:-:S02]  /*11620*/  IMAD.MOV.U32 R204, RZ, RZ, R89 ;  /* 0x000000ffffcc7224 */ /* 0x000fc400078e0059 */
[----:B------:R-:W-:Y:S01]  /*11630*/  IMAD.MOV.U32 R145, RZ, RZ, R151 ;  /* 0x000000ffff917224 */ /* 0x000fe200078e0097 */
[----:B------:R-:W-:Y:S01]  /*11640*/  STL [R1+0x28], R12 ;  /* 0x0000280c01007387 */ /* 0x000fe20000100800 */
[----:B------:R-:W-:Y:S02]  /*11650*/  IMAD.MOV.U32 R162, RZ, RZ, R164 ;  /* 0x000000ffffa27224 */ /* 0x000fe400078e00a4 */
[----:B------:R-:W-:Y:S01]  /*11660*/  IMAD.MOV.U32 R163, RZ, RZ, R165 ;  /* 0x000000ffffa37224 */ /* 0x000fe200078e00a5 */
[----:B------:R-:W-:Y:S01]  /*11670*/  STL [R1+0x24], R13 ;  /* 0x0000240d01007387 */ /* 0x000fe20000100800 */
[----:B------:R-:W-:Y:S02]  /*11680*/  IMAD.MOV.U32 R203, RZ, RZ, R108 ;  /* 0x000000ffffcb7224 */ /* 0x000fe400078e006c */
        /* <DEDUP_REMOVED lines=73> */
[----:B------:R-:W2:Y:S01]  /*11b20*/  LDL.LU.64 R84, [R1+0x248] ;  /* 0x0002480001547983 */ /* 0x000ea20000300a00 */
[----:B------:R-:W-:-:S02]  /*11b30*/  IMAD.MOV.U32 R235, RZ, RZ, R50 ;  /* 0x000000ffffeb7224 */ /* 0x000fc400078e0032 */
[----:B------:R-:W-:Y:S01]  /*11b40*/  IMAD.MOV.U32 R231, RZ, RZ, R58 ;  /* 0x000000ffffe77224 */ /* 0x000fe200078e003a */
[----:B------:R-:W3:Y:S01]  /*11b50*/  LDL.LU.64 R92, [R1+0x278] ;  /* 0x00027800015c7983 */ /* 0x000ee20000300a00 */
[----:B------:R-:W-:Y:S02]  /*11b60*/  IMAD.MOV.U32 R230, RZ, RZ, R59 ;  /* 0x000000ffffe67224 */ /* 0x000fe400078e003b */
[----:B------:R-:W-:Y:S01]  /*11b70*/  IMAD.MOV.U32 R237, RZ, RZ, R46 ;  /* 0x000000ffffed7224 */ /* 0x000fe200078e002e */
[----:B------:R-:W4:Y:S01]  /*11b80*/  LDL.LU.64 R82, [R1+0x288] ;  /* 0x0002880001527983 */ /* 0x000f220000300a00 */
[----:B------:R-:W-:Y:S02]  /*11b90*/  IMAD.MOV.U32 R236, RZ, RZ, R47 ;  /* 0x000000ffffec7224 */ /* 0x000fe400078e002f */
[----:B------:R-:W-:Y:S01]  /*11ba0*/  IMAD.MOV.U32 R233, RZ, RZ, R54 ;  /* 0x000000ffffe97224 */ /* 0x000fe200078e0036 */
[----:B------:R-:W2:Y:S01]  /*11bb0*/  LDL.LU.64 R100, [R1+0x298] ;  /* 0x0002980001647983 */ /* 0x000ea20000300a00 */
[----:B------:R-:W-:-:S02]  /*11bc0*/  IMAD.MOV.U32 R232, RZ, RZ, R55 ;  /* 0x000000ffffe87224 */ /* 0x000fc400078e0037 */
[----:B------:R-:W-:Y:S01]  /*11bd0*/  IMAD.MOV.U32 R136, RZ, RZ, R154 ;  /* 0x000000ffff887224 */ /* 0x000fe200078e009a */
[----:B------:R-:W2:Y:S01]  /*11be0*/  LDL.LU.64 R120, [R1+0x3f8] ;  /* 0x0003f80001787983 */ /* 0x000ea20000300a00 */
[----:B------:R-:W-:Y:S01]  /*11bf0*/  IMAD.MOV.U32 R154, RZ, RZ, R168 ;  /* 0x000000ffff9a7224 */ /* 0x000fe200078e00a8 */
[----:B------:R-:W-:Y:S01]  /*11c00*/  MOV R168, R166 ;  /* 0x000000a600a87202 */ /* 0x000fe20000000f00 */
[----:B------:R-:W-:Y:S01]  /*11c10*/  IMAD.MOV.U32 R239, RZ, RZ, R42 ;  /* 0x000000ffffef7224 */ /* 0x000fe200078e002a */
[----:B------:R-:W2:Y:S01]  /*11c20*/  LDL.LU.64 R88, [R1+0x428] ;  /* 0x0004280001587983 */ /* 0x000ea20000300a00 */
[----:B------:R-:W-:Y:S02]  /*11c30*/  IMAD.MOV.U32 R238, RZ, RZ, R43 ;  /* 0x000000ffffee7224 */ /* 0x000fe400078e002b */
[----:B------:R-:W-:Y:S01]  /*11c40*/  IMAD.MOV.U32 R241, RZ, RZ, R38 ;  /* 0x000000fffff17224 */ /* 0x000fe200078e0026 */
[----:B------:R-:W2:Y:S01]  /*11c50*/  LDL.LU.64 R108, [R1+0x2f8] ;  /* 0x0002f800016c7983 */ /* 0x000ea20000300a00 */
[----:B------:R-:W-:-:S02]  /*11c60*/  IMAD.MOV.U32 R240, RZ, RZ, R39 ;  /* 0x000000fffff07224 */ /* 0x000fc400078e0027 */
[----:B------:R-:W-:Y:S01]  /*11c70*/  IMAD.MOV.U32 R243, RZ, RZ, R34 ;  /* 0x000000fffff37224 */ /* 0x000fe200078e0022 */
[----:B------:R-:W2:Y:S01]  /*11c80*/  LDL.LU.64 R122, [R1+0x3c8] ;  /* 0x0003c800017a7983 */ /* 0x000ea20000300a00 */
[----:B------:R-:W-:Y:S02]  /*11c90*/  IMAD.MOV.U32 R242, RZ, RZ, R35 ;  /* 0x000000fffff27224 */ /* 0x000fe400078e0023 */
        /* <DEDUP_REMOVED lines=11> */
[----:B------:R-:W-:-:S03]  /*11d50*/  IMAD.MOV.U32 R252, RZ, RZ, R15 ;  /* 0x000000fffffc7224 */ /* 0x000fc600078e000f */
[----:B------:R-:W2:Y:S04]  /*11d60*/  LDL.LU.64 R80, [R1+0x268] ;  /* 0x0002680001507983 */ /* 0x000ea80000300a00 */
        /* <DEDUP_REMOVED lines=8> */
[----:B------:R-:W-:Y:S04]  /*11df0*/  STL [R1+0x90], R64 ;  /* 0x0000904001007387 */ /* 0x000fe80000100800 */
[----:B------:R-:W2:Y:S04]  /*11e00*/  LDL.LU.64 R76, [R1+0xb0] ;  /* 0x0000b000014c7983 */ /* 0x000ea80000300a00 */
[----:B------:R-:W-:Y:S04]  /*11e10*/  STL [R1+0x8c], R65 ;  /* 0x00008c4101007387 */ /* 0x000fe80000100800 */
[----:B------:R-:W-:Y:S04]  /*11e20*/  STL [R1+0x98], R68 ;  /* 0x0000984401007387 */ /* 0x000fe80000100800 */
[----:B------:R-:W3:Y:S04]  /*11e30*/  LDL.LU.64 R72, [R1+0x100] ;  /* 0x0001000001487983 */ /* 0x000ee80000300a00 */
[----:B------:R-:W-:Y:S04]  /*11e40*/  STL [R1+0x94], R69 ;  /* 0x0000944501007387 */ /* 0x000fe80000100800 */
[----:B------:R-:W3:Y:S04]  /*11e50*/  LDL.LU.64 R78, [R1+0xc0] ;  /* 0x0000c000014e7983 */ /* 0x000ee80000300a00 */
[----:B------:R-:W-:Y:S04]  /*11e60*/  STL [R1+0xa0], R158 ;  /* 0x0000a09e01007387 */ /* 0x000fe80000100800 */
[----:B------:R-:W-:Y:S04]  /*11e70*/  STL [R1+0x9c], R159 ;  /* 0x00009c9f01007387 */ /* 0x000fe80000100800 */
[----:B------:R-:W-:Y:S04]  /*11e80*/  STL [R1+0xa8], R86 ;  /* 0x0000a85601007387 */ /* 0x000fe80000100800 */
[----:B------:R-:W-:Y:S04]  /*11e90*/  STL [R1+0xa4], R87 ;  /* 0x0000a45701007387 */ /* 0x000fe80000100800 */
[----:B--2---:R2:W-:Y:S04]  /*11ea0*/  STL [R1+0xb0], R76 ;  /* 0x0000b04c01007387 */ /* 0x0045e80000100800 */
[----:B------:R-:W4:Y:S01]  /*11eb0*/  LDL.LU.64 R70, [R1+0xd0] ;  /* 0x0000d00001467983 */ /* 0x000f220000300a00 */
[----:B-1----:R-:W-:-:S03]  /*11ec0*/  IMAD.MOV.U32 R4, RZ, RZ, R77 ;  /* 0x000000ffff047224 */ /* 0x002fc600078e004d */
[----:B------:R-:W-:Y:S04]  /*11ed0*/  STL [R1+0xb8], R94 ;  /* 0x0000b85e01007387 */ /* 0x000fe80000100800 */
[----:B------:R1:W-:Y:S04]  /*11ee0*/  STL [R1+0xac], R4 ;  /* 0x0000ac0401007387 */ /* 0x0003e80000100800 */
[----:B------:R-:W-:Y:S04]  /*11ef0*/  STL [R1+0xb4], R95 ;  /* 0x0000b45f01007387 */ /* 0x000fe80000100800 */
[----:B---3--:R3:W-:Y:S04]  /*11f00*/  STL [R1+0xc0], R78 ;  /* 0x0000c04e01007387 */ /* 0x0087e80000100800 */
[----:B--2---:R-:W2:Y:S01]  /*11f10*/  LDL.LU.64 R76, [R1+0xe0] ;  /* 0x0000e000014c7983 */ /* 0x004ea20000300a00 */
[----:B-1----:R-:W-:-:S03]  /*11f20*/  IMAD.MOV.U32 R4, RZ, RZ, R79 ;  /* 0x000000ffff047224 */ /* 0x002fc600078e004f */
[----:B------:R-:W-:Y:S04]  /*11f30*/  STL [R1+0xc8], R102 ;  /* 0x0000c86601007387 */ /* 0x000fe80000100800 */
[----:B------:R1:W-:Y:S01]  /*11f40*/  STL [R1+0xbc], R4 ;  /* 0x0000bc0401007387 */ /* 0x0003e20000100800 */
[----:B---3--:R-:W-:Y:S02]  /*11f50*/  IMAD.MOV.U32 R78, RZ, RZ, R84 ;  /* 0x000000ffff4e7224 */ /* 0x008fe400078e0054 */
[----:B------:R-:W-:Y:S01]  /*11f60*/  IMAD.MOV.U32 R79, RZ, RZ, R85 ;  /* 0x000000ffff4f7224 */ /* 0x000fe200078e0055 */
[----:B------:R-:W-:Y:S01]  /*11f70*/  STL [R1+0xc4], R103 ;  /* 0x0000c46701007387 */ /* 0x000fe20000100800 */
[----:B------:R-:W-:Y:S02]  /*11f80*/  IMAD.MOV.U32 R84, RZ, RZ, R80 ;  /* 0x000000ffff547224 */ /* 0x000fe400078e0050 */
[----:B------:R-:W-:-:S02]  /*11f90*/  IMAD.MOV.U32 R85, RZ, RZ, R81 ;  /* 0x000000ffff557224 */ /* 0x000fc400078e0051 */
[----:B------:R-:W3:Y:S04]  /*11fa0*/  LDL.LU.64 R80, [R1+0x138] ;  /* 0x0001380001507983 */ /* 0x000ee80000300a00 */
[----:B----4-:R-:W-:Y:S04]  /*11fb0*/  STL [R1+0xd0], R70 ;  /* 0x0000d04601007387 */ /* 0x010fe80000100800 */
[----:B------:R-:W4:Y:S01]  /*11fc0*/  LDL.LU.64 R74, [R1+0xf0] ;  /* 0x0000f000014a7983 */ /* 0x000f220000300a00 */
[----:B-1----:R-:W-:-:S03]  /*11fd0*/  MOV R4, R71 ;  /* 0x0000004700047202 */ /* 0x002fc60000000f00 */
[----:B------:R-:W-:Y:S04]  /*11fe0*/  STL [R1+0xd8], R110 ;  /* 0x0000d86e01007387 */ /* 0x000fe80000100800 */
[----:B------:R2:W-:Y:S04]  /*11ff0*/  STL [R1+0xcc], R4 ;  /* 0x0000cc0401007387 */ /* 0x0005e80000100800 */
[----:B------:R-:W-:Y:S01]  /*12000*/  STL [R1+0xd4], R111 ;  /* 0x0000d46f01007387 */ /* 0x000fe20000100800 */
[----:B--2---:R-:W-:-:S03]  /*12010*/  IMAD.MOV.U32 R4, RZ, RZ, R77 ;  /* 0x000000ffff047224 */ /* 0x004fc600078e004d */
[----:B------:R1:W-:Y:S04]  /*12020*/  STL [R1+0xe0], R76 ;  /* 0x0000e04c01007387 */ /* 0x0003e80000100800 */
[----:B------:R-:W-:Y:S04]  /*12030*/  STL [R1+0xe8], R118 ;  /* 0x0000e87601007387 */ /* 0x000fe80000100800 */
[----:B------:R2:W-:Y:S04]  /*12040*/  STL [R1+0xdc], R4 ;  /* 0x0000dc0401007387 */ /* 0x0005e80000100800 */
[----:B------:R-:W3:Y:S04]  /*12050*/  LDL.LU.64 R66, [R1+0x150] ;  /* 0x0001500001427983 */ /* 0x000ee80000300a00 */
[----:B------:R-:W-:Y:S04]  /*12060*/  STL [R1+0xe4], R119 ;  /* 0x0000e47701007387 */ /* 0x000fe80000100800 */
[----:B-1----:R-:W3:Y:S04]  /*12070*/  LDL.LU.64 R76, [R1+0x108] ;  /* 0x00010800014c7983 */ /* 0x002ee80000300a00 */
[----:B----4-:R1:W-:Y:S04]  /*12080*/  STL [R1+0xf0], R74 ;  /* 0x0000f04a01007387 */ /* 0x0103e80000100800 */
[----:B------:R-:W4:Y:S01]  /*12090*/  LDL.LU.64 R70, [R1+0x110] ;  /* 0x0001100001467983 */ /* 0x000f220000300a00 */
[----:B--2---:R-:W-:-:S05]  /*120a0*/  IMAD.MOV.U32 R4, RZ, RZ, R75 ;  /* 0x000000ffff047224 */ /* 0x004fca00078e004b */
[----:B------:R2:W-:Y:S04]  /*120b0*/  STL [R1+0xec], R4 ;  /* 0x0000ec0401007387 */ /* 0x0005e80000100800 */
[----:B------:R-:W-:Y:S04]  /*120c0*/  STL [R1+0xf8], R126 ;  /* 0x0000f87e01007387 */ /* 0x000fe80000100800 */
[----:B------:R-:W-:Y:S04]  /*120d0*/  STL [R1+0xf4], R127 ;  /* 0x0000f47f01007387 */ /* 0x000fe80000100800 */
[----:B-1----:R-:W4:Y:S01]  /*120e0*/  LDL.LU.64 R74, [R1+0x118] ;  /* 0x00011800014a7983 */ /* 0x002f220000300a00 */
[----:B--2---:R-:W-:-:S03]  /*120f0*/  IMAD.MOV.U32 R4, RZ, RZ, R73 ;  /* 0x000000ffff047224 */ /* 0x004fc600078e0049 */
[----:B------:R1:W-:Y:S04]  /*12100*/  STL [R1+0x100], R72 ;  /* 0x0001004801007387 */ /* 0x0003e80000100800 */
[----:B-1----:R-:W2:Y:S04]  /*12110*/  LDL.LU.64 R72, [R1+0x120] ;  /* 0x0001200001487983 */ /* 0x002ea80000300a00 */
[----:B------:R1:W-:Y:S04]  /*12120*/  STL [R1+0xfc], R4 ;  /* 0x0000fc0401007387 */ /* 0x0003e80000100800 */
[----:B---3--:R3:W-:Y:S01]  /*12130*/  STL [R1+0x108], R76 ;  /* 0x0001084c01007387 */ /* 0x0087e20000100800 */
[----:B-1----:R-:W-:-:S03]  /*12140*/  IMAD.MOV.U32 R4, RZ, RZ, R77 ;  /* 0x000000ffff047224 */ /* 0x002fc600078e004d */
[----:B---3--:R-:W3:Y:S04]  /*12150*/  LDL.LU.64 R76, [R1+0x128] ;  /* 0x00012800014c7983 */ /* 0x008ee80000300a00 */
[----:B------:R1:W-:Y:S04]  /*12160*/  STL [R1+0x104], R4 ;  /* 0x0001040401007387 */ /* 0x0003e80000100800 */
[----:B----4-:R4:W-:Y:S01]  /*12170*/  STL [R1+0x110], R70 ;  /* 0x0001104601007387 */ /* 0x0109e20000100800 */
[----:B-1----:R-:W-:-:S03]  /*12180*/  IMAD.MOV.U32 R4, RZ, RZ, R71 ;  /* 0x000000ffff047224 */ /* 0x002fc600078e0047 */
[----:B----4-:R-:W4:Y:S04]  /*12190*/  LDL.LU.64 R70, [R1+0x130] ;  /* 0x0001300001467983 */ /* 0x010f280000300a00 */
[----:B------:R1:W-:Y:S04]  /*121a0*/  STL [R1+0x10c], R4 ;  /* 0x00010c0401007387 */ /* 0x0003e80000100800 */
[----:B------:R2:W-:Y:S01]  /*121b0*/  STL [R1+0x118], R74 ;  /* 0x0001184a01007387 */ /* 0x0005e20000100800 */
[----:B-1----:R-:W-:-:S05]  /*121c0*/  IMAD.MOV.U32 R4, RZ, RZ, R75 ;  /* 0x000000ffff047224 */ /* 0x002fca00078e004b */
[----:B------:R1:W-:Y:S04]  /*121d0*/  STL [R1+0x114], R4 ;  /* 0x0001140401007387 */ /* 0x0003e80000100800 */
[----:B--2---:R-:W2:Y:S04]  /*121e0*/  LDL.LU.64 R74, [R1+0x188] ;  /* 0x00018800014a7983 */ /* 0x004ea80000300a00 */
[----:B------:R3:W-:Y:S01]  /*121f0*/  STL [R1+0x120], R72 ;  /* 0x0001204801007387 */ /* 0x0007e20000100800 */
[----:B-1----:R-:W-:-:S03]  /*12200*/  IMAD.MOV.U32 R4, RZ, RZ, R73 ;  /* 0x000000ffff047224 */ /* 0x002fc600078e0049 */
[----:B---3--:R-:W3:Y:S04]  /*12210*/  LDL.LU.64 R72, [R1+0x140] ;  /* 0x0001400001487983 */ /* 0x008ee80000300a00 */
[----:B------:R1:W-:Y:S04]  /*12220*/  STL [R1+0x11c], R4 ;  /* 0x00011c0401007387 */ /* 0x0003e80000100800 */
[----:B------:R1:W-:Y:S02]  /*12230*/  STL [R1+0x128], R76 ;  /* 0x0001284c01007387 */ /* 0x0003e40000100800 */
[----:B-1----:R-:W-:-:S02]  /*12240*/  IMAD.MOV.U32 R4, RZ, RZ, R77 ;  /* 0x000000ffff047224 */ /* 0x002fc400078e004d */
[----:B------:R-:W2:Y:S04]  /*12250*/  LDL.LU.64 R76, [R1+0x148] ;  /* 0x00014800014c7983 */ /* 0x000ea80000300a00 */
[----:B------:R4:W-:Y:S02]  /*12260*/  STL [R1+0x124], R4 ;  /* 0x0001240401007387 */ /* 0x0009e40000100800 */
[----:B----4-:R-:W-:Y:S02]  /*12270*/  IMAD.MOV.U32 R4, RZ, RZ, R71 ;  /* 0x000000ffff047224 */ /* 0x010fe400078e0047 */
[----:B------:R1:W-:Y:S04]  /*12280*/  STL [R1+0x130], R70 ;  /* 0x0001304601007387 */ /* 0x0003e80000100800 */
[----:B------:R-:W-:Y:S04]  /*12290*/  STL [R1+0x138], R80 ;  /* 0x0001385001007387 */ /* 0x000fe80000100800 */
[----:B------:R4:W-:Y:S04]  /*122a0*/  STL [R1+0x12c], R4 ;  /* 0x00012c0401007387 */ /* 0x0009e80000100800 */
[----:B-1----:R-:W2:Y:S01]  /*122b0*/  LDL.LU.64 R70, [R1+0x1a0] ;  /* 0x0001a00001467983 */ /* 0x002ea20000300a00 */
[----:B----4-:R-:W-:-:S03]  /*122c0*/  IMAD.MOV.U32 R4, RZ, RZ, R81 ;  /* 0x000000ffff047224 */ /* 0x010fc600078e0051 */
[----:B------:R-:W4:Y:S04]  /*122d0*/  LDL.LU.64 R80, [R1+0x158] ;  /* 0x0001580001507983 */ /* 0x000f280000300a00 */
[----:B------:R1:W-:Y:S04]  /*122e0*/  STL [R1+0x134], R4 ;  /* 0x0001340401007387 */ /* 0x0003e80000100800 */
[----:B---3--:R-:W-:Y:S01]  /*122f0*/  STL [R1+0x140], R72 ;  /* 0x0001404801007387 */ /* 0x008fe20000100800 */
[----:B-1----:R-:W-:-:S03]  /*12300*/  IMAD.MOV.U32 R4, RZ, RZ, R73 ;  /* 0x000000ffff047224 */ /* 0x002fc600078e0049 */
[----:B------:R-:W3:Y:S04]  /*12310*/  LDL.LU.64 R62, [R1+0x160] ;  /* 0x00016000013e7983 */ /* 0x000ee80000300a00 */
[----:B------:R1:W-:Y:S04]  /*12320*/  STL [R1+0x13c], R4 ;  /* 0x00013c0401007387 */ /* 0x0003e80000100800 */
[----:B--2---:R2:W-:Y:S01]  /*12330*/  STL [R1+0x148], R76 ;  /* 0x0001484c01007387 */ /* 0x0045e20000100800 */
[----:B-1----:R-:W-:-:S03]  /*12340*/  MOV R4, R77 ;  /* 0x0000004d00047202 */ /* 0x002fc60000000f00 */
[----:B------:R-:W3:Y:S04]  /*12350*/  LDL.LU.64 R72, [R1+0x168] ;  /* 0x0001680001487983 */ /* 0x000ee80000300a00 */
[----:B------:R1:W-:Y:S04]  /*12360*/  STL [R1+0x144], R4 ;  /* 0x0001440401007387 */ /* 0x0003e80000100800 */
[----:B------:R2:W-:Y:S04]  /*12370*/  STL [R1+0x150], R66 ;  /* 0x0001504201007387 */ /* 0x0005e80000100800 */
[----:B--2---:R-:W2:Y:S01]  /*12380*/  LDL.LU.64 R76, [R1+0x170] ;  /* 0x00017000014c7983 */ /* 0x004ea20000300a00 */
[----:B-1----:R-:W-:-:S03]  /*12390*/  IMAD.MOV.U32 R4, RZ, RZ, R67 ;  /* 0x000000ffff047224 */ /* 0x002fc600078e0043 */
[----:B----4-:R-:W-:Y:S04]  /*123a0*/  STL [R1+0x158], R80 ;  /* 0x0001585001007387 */ /* 0x010fe80000100800 */
[----:B------:R1:W-:Y:S04]  /*123b0*/  STL [R1+0x14c], R4 ;  /* 0x00014c0401007387 */ /* 0x0003e80000100800 */
[----:B------:R-:W4:Y:S01]  /*123c0*/  LDL.LU.64 R66, [R1+0x178] ;  /* 0x0001780001427983 */ /* 0x000f220000300a00 */
[----:B-1----:R-:W-:-:S03]  /*123d0*/  IMAD.MOV.U32 R4, RZ, RZ, R81 ;  /* 0x000000ffff047224 */ /* 0x002fc600078e0051 */
[----:B---3--:R-:W-:Y:S04]  /*123e0*/  STL [R1+0x160], R62 ;  /* 0x0001603e01007387 */ /* 0x008fe80000100800 */
[----:B------:R1:W-:Y:S04]  /*123f0*/  STL [R1+0x154], R4 ;  /* 0x0001540401007387 */ /* 0x0003e80000100800 */
[----:B------:R-:W3:Y:S01]  /*12400*/  LDL.LU.64 R80, [R1+0x180] ;  /* 0x0001800001507983 */ /* 0x000ee20000300a00 */
[----:B-1----:R-:W-:-:S03]  /*12410*/  IMAD.MOV.U32 R4, RZ, RZ, R63 ;  /* 0x000000ffff047224 */ /* 0x002fc600078e003f */
[----:B------:R-:W-:Y:S04]  /*12420*/  STL [R1+0x168], R72 ;  /* 0x0001684801007387 */ /* 0x000fe80000100800 */
[----:B------:R1:W-:Y:S02]  /*12430*/  STL [R1+0x15c], R4 ;  /* 0x00015c0401007387 */ /* 0x0003e40000100800 */
[----:B-1----:R-:W-:-:S05]  /*12440*/  IMAD.MOV.U32 R4, RZ, RZ, R73 ;  /* 0x000000ffff047224 */ /* 0x002fca00078e0049 */
[----:B------:R1:W-:Y:S04]  /*12450*/  STL [R1+0x164], R4 ;  /* 0x0001640401007387 */ /* 0x0003e80000100800 */
[----:B--2---:R2:W-:Y:S04]  /*12460*/  STL [R1+0x170], R76 ;  /* 0x0001704c01007387 */ /* 0x0045e80000100800 */
[----:B------:R-:W3:Y:S01]  /*12470*/  LDL.LU.64 R72, [R1+0x190] ;  /* 0x0001900001487983 */ /* 0x000ee20000300a00 */
[----:B-1----:R-:W-:-:S03]  /*12480*/  IMAD.MOV.U32 R4, RZ, RZ, R77 ;  /* 0x000000ffff047224 */ /* 0x002fc600078e004d */
[----:B----4-:R-:W-:Y:S04]  /*12490*/  STL [R1+0x178], R66 ;  /* 0x0001784201007387 */ /* 0x010fe80000100800 */
[----:B------:R1:W-:Y:S04]  /*124a0*/  STL [R1+0x16c], R4 ;  /* 0x00016c0401007387 */ /* 0x0003e80000100800 */
[----:B--2---:R-:W2:Y:S01]  /*124b0*/  LDL.LU.64 R76, [R1+0x198] ;  /* 0x00019800014c7983 */ /* 0x004ea20000300a00 */
[----:B-1----:R-:W-:-:S03]  /*124c0*/  IMAD.MOV.U32 R4, RZ, RZ, R67 ;  /* 0x000000ffff047224 */ /* 0x002fc600078e0043 */
[----:B---3--:R-:W-:Y:S04]  /*124d0*/  STL [R1+0x180], R80 ;  /* 0x0001805001007387 */ /* 0x008fe80000100800 */
[----:B------:R1:W-:Y:S02]  /*124e0*/  STL [R1+0x174], R4 ;  /* 0x0001740401007387 */ /* 0x0003e40000100800 */
[----:B-1----:R-:W-:Y:S02]  /*124f0*/  IMAD.MOV.U32 R4, RZ, RZ, R81 ;  /* 0x000000ffff047224 */ /* 0x002fe400078e0051 */
[----:B------:R-:W3:Y:S04]  /*12500*/  LDL.LU.64 R80, [R1+0x1f8] ;  /* 0x0001f80001507983 */ /* 0x000ee80000300a00 */
[----:B------:R1:W-:Y:S04]  /*12510*/  STL [R1+0x17c], R4 ;  /* 0x00017c0401007387 */ /* 0x0003e80000100800 */
[----:B------:R4:W-:Y:S01]  /*12520*/  STL [R1+0x188], R74 ;  /* 0x0001884a01007387 */ /* 0x0009e20000100800 */
[----:B-1----:R-:W-:-:S03]  /*12530*/  IMAD.MOV.U32 R4, RZ, RZ, R75 ;  /* 0x000000ffff047224 */ /* 0x002fc600078e004b */
[----:B------:R-:W-:Y:S04]  /*12540*/  STL [R1+0x190], R72 ;  /* 0x0001904801007387 */ /* 0x000fe80000100800 */
[----:B------:R1:W-:Y:S04]  /*12550*/  STL [R1+0x184], R4 ;  /* 0x0001840401007387 */ /* 0x0003e80000100800 */
[----:B----4-:R-:W4:Y:S01]  /*12560*/  LDL.LU.64 R74, [R1+0x1a8] ;  /* 0x0001a800014a7983 */ /* 0x010f220000300a00 */
[----:B-1----:R-:W-:-:S03]  /*12570*/  IMAD.MOV.U32 R4, RZ, RZ, R73 ;  /* 0x000000ffff047224 */ /* 0x002fc600078e0049 */
[----:B--2---:R-:W-:Y:S04]  /*12580*/  STL [R1+0x198], R76 ;  /* 0x0001984c01007387 */ /* 0x004fe80000100800 */
[----:B------:R1:W-:Y:S04]  /*12590*/  STL [R1+0x18c], R4 ;  /* 0x00018c0401007387 */ /* 0x0003e80000100800 */
[----:B------:R-:W2:Y:S01]  /*125a0*/  LDL.LU.64 R66, [R1+0x1b0] ;  /* 0x0001b00001427983 */ /* 0x000ea20000300a00 */
[----:B-1----:R-:W-:-:S03]  /*125b0*/  IMAD.MOV.U32 R4, RZ, RZ, R77 ;  /* 0x000000ffff047224 */ /* 0x002fc600078e004d */
[----:B------:R-:W3:Y:S04]  /*125c0*/  LDL.LU.64 R76, [R1+0x1b8] ;  /* 0x0001b800014c7983 */ /* 0x000ee80000300a00 */
[----:B------:R-:W3:Y:S04]  /*125d0*/  LDL.LU.64 R72, [R1+0x208] ;  /* 0x0002080001487983 */ /* 0x000ee80000300a00 */
[----:B------:R1:W-:Y:S04]  /*125e0*/  STL [R1+0x194], R4 ;  /* 0x0001940401007387 */ /* 0x0003e80000100800 */
[----:B------:R1:W-:Y:S02]  /*125f0*/  STL [R1+0x1a0], R70 ;  /* 0x0001a04601007387 */ /* 0x0003e40000100800 */
[----:B-1----:R-:W-:-:S02]  /*12600*/  IMAD.MOV.U32 R4, RZ, RZ, R71 ;  /* 0x000000ffff047224 */ /* 0x002fc400078e0047 */
[----:B------:R-:W3:Y:S04]  /*12610*/  LDL.LU.64 R70, [R1+0x1c0] ;  /* 0x0001c00001467983 */ /* 0x000ee80000300a00 */
[----:B------:R1:W-:Y:S04]  /*12620*/  STL [R1+0x19c], R4 ;  /* 0x00019c0401007387 */ /* 0x0003e80000100800 */
[----:B----4-:R4:W-:Y:S01]  /*12630*/  STL [R1+0x1a8], R74 ;  /* 0x0001a84a01007387 */ /* 0x0109e20000100800 */
[----:B-1----:R-:W-:-:S03]  /*12640*/  MOV R4, R75 ;  /* 0x0000004b00047202 */ /* 0x002fc60000000f00 */
[----:B----4-:R-:W4:Y:S04]  /*12650*/  LDL.LU.64 R74, [R1+0x1c8] ;  /* 0x0001c800014a7983 */ /* 0x010f280000300a00 */
[----:B------:R2:W-:Y:S02]  /*12660*/  STL [R1+0x1a4], R4 ;  /* 0x0001a40401007387 */ /* 0x0005e40000100800 */
[----:B--2---:R-:W-:Y:S02]  /*12670*/  IMAD.MOV.U32 R4, RZ, RZ, R67 ;  /* 0x000000ffff047224 */ /* 0x004fe400078e0043 */
[----:B------:R-:W-:Y:S04]  /*12680*/  STL [R1+0x1b0], R66 ;  /* 0x0001b04201007387 */ /* 0x000fe80000100800 */
[----:B---3--:R-:W-:Y:S04]  /*12690*/  STL [R1+0x1b8], R76 ;  /* 0x0001b84c01007387 */ /* 0x008fe80000100800 */
[----:B------:R1:W-:Y:S04]  /*126a0*/  STL [R1+0x1ac], R4 ;  /* 0x0001ac0401007387 */ /* 0x0003e80000100800 */
[----:B------:R-:W2:Y:S01]  /*126b0*/  LDL.LU.64 R62, [R1+0x1d0] ;  /* 0x0001d000013e7983 */ /* 0x000ea20000300a00 */
[----:B-1----:R-:W-:-:S02]  /*126c0*/  IMAD.MOV.U32 R4, RZ, RZ, R77 ;  /* 0x000000ffff047224 */ /* 0x002fc400078e004d */
[----:B------:R-:W-:Y:S02]  /*126d0*/  IMAD.MOV.U32 R76, RZ, RZ, R78 ;  /* 0x000000ffff4c7224 */ /* 0x000fe400078e004e */
[----:B------:R-:W-:Y:S01]  /*126e0*/  IMAD.MOV.U32 R77, RZ, RZ, R79 ;  /* 0x000000ffff4d7224 */ /* 0x000fe200078e004f */
[----:B------:R1:W-:Y:S01]  /*126f0*/  STL [R1+0x1b4], R4 ;  /* 0x0001b40401007387 */ /* 0x0003e20000100800 */
[----:B------:R-:W-:Y:S02]  /*12700*/  IMAD.MOV.U32 R78, RZ, RZ, R84 ;  /* 0x000000ffff4e7224 */ /* 0x000fe400078e0054 */
[----:B------:R-:W-:Y:S02]  /*12710*/  IMAD.MOV.U32 R79, RZ, RZ, R85 ;  /* 0x000000ffff4f7224 */ /* 0x000fe400078e0055 */
[----:B------:R-:W-:Y:S02]  /*12720*/  IMAD.MOV.U32 R84, RZ, RZ, R124 ;  /* 0x000000ffff547224 */ /* 0x000fe400078e007c */
[----:B------:R-:W-:-:S02]  /*12730*/  IMAD.MOV.U32 R85, RZ, RZ, R125 ;  /* 0x000000ffff557224 */ /* 0x000fc400078e007d */
[----:B------:R-:W3:Y:S01]  /*12740*/  LDL.LU.64 R124, [R1+0x1d8] ;  /* 0x0001d800017c7983 */ /* 0x000ee20000300a00 */
[----:B-1----:R-:W-:-:S03]  /*12750*/  IMAD.MOV.U32 R4, RZ, RZ, R71 ;  /* 0x000000ffff047224 */ /* 0x002fc600078e0047 */
[----:B------:R1:W-:Y:S04]  /*12760*/  STL [R1+0x1c0], R70 ;  /* 0x0001c04601007387 */ /* 0x0003e80000100800 */
[----:B------:R-:W3:Y:S04]  /*12770*/  LDL.LU.64 R66, [R1+0x1e0] ;  /* 0x0001e00001427983 */ /* 0x000ee80000300a00 */
[----:B------:R1:W-:Y:S04]  /*12780*/  STL [R1+0x1bc], R4 ;  /* 0x0001bc0401007387 */ /* 0x0003e80000100800 */
[----:B----4-:R4:W-:Y:S04]  /*12790*/  STL [R1+0x1c8], R74 ;  /* 0x0001c84a01007387 */ /* 0x0109e80000100800 */
[----:B-1----:R-:W3:Y:S01]  /*127a0*/  LDL.LU.64 R70, [R1+0x1e8] ;  /* 0x0001e80001467983 */ /* 0x002ee20000300a00 */
[----:B------:R-:W-:-:S03]  /*127b0*/  IMAD.MOV.U32 R4, RZ, RZ, R75 ;  /* 0x000000ffff047224 */ /* 0x000fc600078e004b */
[----:B----4-:R-:W4:Y:S04]  /*127c0*/  LDL.LU.64 R74, [R1+0x1f0] ;  /* 0x0001f000014a7983 */ /* 0x010f280000300a00 */
[----:B------:R2:W-:Y:S02]  /*127d0*/  STL [R1+0x1c4], R4 ;  /* 0x0001c40401007387 */ /* 0x0005e40000100800 */
[----:B--2---:R-:W-:Y:S02]  /*127e0*/  IMAD.MOV.U32 R4, RZ, RZ, R63 ;  /* 0x000000ffff047224 */ /* 0x004fe400078e003f */
[----:B------:R-:W-:Y:S04]  /*127f0*/  STL [R1+0x1d0], R62 ;  /* 0x0001d03e01007387 */ /* 0x000fe80000100800 */
[----:B------:R1:W-:Y:S04]  /*12800*/  STL [R1+0x1cc], R4 ;  /* 0x0001cc0401007387 */ /* 0x0003e80000100800 */
[----:B---3--:R2:W-:Y:S01]  /*12810*/  STL [R1+0x1d8], R124 ;  /* 0x0001d87c01007387 */ /* 0x0085e20000100800 */
[----:B-1----:R-:W-:-:S03]  /*12820*/  MOV R4, R125 ;  /* 0x0000007d00047202 */ /* 0x002fc60000000f00 */
[----:B--2---:R-:W2:Y:S04]  /*12830*/  LDL.LU.64 R124, [R1+0x200] ;  /* 0x00020000017c7983 */ /* 0x004ea80000300a00 */
[----:B------:R1:W-:Y:S04]  /*12840*/  STL [R1+0x1d4], R4 ;  /* 0x0001d40401007387 */ /* 0x0003e80000100800 */
[----:B------:R-:W-:Y:S01]  /*12850*/  STL [R1+0x1e0], R66 ;  /* 0x0001e04201007387 */ /* 0x000fe20000100800 */
[----:B-1----:R-:W-:-:S03]  /*12860*/  IMAD.MOV.U32 R4, RZ, RZ, R67 ;  /* 0x000000ffff047224 */ /* 0x002fc600078e0043 */
[----:B------:R-:W-:Y:S04]  /*12870*/  STL [R1+0x1e8], R70 ;  /* 0x0001e84601007387 */ /* 0x000fe80000100800 */
[----:B------:R1:W-:Y:S04]  /*12880*/  STL [R1+0x1dc], R4 ;  /* 0x0001dc0401007387 */ /* 0x0003e80000100800 */
[----:B----4-:R-:W-:Y:S01]  /*12890*/  STL [R1+0x1f0], R74 ;  /* 0x0001f04a01007387 */ /* 0x010fe20000100800 */
[----:B-1----:R-:W-:-:S05]  /*128a0*/  IMAD.MOV.U32 R4, RZ, RZ, R71 ;  /* 0x000000ffff047224 */ /* 0x002fca00078e0047 */
[----:B------:R1:W-:Y:S04]  /*128b0*/  STL [R1+0x1e4], R4 ;  /* 0x0001e40401007387 */ /* 0x0003e80000100800 */
[----:B------:R-:W-:Y:S01]  /*128c0*/  STL [R1+0x1f8], R80 ;  /* 0x0001f85001007387 */ /* 0x000fe20000100800 */
[----:B-1----:R-:W-:-:S05]  /*128d0*/  IMAD.MOV.U32 R4, RZ, RZ, R75 ;  /* 0x000000ffff047224 */ /* 0x002fca00078e004b */
[----:B------:R1:W-:Y:S04]  /*128e0*/  STL [R1+0x1ec], R4 ;  /* 0x0001ec0401007387 */ /* 0x0003e80000100800 */
[----:B------:R-:W3:Y:S01]  /*128f0*/  LDL.LU.64 R74, [R1+0x210] ;  /* 0x00021000014a7983 */ /* 0x000ee20000300a00 */
[----:B-1----:R-:W-:Y:S02]  /*12900*/  IMAD.MOV.U32 R4, RZ, RZ, R81 ;  /* 0x000000ffff047224 */ /* 0x002fe400078e0051 */
[----:B------:R-:W-:Y:S02]  /*12910*/  IMAD.MOV.U32 R66, RZ, RZ, R76 ;  /* 0x000000ffff427224 */ /* 0x000fe400078e004c */
[----:B------:R-:W-:Y:S01]  /*12920*/  IMAD.MOV.U32 R67, RZ, RZ, R77 ;  /* 0x000000ffff437224 */ /* 0x000fe200078e004d */
[----:B------:R1:W-:Y:S01]  /*12930*/  STL [R1+0x1f4], R4 ;  /* 0x0001f40401007387 */ /* 0x0003e20000100800 */
[----:B------:R-:W-:-:S02]  /*12940*/  IMAD.MOV.U32 R70, RZ, RZ, R78 ;  /* 0x000000ffff467224 */ /* 0x000fc400078e004e */
[----:B------:R-:W-:Y:S02]  /*12950*/  IMAD.MOV.U32 R71, RZ, RZ, R79 ;  /* 0x000000ffff477224 */ /* 0x000fe400078e004f */
[----:B------:R-:W-:Y:S02]  /*12960*/  IMAD.MOV.U32 R50, RZ, RZ, R84 ;  /* 0x000000ffff327224 */ /* 0x000fe400078e0054 */
[----:B------:R-:W-:Y:S01]  /*12970*/  IMAD.MOV.U32 R51, RZ, RZ, R85 ;  /* 0x000000ffff337224 */ /* 0x000fe200078e0055 */
[----:B--2---:R2:W-:Y:S04]  /*12980*/  STL [R1+0x200], R124 ;  /* 0x0002007c01007387 */ /* 0x0045e80000100800 */
[----:B------:R-:W4:Y:S01]  /*12990*/  LDL.LU.64 R76, [R1+0x218] ;  /* 0x00021800014c7983 */ /* 0x000f220000300a00 */
[----:B-1----:R-:W-:-:S03]  /*129a0*/  IMAD.MOV.U32 R4, RZ, RZ, R125 ;  /* 0x000000ffff047224 */ /* 0x002fc600078e007d */
[----:B------:R-:W4:Y:S04]  /*129b0*/  LDL.LU.64 R78, [R1+0x220] ;  /* 0x00022000014e7983 */ /* 0x000f280000300a00 */
[----:B------:R1:W-:Y:S04]  /*129c0*/  STL [R1+0x1fc], R4 ;  /* 0x0001fc0401007387 */ /* 0x0003e80000100800 */
[----:B------:R-:W-:Y:S04]  /*129d0*/  STL [R1+0x208], R72 ;  /* 0x0002084801007387 */ /* 0x000fe80000100800 */
[----:B------:R-:W4:Y:S04]  /*129e0*/  LDL.LU.64 R84, [R1+0x228] ;  /* 0x0002280001547983 */ /* 0x000f280000300a00 */
[----:B------:R-:W4:Y:S04]  /*129f0*/  LDL.LU.64 R80, [R1+0x230] ;  /* 0x0002300001507983 */ /* 0x000f280000300a00 */
[----:B--2---:R-:W2:Y:S01]  /*12a00*/  LDL.LU.64 R124, [R1+0x238] ;  /* 0x00023800017c7983 */ /* 0x004ea20000300a00 */
[----:B-1----:R-:W-:-:S03]  /*12a10*/  IMAD.MOV.U32 R4, RZ, RZ, R73 ;  /* 0x000000ffff047224 */ /* 0x002fc600078e0049 */
[----:B------:R-:W2:Y:S04]  /*12a20*/  LDL.LU.64 R58, [R1+0x240] ;  /* 0x00024000013a7983 */ /* 0x000ea80000300a00 */
[----:B---3--:R-:W-:Y:S04]  /*12a30*/  STL [R1+0x210], R74 ;  /* 0x0002104a01007387 */ /* 0x008fe80000100800 */
[----:B------:R1:W-:Y:S02]  /*12a40*/  STL [R1+0x204], R4 ;  /* 0x0002040401007387 */ /* 0x0003e40000100800 */
[----:B-1----:R-:W-:-:S02]  /*12a50*/  IMAD.MOV.U32 R4, RZ, RZ, R75 ;  /* 0x000000ffff047224 */ /* 0x002fc400078e004b */
[----:B------:R-:W-:Y:S02]  /*12a60*/  IMAD.MOV.U32 R72, RZ, RZ, R92 ;  /* 0x000000ffff487224 */ /* 0x000fe400078e005c */
[----:B------:R-:W-:Y:S02]  /*12a70*/  IMAD.MOV.U32 R73, RZ, RZ, R93 ;  /* 0x000000ffff497224 */ /* 0x000fe400078e005d */
[----:B------:R-:W-:Y:S02]  /*12a80*/  IMAD.MOV.U32 R74, RZ, RZ, R90 ;  /* 0x000000ffff4a7224 */ /* 0x000fe400078e005a */
[----:B------:R-:W-:Y:S01]  /*12a90*/  IMAD.MOV.U32 R75, RZ, RZ, R91 ;  /* 0x000000ffff4b7224 */ /* 0x000fe200078e005b */
[----:B------:R-:W-:Y:S01]  /*12aa0*/  MOV R46, R66 ;  /* 0x00000042002e7202 */ /* 0x000fe20000000f00 */
        /* <DEDUP_REMOVED lines=8> */
[----:B------:R-:W-:Y:S01]  /*12b30*/  IMAD.MOV.U32 R55, RZ, RZ, R71 ;  /* 0x000000ffff377224 */ /* 0x000fe200078e0047 */
[----:B----4-:R-:W-:Y:S04]  /*12b40*/  STL [R1+0x218], R76 ;  /* 0x0002184c01007387 */ /* 0x010fe80000100800 */
[----:B------:R1:W-:Y:S04]  /*12b50*/  STL [R1+0x20c], R4 ;  /* 0x00020c0401007387 */ /* 0x0003e80000100800 */
[----:B------:R-:W-:Y:S01]  /*12b60*/  STL [R1+0x220], R78 ;  /* 0x0002204e01007387 */ /* 0x000fe20000100800 */
[----:B-1----:R-:W-:-:S05]  /*12b70*/  IMAD.MOV.U32 R4, RZ, RZ, R77 ;  /* 0x000000ffff047224 */ /* 0x002fca00078e004d */
[----:B------:R1:W-:Y:S04]  /*12b80*/  STL [R1+0x214], R4 ;  /* 0x0002140401007387 */ /* 0x0003e80000100800 */
[----:B------:R-:W-:Y:S01]  /*12b90*/  STL [R1+0x228], R84 ;  /* 0x0002285401007387 */ /* 0x000fe20000100800 */
[----:B-1----:R-:W-:-:S05]  /*12ba0*/  IMAD.MOV.U32 R4, RZ, RZ, R79 ;  /* 0x000000ffff047224 */ /* 0x002fca00078e004f */
[----:B------:R1:W-:Y:S04]  /*12bb0*/  STL [R1+0x21c], R4 ;  /* 0x00021c0401007387 */ /* 0x0003e80000100800 */
[----:B------:R-:W-:Y:S01]  /*12bc0*/  STL [R1+0x230], R80 ;  /* 0x0002305001007387 */ /* 0x000fe20000100800 */
[----:B-1----:R-:W-:-:S05]  /*12bd0*/  IMAD.MOV.U32 R4, RZ, RZ, R85 ;  /* 0x000000ffff047224 */ /* 0x002fca00078e0055 */
[----:B------:R1:W-:Y:S02]  /*12be0*/  STL [R1+0x224], R4 ;  /* 0x0002240401007387 */ /* 0x0003e40000100800 */
[----:B-1----:R-:W-:-:S05]  /*12bf0*/  IMAD.MOV.U32 R4, RZ, RZ, R81 ;  /* 0x000000ffff047224 */ /* 0x002fca00078e0051 */
[----:B------:R1:W-:Y:S01]  /*12c00*/  STL [R1+0x22c], R4 ;  /* 0x00022c0401007387 */ /* 0x0003e20000100800 */
[----:B------:R-:W-:-:S03]  /*12c10*/  IMAD.MOV.U32 R76, RZ, RZ, R100 ;  /* 0x000000ffff4c7224 */ /* 0x000fc600078e0064 */
[----:B--2---:R2:W-:Y:S01]  /*12c20*/  STL [R1+0x238], R124 ;  /* 0x0002387c01007387 */ /* 0x0045e20000100800 */
[----:B-1----:R-:W-:Y:S02]  /*12c30*/  IMAD.MOV.U32 R4, RZ, RZ, R125 ;  /* 0x000000ffff047224 */ /* 0x002fe400078e007d */
[----:B------:R-:W-:-:S03]  /*12c40*/  IMAD.MOV.U32 R77, RZ, RZ, R101 ;  /* 0x000000ffff4d7224 */ /* 0x000fc600078e0065 */
[----:B------:R1:W-:Y:S01]  /*12c50*/  STL [R1+0x234], R4 ;  /* 0x0002340401007387 */ /* 0x0003e20000100800 */
[----:B------:R-:W-:Y:S01]  /*12c60*/  IMAD.MOV.U32 R100, RZ, RZ, R88 ;  /* 0x000000ffff647224 */ /* 0x000fe200078e0058 */
[----:B------:R-:W-:Y:S01]  /*12c70*/  MOV R78, R96 ;  /* 0x00000060004e7202 */ /* 0x000fe20000000f00 */
[----:B------:R-:W-:Y:S01]  /*12c80*/  IMAD.MOV.U32 R101, RZ, RZ, R89 ;  /* 0x000000ffff657224 */ /* 0x000fe200078e0059 */
[----:B------:R-:W3:Y:S01]  /*12c90*/  LDL.LU.64 R92, [R1+0x3a8] ;  /* 0x0003a800015c7983 */ /* 0x000ee20000300a00 */
[----:B------:R-:W-:Y:S02]  /*12ca0*/  IMAD.MOV.U32 R88, RZ, RZ, R108 ;  /* 0x000000ffff587224 */ /* 0x000fe400078e006c */
[----:B------:R-:W-:Y:S01]  /*12cb0*/  IMAD.MOV.U32 R89, RZ, RZ, R109 ;  /* 0x000000ffff597224 */ /* 0x000fe200078e006d */
[----:B--2---:R-:W2:Y:S01]  /*12cc0*/  LDL.LU.64 R124, [R1+0x3f0] ;  /* 0x0003f000017c7983 */ /* 0x004ea20000300a00 */
[----:B------:R-:W-:Y:S02]  /*12cd0*/  IMAD.MOV.U32 R79, RZ, RZ, R97 ;  /* 0x000000ffff4f7224 */ /* 0x000fe400078e0061 */
[----:B------:R-:W-:Y:S01]  /*12ce0*/  IMAD.MOV.U32 R96, RZ, RZ, R98 ;  /* 0x000000ffff607224 */ /* 0x000fe200078e0062 */
[----:B------:R-:W4:Y:S01]  /*12cf0*/  LDL.LU.64 R90, [R1+0x4a8] ;  /* 0x0004a800015a7983 */ /* 0x000f220000300a00 */
        /* <DEDUP_REMOVED lines=11> */
[----:B------:R-:W2:Y:S01]  /*12db0*/  LDL.LU.64 R70, [R1+0x260] ;  /* 0x0002600001467983 */ /* 0x000ea20000300a00 */
[----:B-1----:R-:W-:-:S03]  /*12dc0*/  IMAD.MOV.U32 R4, RZ, RZ, R59 ;  /* 0x000000ffff047224 */ /* 0x002fc600078e003b */
[----:B------:R1:W-:Y:S04]  /*12dd0*/  STL [R1+0x240], R58 ;  /* 0x0002403a01007387 */ /* 0x0003e80000100800 */
[----:B------:R1:W-:Y:S04]  /*12de0*/  STL [R1+0x23c], R4 ;  /* 0x00023c0401007387 */ /* 0x0003e80000100800 */
[----:B------:R-:W-:Y:S04]  /*12df0*/  STL [R1+0x248], R46 ;  /* 0x0002482e01007387 */ /* 0x000fe80000100800 */
[----:B-1----:R-:W3:Y:S01]  /*12e00*/  LDL.LU.64 R58, [R1+0x2a8] ;  /* 0x0002a800013a7983 */ /* 0x002ee20000300a00 */
[----:B------:R-:W-:-:S05]  /*12e10*/  MOV R4, R47 ;  /* 0x0000002f00047202 */ /* 0x000fca0000000f00 */
[----:B------:R2:W-:Y:S02]  /*12e20*/  STL [R1+0x244], R4 ;  /* 0x0002440401007387 */ /* 0x0005e40000100800 */
[----:B--2---:R-:W-:Y:S02]  /*12e30*/  IMAD.MOV.U32 R4, RZ, RZ, R71 ;  /* 0x000000ffff047224 */ /* 0x004fe400078e0047 */
[----:B------:R1:W-:Y:S04]  /*12e40*/  STL [R1+0x250], R70 ;  /* 0x0002504601007387 */ /* 0x0003e80000100800 */
[----:B------:R2:W-:Y:S04]  /*12e50*/  STL [R1+0x24c], R4 ;  /* 0x00024c0401007387 */ /* 0x0005e80000100800 */
[----:B------:R-:W-:Y:S04]  /*12e60*/  STL [R1+0x258], R50 ;  /* 0x0002583201007387 */ /* 0x000fe80000100800 */
[----:B-1----:R-:W4:Y:S01]  /*12e70*/  LDL.LU.64 R70, [R1+0x270] ;  /* 0x0002700001467983 */ /* 0x002f220000300a00 */
[----:B--2---:R-:W-:-:S05]  /*12e80*/  IMAD.MOV.U32 R4, RZ, RZ, R51 ;  /* 0x000000ffff047224 */ /* 0x004fca00078e0033 */
[----:B------:R1:W-:Y:S04]  /*12e90*/  STL [R1+0x254], R4 ;  /* 0x0002540401007387 */ /* 0x0003e80000100800 */
[----:B---3--:R2:W-:Y:S01]  /*12ea0*/  STL [R1+0x260], R58 ;  /* 0x0002603a01007387 */ /* 0x0085e20000100800 */
[----:B-1----:R-:W-:-:S03]  /*12eb0*/  IMAD.MOV.U32 R4, RZ, RZ, R59 ;  /* 0x000000ffff047224 */ /* 0x002fc600078e003b */
[----:B------:R-:W-:Y:S04]  /*12ec0*/  STL [R1+0x268], R54 ;  /* 0x0002683601007387 */ /* 0x000fe80000100800 */
[----:B------:R1:W-:Y:S04]  /*12ed0*/  STL [R1+0x25c], R4 ;  /* 0x00025c0401007387 */ /* 0x0003e80000100800 */
[----:B--2---:R-:W2:Y:S01]  /*12ee0*/  LDL.LU.64 R58, [R1+0x2f0] ;  /* 0x0002f000013a7983 */ /* 0x004ea20000300a00 */
[----:B-1----:R-:W-:-:S05]  /*12ef0*/  IMAD.MOV.U32 R4, RZ, RZ, R55 ;  /* 0x000000ffff047224 */ /* 0x002fca00078e0037 */
[----:B------:R4:W-:Y:S02]  /*12f00*/  STL [R1+0x264], R4 ;  /* 0x0002640401007387 */ /* 0x0009e40000100800 */
[----:B----4-:R-:W-:Y:S02]  /*12f10*/  IMAD.MOV.U32 R4, RZ, RZ, R71 ;  /* 0x000000ffff047224 */ /* 0x010fe400078e0047 */
[----:B------:R-:W-:Y:S04]  /*12f20*/  STL [R1+0x270], R70 ;  /* 0x0002704601007387 */ /* 0x000fe80000100800 */
[----:B------:R-:W-:Y:S04]  /*12f30*/  STL [R1+0x278], R72 ;  /* 0x0002784801007387 */ /* 0x000fe80000100800 */
[----:B------:R1:W-:Y:S02]  /*12f40*/  STL [R1+0x26c], R4 ;  /* 0x00026c0401007387 */ /* 0x0003e40000100800 */
[----:B-1----:R-:W-:-:S05]  /*12f50*/  IMAD.MOV.U32 R4, RZ, RZ, R73 ;  /* 0x000000ffff047224 */ /* 0x002fca00078e0049 */
[----:B------:R2:W-:Y:S04]  /*12f60*/  STL [R1+0x274], R4 ;  /* 0x0002740401007387 */ /* 0x0005e80000100800 */
[----:B------:R-:W3:Y:S01]  /*12f70*/  LDL.LU.64 R70, [R1+0x290] ;  /* 0x0002900001467983 */ /* 0x000ee20000300a00 */
[----:B------:R-:W-:Y:S02]  /*12f80*/  IMAD.MOV.U32 R72, RZ, RZ, R74 ;  /* 0x000000ffff487224 */ /* 0x000fe400078e004a */
[----:B------:R-:W-:Y:S02]  /*12f90*/  IMAD.MOV.U32 R73, RZ, RZ, R75 ;  /* 0x000000ffff497224 */ /* 0x000fe400078e004b */
[----:B------:R-:W4:Y:S01]  /*12fa0*/  LDL.LU.64 R74, [R1+0x308] ;  /* 0x00030800014a7983 */ /* 0x000f220000300a00 */
[----:B--2---:R-:W-:-:S03]  /*12fb0*/  IMAD.MOV.U32 R4, RZ, RZ, R59 ;  /* 0x000000ffff047224 */ /* 0x004fc600078e003b */
[----:B------:R-:W-:Y:S04]  /*12fc0*/  STL [R1+0x280], R58 ;  /* 0x0002803a01007387 */ /* 0x000fe80000100800 */
[----:B------:R-:W-:Y:S04]  /*12fd0*/  STL [R1+0x288], R66 ;  /* 0x0002884201007387 */ /* 0x000fe80000100800 */
[----:B------:R1:W-:Y:S02]  /*12fe0*/  STL [R1+0x27c], R4 ;  /* 0x00027c0401007387 */ /* 0x0003e40000100800 */
[----:B-1----:R-:W-:-:S05]  /*12ff0*/  IMAD.MOV.U32 R4, RZ, RZ, R67 ;  /* 0x000000ffff047224 */ /* 0x002fca00078e0043 */
[----:B------:R3:W-:Y:S02]  /*13000*/  STL [R1+0x284], R4 ;  /* 0x0002840401007387 */ /* 0x0007e40000100800 */
[----:B---3--:R-:W-:Y:S02]  /*13010*/  IMAD.MOV.U32 R4, RZ, RZ, R71 ;  /* 0x000000ffff047224 */ /* 0x008fe400078e0047 */
[----:B------:R-:W-:Y:S04]  /*13020*/  STL [R1+0x290], R70 ;  /* 0x0002904601007387 */ /* 0x000fe80000100800 */
[----:B------:R1:W-:Y:S04]  /*13030*/  STL [R1+0x28c], R4 ;  /* 0x00028c0401007387 */ /* 0x0003e80000100800 */
[----:B------:R-:W2:Y:S01]  /*13040*/  LDL.LU.64 R66, [R1+0x2b0] ;  /* 0x0002b00001427983 */ /* 0x000ea20000300a00 */
[----:B-1----:R-:W-:-:S03]  /*13050*/  IMAD.MOV.U32 R4, RZ, RZ, R77 ;  /* 0x000000ffff047224 */ /* 0x002fc600078e004d */
[----:B------:R1:W-:Y:S04]  /*13060*/  STL [R1+0x298], R76 ;  /* 0x0002984c01007387 */ /* 0x0003e80000100800 */
[----:B------:R4:W-:Y:S04]  /*13070*/  STL [R1+0x294], R4 ;  /* 0x0002940401007387 */ /* 0x0009e80000100800 */
[----:B-1----:R-:W3:Y:S01]  /*13080*/  LDL.LU.64 R76, [R1+0x3d0] ;  /* 0x0003d000014c7983 */ /* 0x002ee20000300a00 */
[----:B----4-:R-:W-:Y:S01]  /*13090*/  IMAD.MOV.U32 R4, RZ, RZ, R75 ;  /* 0x000000ffff047224 */ /* 0x010fe200078e004b */
[----:B------:R-:W-:Y:S01]  /*130a0*/  MOV R70, R72 ;  /* 0x0000004800467202 */ /* 0x000fe20000000f00 */
[----:B------:R-:W-:Y:S01]  /*130b0*/  IMAD.MOV.U32 R71, RZ, RZ, R73 ;  /* 0x000000ffff477224 */ /* 0x000fe200078e0049 */
[----:B------:R1:W-:Y:S01]  /*130c0*/  STL [R1+0x2a0], R74 ;  /* 0x0002a04a01007387 */ /* 0x0003e20000100800 */
[----:B------:R-:W-:-:S02]  /*130d0*/  IMAD.MOV.U32 R72, RZ, RZ, R84 ;  /* 0x000000ffff487224 */ /* 0x000fc400078e0054 */
[----:B------:R-:W-:Y:S01]  /*130e0*/  IMAD.MOV.U32 R73, RZ, RZ, R85 ;  /* 0x000000ffff497224 */ /* 0x000fe200078e0055 */
[----:B------:R4:W-:Y:S01]  /*130f0*/  STL [R1+0x29c], R4 ;  /* 0x00029c0401007387 */ /* 0x0009e20000100800 */
[----:B------:R-:W-:Y:S02]  /*13100*/  IMAD.MOV.U32 R84, RZ, RZ, R80 ;  /* 0x000000ffff547224 */ /* 0x000fe400078e0050 */
[----:B------:R-:W-:Y:S02]  /*13110*/  IMAD.MOV.U32 R85, RZ, RZ, R81 ;  /* 0x000000ffff557224 */ /* 0x000fe400078e0051 */
[----:B------:R-:W-:Y:S02]  /*13120*/  IMAD.MOV.U32 R80, RZ, RZ, R88 ;  /* 0x000000ffff507224 */ /* 0x000fe400078e0058 */
[----:B------:R-:W-:Y:S01]  /*13130*/  IMAD.MOV.U32 R81, RZ, RZ, R89 ;  /* 0x000000ffff517224 */ /* 0x000fe200078e0059 */
[----:B-1----:R-:W3:Y:S04]  /*13140*/  LDL.LU.64 R74, [R1+0x420] ;  /* 0x00042000014a7983 */ /* 0x002ee80000300a00 */
[----:B------:R-:W-:Y:S04]  /*13150*/  STL [R1+0x2a8], R62 ;  /* 0x0002a83e01007387 */ /* 0x000fe80000100800 */
[----:B------:R-:W3:Y:S01]  /*13160*/  LDL.LU.64 R88, [R1+0x2d0] ;  /* 0x0002d00001587983 */ /* 0x000ee20000300a00 */
[----:B----4-:R-:W-:-:S05]  /*13170*/  IMAD.MOV.U32 R4, RZ, RZ, R63 ;  /* 0x000000ffff047224 */ /* 0x010fca00078e003f */
[----:B------:R2:W-:Y:S02]  /*13180*/  STL [R1+0x2a4], R4 ;  /* 0x0002a40401007387 */ /* 0x0005e40000100800 */
[----:B--2---:R-:W-:Y:S02]  /*13190*/  IMAD.MOV.U32 R4, RZ, RZ, R67 ;  /* 0x000000ffff047224 */ /* 0x004fe400078e0043 */
[----:B------:R-:W-:Y:S04]  /*131a0*/  STL [R1+0x2b0], R66 ;  /* 0x0002b04201007387 */ /* 0x000fe80000100800 */
[----:B------:R-:W-:Y:S04]  /*131b0*/  STL [R1+0x2b8], R70 ;  /* 0x0002b84601007387 */ /* 0x000fe80000100800 */
[----:B------:R1:W-:Y:S02]  /*131c0*/  STL [R1+0x2ac], R4 ;  /* 0x0002ac0401007387 */ /* 0x0003e40000100800 */
[----:B-1----:R-:W-:-:S05]  /*131d0*/  MOV R4, R71 ;  /* 0x0000004700047202 */ /* 0x002fca0000000f00 */
[----:B------:R1:W-:Y:S04]  /*131e0*/  STL [R1+0x2b4], R4 ;  /* 0x0002b40401007387 */ /* 0x0003e80000100800 */
[----:B---3--:R2:W-:Y:S01]  /*131f0*/  STL [R1+0x2c0], R76 ;  /* 0x0002c04c01007387 */ /* 0x0085e20000100800 */
[----:B-1----:R-:W-:-:S05]  /*13200*/  IMAD.MOV.U32 R4, RZ, RZ, R77 ;  /* 0x000000ffff047224 */ /* 0x002fca00078e004d */
[----:B------:R1:W-:Y:S01]  /*13210*/  STL [R1+0x2bc], R4 ;  /* 0x0002bc0401007387 */ /* 0x0003e20000100800 */
[----:B--2---:R-:W-:Y:S02]  /*13220*/  IMAD.MOV.U32 R76, RZ, RZ, R84 ;  /* 0x000000ffff4c7224 */ /* 0x004fe400078e0054 */
[----:B------:R-:W-:Y:S02]  /*13230*/  IMAD.MOV.U32 R77, RZ, RZ, R85 ;  /* 0x000000ffff4d7224 */ /* 0x000fe400078e0055 */
[----:B------:R-:W2:Y:S01]  /*13240*/  LDL.LU.64 R84, [R1+0x300] ;  /* 0x0003000001547983 */ /* 0x000ea20000300a00 */
[----:B-1----:R-:W-:-:S03]  /*13250*/  IMAD.MOV.U32 R4, RZ, RZ, R73 ;  /* 0x000000ffff047224 */ /* 0x002fc600078e0049 */
[----:B------:R-:W-:Y:S04]  /*13260*/  STL [R1+0x2c8], R72 ;  /* 0x0002c84801007387 */ /* 0x000fe80000100800 */
[----:B------:R1:W-:Y:S04]  /*13270*/  STL [R1+0x2c4], R4 ;  /* 0x0002c40401007387 */ /* 0x0003e80000100800 */
[----:B------:R3:W-:Y:S01]  /*13280*/  STL [R1+0x2d0], R88 ;  /* 0x0002d05801007387 */ /* 0x0007e20000100800 */
[----:B-1----:R-:W-:-:S03]  /*13290*/  IMAD.MOV.U32 R4, RZ, RZ, R89 ;  /* 0x000000ffff047224 */ /* 0x002fc600078e0059 */
[----:B------:R-:W-:Y:S04]  /*132a0*/  STL [R1+0x2d8], R78 ;  /* 0x0002d84e01007387 */ /* 0x000fe80000100800 */
[----:B------:R1:W-:Y:S04]  /*132b0*/  STL [R1+0x2cc], R4 ;  /* 0x0002cc0401007387 */ /* 0x0003e80000100800 */
[----:B---3--:R-:W3:Y:S01]  /*132c0*/  LDL.LU.64 R88, [R1+0x448] ;  /* 0x0004480001587983 */ /* 0x008ee20000300a00 */
[----:B-1----:R-:W-:-:S05]  /*132d0*/  IMAD.MOV.U32 R4, RZ, RZ, R79 ;  /* 0x000000ffff047224 */ /* 0x002fca00078e004f */
[----:B------:R1:W-:Y:S04]  /*132e0*/  STL [R1+0x2d4], R4 ;  /* 0x0002d40401007387 */ /* 0x0003e80000100800 */
[----:B------:R-:W-:Y:S04]  /*132f0*/  STL [R1+0x2e0], R74 ;  /* 0x0002e04a01007387 */ /* 0x000fe80000100800 */
[----:B------:R-:W4:Y:S01]  /*13300*/  LDL.LU.64 R78, [R1+0x330] ;  /* 0x00033000014e7983 */ /* 0x000f220000300a00 */
[----:B-1----:R-:W-:-:S03]  /*13310*/  IMAD.MOV.U32 R4, RZ, RZ, R75 ;  /* 0x000000ffff047224 */ /* 0x002fc600078e004b */
[----:B------:R-:W-:Y:S04]  /*13320*/  STL [R1+0x2e8], R76 ;  /* 0x0002e84c01007387 */ /* 0x000fe80000100800 */
[----:B------:R1:W-:Y:S02]  /*13330*/  STL [R1+0x2dc], R4 ;  /* 0x0002dc0401007387 */ /* 0x0003e40000100800 */
[----:B-1----:R-:W-:-:S05]  /*13340*/  IMAD.MOV.U32 R4, RZ, RZ, R77 ;  /* 0x000000ffff047224 */ /* 0x002fca00078e004d */
[----:B------:R1:W-:Y:S04]  /*13350*/  STL [R1+0x2e4], R4 ;  /* 0x0002e40401007387 */ /* 0x0003e80000100800 */
[----:B--2---:R2:W-:Y:S01]  /*13360*/  STL [R1+0x2f0], R84 ;  /* 0x0002f05401007387 */ /* 0x0045e20000100800 */
[----:B-1----:R-:W-:-:S03]  /*13370*/  IMAD.MOV.U32 R4, RZ, RZ, R85 ;  /* 0x000000ffff047224 */ /* 0x002fc600078e0055 */
[----:B--2---:R-:W2:Y:S04]  /*13380*/  LDL.LU.64 R84, [R1+0x430] ;  /* 0x0004300001547983 */ /* 0x004ea80000300a00 */
[----:B------:R1:W-:Y:S04]  /*13390*/  STL [R1+0x2ec], R4 ;  /* 0x0002ec0401007387 */ /* 0x0003e80000100800 */
[----:B------:R1:W-:Y:S02]  /*133a0*/  STL [R1+0x2f8], R80 ;  /* 0x0002f85001007387 */ /* 0x0003e40000100800 */
[----:B-1----:R-:W-:-:S02]  /*133b0*/  IMAD.MOV.U32 R4, RZ, RZ, R81 ;  /* 0x000000ffff047224 */ /* 0x002fc400078e0051 */
[----:B------:R-:W2:Y:S04]  /*133c0*/  LDL.LU.64 R80, [R1+0x378] ;  /* 0x0003780001507983 */ /* 0x000ea80000300a00 */
[----:B------:R1:W-:Y:S04]  /*133d0*/  STL [R1+0x2f4], R4 ;  /* 0x0002f40401007387 */ /* 0x0003e80000100800 */
[----:B---3--:R3:W-:Y:S01]  /*133e0*/  STL [R1+0x300], R88 ;  /* 0x0003005801007387 */ /* 0x0087e20000100800 */
[----:B-1----:R-:W-:-:S05]  /*133f0*/  IMAD.MOV.U32 R4, RZ, RZ, R89 ;  /* 0x000000ffff047224 */ /* 0x002fca00078e0059 */
[----:B------:R1:W-:Y:S01]  /*13400*/  STL [R1+0x2fc], R4 ;  /* 0x0002fc0401007387 */ /* 0x0003e20000100800 */
[----:B---3--:R-:W-:Y:S01]  /*13410*/  MOV R88, R108 ;  /* 0x0000006c00587202 */ /* 0x008fe20000000f00 */
[----:B------:R-:W-:Y:S02]  /*13420*/  IMAD.MOV.U32 R89, RZ, RZ, R109 ;  /* 0x000000ffff597224 */ /* 0x000fe400078e006d */
[----:B------:R-:W-:Y:S02]  /*13430*/  IMAD.MOV.U32 R108, RZ, RZ, R96 ;  /* 0x000000ffff6c7224 */ /* 0x000fe400078e0060 */
[----:B------:R-:W-:Y:S02]  /*13440*/  IMAD.MOV.U32 R109, RZ, RZ, R97 ;  /* 0x000000ffff6d7224 */ /* 0x000fe400078e0061 */
[----:B------:R-:W3:Y:S01]  /*13450*/  LDL.LU.64 R96, [R1+0x460] ;  /* 0x0004600001607983 */ /* 0x000ee20000300a00 */
[----:B-1----:R-:W-:-:S03]  /*13460*/  IMAD.MOV.U32 R4, RZ, RZ, R93 ;  /* 0x000000ffff047224 */ /* 0x002fc600078e005d */
[----:B------:R1:W-:Y:S04]  /*13470*/  STL [R1+0x308], R92 ;  /* 0x0003085c01007387 */ /* 0x0003e80000100800 */
[----:B------:R1:W-:Y:S04]  /*13480*/  STL [R1+0x304], R4 ;  /* 0x0003040401007387 */ /* 0x0003e80000100800 */
[----:B----4-:R-:W-:Y:S01]  /*13490*/  STL [R1+0x310], R78 ;  /* 0x0003104e01007387 */ /* 0x010fe20000100800 */
[----:B-1----:R-:W-:Y:S02]  /*134a0*/  IMAD.MOV.U32 R92, RZ, RZ, R124 ;  /* 0x000000ffff5c7224 */ /* 0x002fe400078e007c */
[----:B------:R-:W-:-:S02]  /*134b0*/  IMAD.MOV.U32 R93, RZ, RZ, R125 ;  /* 0x000000ffff5d7224 */ /* 0x000fc400078e007d */
[----:B------:R-:W-:Y:S02]  /*134c0*/  IMAD.MOV.U32 R124, RZ, RZ, R104 ;  /* 0x000000ffff7c7224 */ /* 0x000fe400078e0068 */
[----:B------:R-:W-:Y:S02]  /*134d0*/  IMAD.MOV.U32 R125, RZ, RZ, R105 ;  /* 0x000000ffff7d7224 */ /* 0x000fe400078e0069 */
[----:B------:R-:W4:Y:S01]  /*134e0*/  LDL.LU.64 R104, [R1+0x3c0] ;  /* 0x0003c00001687983 */ /* 0x000f220000300a00 */
[----:B------:R-:W-:-:S03]  /*134f0*/  IMAD.MOV.U32 R4, RZ, RZ, R79 ;  /* 0x000000ffff047224 */ /* 0x000fc600078e004f */
[----:B------:R1:W-:Y:S04]  /*13500*/  STL [R1+0x318], R106 ;  /* 0x0003186a01007387 */ /* 0x0003e80000100800 */
[----:B------:R1:W-:Y:S02]  /*13510*/  STL [R1+0x30c], R4 ;  /* 0x00030c0401007387 */ /* 0x0003e40000100800 */
[----:B-1----:R-:W-:Y:S02]  /*13520*/  IMAD.MOV.U32 R106, RZ, RZ, R120 ;  /* 0x000000ffff6a7224 */ /* 0x002fe400078e0078 */
[----:B------:R-:W-:Y:S01]  /*13530*/  IMAD.MOV.U32 R4, RZ, RZ, R107 ;  /* 0x000000ffff047224 */ /* 0x000fe200078e006b */
[----:B------:R-:W-:Y:S02]  /*13540*/  MOV R107, R121 ;  /* 0x00000079006b7202 */ /* 0x000fe40000000f00 */
[----:B------:R-:W4:Y:S04]  /*13550*/  LDL.LU.64 R120, [R1+0x480] ;  /* 0x0004800001787983 */ /* 0x000f280000300a00 */
[----:B------:R2:W-:Y:S02]  /*13560*/  STL [R1+0x314], R4 ;  /* 0x0003140401007387 */ /* 0x0005e40000100800 */
[----:B--2---:R-:W-:-:S02]  /*13570*/  IMAD.MOV.U32 R4, RZ, RZ, R85 ;  /* 0x000000ffff047224 */ /* 0x004fc400078e0055 */
[----:B------:R-:W-:Y:S04]  /*13580*/  STL [R1+0x320], R84 ;  /* 0x0003205401007387 */ /* 0x000fe80000100800 */
[----:B------:R1:W-:Y:S04]  /*13590*/  STL [R1+0x31c], R4 ;  /* 0x00031c0401007387 */ /* 0x0003e80000100800 */
[----:B------:R2:W-:Y:S01]  /*135a0*/  STL [R1+0x328], R122 ;  /* 0x0003287a01007387 */ /* 0x0005e20000100800 */
[----:B-1----:R-:W-:-:S03]  /*135b0*/  IMAD.MOV.U32 R4, RZ, RZ, R123 ;  /* 0x000000ffff047224 */ /* 0x002fc600078e007b */
[----:B------:R-:W-:Y:S04]  /*135c0*/  STL [R1+0x330], R80 ;  /* 0x0003305001007387 */ /* 0x000fe80000100800 */
[----:B------:R1:W-:Y:S04]  /*135d0*/  STL [R1+0x324], R4 ;  /* 0x0003240401007387 */ /* 0x0003e80000100800 */
[----:B--2---:R-:W2:Y:S01]  /*135e0*/  LDL.LU.64 R122, [R1+0x3b0] ;  /* 0x0003b000017a7983 */ /* 0x004ea20000300a00 */
[----:B-1----:R-:W-:-:S05]  /*135f0*/  IMAD.MOV.U32 R4, RZ, RZ, R81 ;  /* 0x000000ffff047224 */ /* 0x002fca00078e0051 */
[----:B------:R1:W-:Y:S04]  /*13600*/  STL [R1+0x32c], R4 ;  /* 0x00032c0401007387 */ /* 0x0003e80000100800 */
[----:B------:R3:W-:Y:S01]  /*13610*/  STL [R1+0x338], R108 ;  /* 0x0003386c01007387 */ /* 0x0007e20000100800 */
[----:B-1----:R-:W-:-:S03]  /*13620*/  IMAD.MOV.U32 R4, RZ, RZ, R109 ;  /* 0x000000ffff047224 */ /* 0x002fc600078e006d */
[----:B---3--:R-:W3:Y:S04]  /*13630*/  LDL.LU.64 R108, [R1+0x4b0] ;  /* 0x0004b000016c7983 */ /* 0x008ee80000300a00 */
[----:B------:R1:W-:Y:S04]  /*13640*/  STL [R1+0x334], R4 ;  /* 0x0003340401007387 */ /* 0x0003e80000100800 */
[----:B------:R1:W-:Y:S02]  /*13650*/  STL [R1+0x340], R96 ;  /* 0x0003406001007387 */ /* 0x0003e40000100800 */
[----:B-1----:R-:W-:-:S02]  /*13660*/  IMAD.MOV.U32 R4, RZ, RZ, R97 ;  /* 0x000000ffff047224 */ /* 0x002fc400078e0061 */
[----:B------:R-:W-:Y:S04]  /*13670*/  STL [R1+0x348], R92 ;  /* 0x0003485c01007387 */ /* 0x000fe80000100800 */
[----:B------:R1:W-:Y:S01]  /*13680*/  STL [R1+0x33c], R4 ;  /* 0x00033c0401007387 */ /* 0x0003e20000100800 */
[----:B------:R-:W-:Y:S02]  /*13690*/  IMAD.MOV.U32 R96, RZ, RZ, R124 ;  /* 0x000000ffff607224 */ /* 0x000fe400078e007c */
[----:B------:R-:W-:Y:S02]  /*136a0*/  IMAD.MOV.U32 R97, RZ, RZ, R125 ;  /* 0x000000ffff617224 */ /* 0x000fe400078e007d */
[----:B------:R-:W3:Y:S01]  /*136b0*/  LDL.LU.64 R124, [R1+0x3e8] ;  /* 0x0003e800017c7983 */ /* 0x000ee20000300a00 */
[----:B-1----:R-:W-:-:S03]  /*136c0*/  IMAD.MOV.U32 R4, RZ, RZ, R93 ;  /* 0x000000ffff047224 */ /* 0x002fc600078e005d */
[----:B----4-:R-:W-:Y:S04]  /*136d0*/  STL [R1+0x350], R104 ;  /* 0x0003506801007387 */ /* 0x010fe80000100800 */
[----:B------:R1:W-:Y:S04]  /*136e0*/  STL [R1+0x344], R4 ;  /* 0x0003440401007387 */ /* 0x0003e80000100800 */
[----:B------:R-:W-:Y:S01]  /*136f0*/  STL [R1+0x358], R82 ;  /* 0x0003585201007387 */ /* 0x000fe20000100800 */
[----:B-1----:R-:W-:Y:S02]  /*13700*/  IMAD.MOV.U32 R4, RZ, RZ, R105 ;  /* 0x000000ffff047224 */ /* 0x002fe400078e0069 */
[----:B------:R-:W-:-:S02]  /*13710*/  IMAD.MOV.U32 R104, RZ, RZ, R106 ;  /* 0x000000ffff687224 */ /* 0x000fc400078e006a */
[----:B------:R-:W-:Y:S01]  /*13720*/  IMAD.MOV.U32 R105, RZ, RZ, R107 ;  /* 0x000000ffff697224 */ /* 0x000fe200078e006b */
[----:B------:R1:W-:Y:S04]  /*13730*/  STL [R1+0x34c], R4 ;  /* 0x00034c0401007387 */ /* 0x0003e80000100800 */
[----:B------:R-:W4:Y:S01]  /*13740*/  LDL.LU.64 R106, [R1+0x4e8] ;  /* 0x0004e800016a7983 */ /* 0x000f220000300a00 */
[----:B-1----:R-:W-:-:S03]  /*13750*/  MOV R4, R83 ;  /* 0x0000005300047202 */ /* 0x002fc60000000f00 */
[----:B------:R-:W-:Y:S04]  /*13760*/  STL [R1+0x360], R120 ;  /* 0x0003607801007387 */ /* 0x000fe80000100800 */
[----:B------:R1:W-:Y:S04]  /*13770*/  STL [R1+0x354], R4 ;  /* 0x0003540401007387 */ /* 0x0003e80000100800 */
[----:B------:R-:W-:Y:S01]  /*13780*/  STL [R1+0x368], R100 ;  /* 0x0003686401007387 */ /* 0x000fe20000100800 */
[----:B-1----:R-:W-:-:S05]  /*13790*/  IMAD.MOV.U32 R4, RZ, RZ, R121 ;  /* 0x000000ffff047224 */ /* 0x002fca00078e0079 */
[----:B------:R1:W-:Y:S04]  /*137a0*/  STL [R1+0x35c], R4 ;  /* 0x00035c0401007387 */ /* 0x0003e80000100800 */
[----:B------:R-:W4:Y:S01]  /*137b0*/  LDL.LU.64 R120, [R1+0x408] ;  /* 0x0004080001787983 */ /* 0x000f220000300a00 */
[----:B-1----:R-:W-:-:S03]  /*137c0*/  IMAD.MOV.U32 R4, RZ, RZ, R101 ;  /* 0x000000ffff047224 */ /* 0x002fc600078e0065 */
[----:B--2---:R-:W-:Y:S04]  /*137d0*/  STL [R1+0x370], R122 ;  /* 0x0003707a01007387 */ /* 0x004fe80000100800 */
[----:B------:R1:W-:Y:S02]  /*137e0*/  STL [R1+0x364], R4 ;  /* 0x0003640401007387 */ /* 0x0003e40000100800 */
[----:B-1----:R-:W-:Y:S02]  /*137f0*/  IMAD.MOV.U32 R4, RZ, RZ, R123 ;  /* 0x000000ffff047224 */ /* 0x002fe400078e007b */
[----:B------:R-:W-:Y:S02]  /*13800*/  IMAD.MOV.U32 R122, RZ, RZ, R128 ;  /* 0x000000ffff7a7224 */ /* 0x000fe400078e0080 */
[----:B------:R-:W-:Y:S01]  /*13810*/  IMAD.MOV.U32 R123, RZ, RZ, R129 ;  /* 0x000000ffff7b7224 */ /* 0x000fe200078e0081 */
[----:B------:R1:W-:Y:S04]  /*13820*/  STL [R1+0x36c], R4 ;  /* 0x00036c0401007387 */ /* 0x0003e80000100800 */
[----:B------:R-:W-:Y:S04]  /*13830*/  STL [R1+0x378], R88 ;  /* 0x0003785801007387 */ /* 0x000fe80000100800 */
[----:B------:R-:W2:Y:S01]  /*13840*/  LDL.LU.64 R128, [R1+0x508] ;  /* 0x0005080001807983 */ /* 0x000ea20000300a00 */
[----:B-1----:R-:W-:-:S03]  /*13850*/  IMAD.MOV.U32 R4, RZ, RZ, R89 ;  /* 0x000000ffff047224 */ /* 0x002fc600078e0059 */
[----:B---3--:R-:W-:Y:S04]  /*13860*/  STL [R1+0x380], R108 ;  /* 0x0003806c01007387 */ /* 0x008fe80000100800 */
[----:B------:R1:W-:Y:S02]  /*13870*/  STL [R1+0x374], R4 ;  /* 0x0003740401007387 */ /* 0x0003e40000100800 */
[----:B-1----:R-:W-:Y:S02]  /*13880*/  IMAD.MOV.U32 R4, RZ, RZ, R109 ;  /* 0x000000ffff047224 */ /* 0x002fe400078e006d */
[----:B------:R-:W-:Y:S02]  /*13890*/  IMAD.MOV.U32 R108, RZ, RZ, R90 ;  /* 0x000000ffff6c7224 */ /* 0x000fe400078e005a */
[----:B------:R-:W-:Y:S01]  /*138a0*/  IMAD.MOV.U32 R109, RZ, RZ, R91 ;  /* 0x000000ffff6d7224 */ /* 0x000fe200078e005b */
[----:B------:R1:W-:Y:S04]  /*138b0*/  STL [R1+0x37c], R4 ;  /* 0x00037c0401007387 */ /* 0x0003e80000100800 */
[----:B------:R3:W-:Y:S04]  /*138c0*/  STL [R1+0x388], R116 ;  /* 0x0003887401007387 */ /* 0x0007e80000100800 */
[----:B------:R-:W2:Y:S01]  /*138d0*/  LDL.LU.64 R90, [R1+0x450] ;  /* 0x00045000015a7983 */ /* 0x000ea20000300a00 */
[----:B-1----:R-:W-:-:S05]  /*138e0*/  IMAD.MOV.U32 R4, RZ, RZ, R117 ;  /* 0x000000ffff047224 */ /* 0x002fca00078e0075 */
[----:B------:R1:W-:Y:S01]  /*138f0*/  STL [R1+0x384], R4 ;  /* 0x0003840401007387 */ /* 0x0003e20000100800 */
[----:B---3--:R-:W-:Y:S01]  /*13900*/  IMAD.MOV.U32 R116, RZ, RZ, R96 ;  /* 0x000000ffff747224 */ /* 0x008fe200078e0060 */
[----:B------:R-:W-:Y:S02]  /*13910*/  MOV R117, R97 ;  /* 0x0000006100757202 */ /* 0x000fe40000000f00 */
[----:B------:R3:W-:Y:S04]  /*13920*/  STL [R1+0x390], R124 ;  /* 0x0003907c01007387 */ /* 0x0007e80000100800 */
[----:B------:R-:W2:Y:S01]  /*13930*/  LDL.LU.64 R96, [R1+0x518] ;  /* 0x0005180001607983 */ /* 0x000ea20000300a00 */
[----:B-1----:R-:W-:-:S05]  /*13940*/  IMAD.MOV.U32 R4, RZ, RZ, R125 ;  /* 0x000000ffff047224 */ /* 0x002fca00078e007d */
[----:B------:R1:W-:Y:S01]  /*13950*/  STL [R1+0x38c], R4 ;  /* 0x00038c0401007387 */ /* 0x0003e20000100800 */
[----:B---3--:R-:W-:Y:S02]  /*13960*/  IMAD.MOV.U32 R124, RZ, RZ, R98 ;  /* 0x000000ffff7c7224 */ /* 0x008fe400078e0062 */
[----:B------:R-:W-:Y:S01]  /*13970*/  IMAD.MOV.U32 R125, RZ, RZ, R99 ;  /* 0x000000ffff7d7224 */ /* 0x000fe200078e0063 */
[----:B------:R3:W-:Y:S04]  /*13980*/  STL [R1+0x398], R156 ;  /* 0x0003989c01007387 */ /* 0x0007e80000100800 */
[----:B------:R-:W2:Y:S01]  /*13990*/  LDL.LU.64 R98, [R1+0x468] ;  /* 0x0004680001627983 */ /* 0x000ea20000300a00 */
[----:B-1----:R-:W-:-:S05]  /*139a0*/  IMAD.MOV.U32 R4, RZ, RZ, R157 ;  /* 0x000000ffff047224 */ /* 0x002fca00078e009d */
[----:B------:R1:W-:Y:S01]  /*139b0*/  STL [R1+0x394], R4 ;  /* 0x0003940401007387 */ /* 0x0003e20000100800 */
[----:B---3--:R-:W-:Y:S02]  /*139c0*/  IMAD.MOV.U32 R156, RZ, RZ, R104 ;  /* 0x000000ffff9c7224 */ /* 0x008fe400078e0068 */
[----:B------:R-:W-:Y:S01]  /*139d0*/  IMAD.MOV.U32 R157, RZ, RZ, R105 ;  /* 0x000000ffff9d7224 */ /* 0x000fe200078e0069 */
[----:B----4-:R3:W-:Y:S04]  /*139e0*/  STL [R1+0x3a0], R106 ;  /* 0x0003a06a01007387 */ /* 0x0107e80000100800 */
[----:B------:R-:W4:Y:S01]  /*139f0*/  LDL.LU.64 R104, [R1+0x540] ;  /* 0x0005400001687983 */ /* 0x000f220000300a00 */
[----:B-1----:R-:W-:-:S05]  /*13a00*/  IMAD.MOV.U32 R4, RZ, RZ, R107 ;  /* 0x000000ffff047224 */ /* 0x002fca00078e006b */
[----:B------:R1:W-:Y:S01]  /*13a10*/  STL [R1+0x39c], R4 ;  /* 0x00039c0401007387 */ /* 0x0003e20000100800 */
[----:B---3--:R-:W-:Y:S02]  /*13a20*/  IMAD.MOV.U32 R106, RZ, RZ, R112 ;  /* 0x000000ffff6a7224 */ /* 0x008fe400078e0070 */
[----:B------:R-:W-:Y:S01]  /*13a30*/  IMAD.MOV.U32 R107, RZ, RZ, R113 ;  /* 0x000000ffff6b7224 */ /* 0x000fe200078e0071 */
[----:B------:R3:W-:Y:S04]  /*13a40*/  STL [R1+0x3a8], R114 ;  /* 0x0003a87201007387 */ /* 0x0007e80000100800 */
[----:B------:R-:W4:Y:S01]  /*13a50*/  LDL.LU.64 R112, [R1+0x488] ;  /* 0x0004880001707983 */ /* 0x000f220000300a00 */
[----:B-1----:R-:W-:-:S05]  /*13a60*/  IMAD.MOV.U32 R4, RZ, RZ, R115 ;  /* 0x000000ffff047224 */ /* 0x002fca00078e0073 */
[----:B------:R1:W-:Y:S01]  /*13a70*/  STL [R1+0x3a4], R4 ;  /* 0x0003a40401007387 */ /* 0x0003e20000100800 */
[----:B---3--:R-:W-:Y:S01]  /*13a80*/  IMAD.MOV.U32 R114, RZ, RZ, R130 ;  /* 0x000000ffff727224 */ /* 0x008fe200078e0082 */
[----:B------:R-:W-:Y:S02]  /*13a90*/  MOV R115, R131 ;  /* 0x0000008300737202 */ /* 0x000fe40000000f00 */
[----:B------:R3:W-:Y:S04]  /*13aa0*/  STL [R1+0x3b0], R120 ;  /* 0x0003b07801007387 */ /* 0x0007e80000100800 */
[----:B------:R-:W4:Y:S01]  /*13ab0*/  LDL.LU.64 R130, [R1+0x650] ;  /* 0x0006500001827983 */ /* 0x000f220000300a00 */
[----:B-1----:R-:W-:-:S03]  /*13ac0*/  IMAD.MOV.U32 R4, RZ, RZ, R121 ;  /* 0x000000ffff047224 */ /* 0x002fc600078e0079 */
[----:B---3--:R-:W3:Y:S04]  /*13ad0*/  LDL.LU.64 R120, [R1+0x4f8] ;  /* 0x0004f80001787983 */ /* 0x008ee80000300a00 */
[----:B------:R1:W-:Y:S04]  /*13ae0*/  STL [R1+0x3ac], R4 ;  /* 0x0003ac0401007387 */ /* 0x0003e80000100800 */
[----:B------:R2:W-:Y:S01]  /*13af0*/  STL [R1+0x3b8], R122 ;  /* 0x0003b87a01007387 */ /* 0x0005e20000100800 */
[----:B-1----:R-:W-:-:S03]  /*13b00*/  IMAD.MOV.U32 R4, RZ, RZ, R123 ;  /* 0x000000ffff047224 */ /* 0x002fc600078e007b */
[----:B--2---:R-:W-:Y:S04]  /*13b10*/  STL [R1+0x3c0], R128 ;  /* 0x0003c08001007387 */ /* 0x004fe80000100800 */
[----:B------:R1:W-:Y:S04]  /*13b20*/  STL [R1+0x3b4], R4 ;  /* 0x0003b40401007387 */ /* 0x0003e80000100800 */
[----:B------:R-:W2:Y:S01]  /*13b30*/  LDL.LU.64 R122, [R1+0x498] ;  /* 0x00049800017a7983 */ /* 0x000ea20000300a00 */
[----:B-1----:R-:W-:-:S03]  /*13b40*/  IMAD.MOV.U32 R4, RZ, RZ, R129 ;  /* 0x000000ffff047224 */ /* 0x002fc600078e0081 */
[----:B------:R-:W2:Y:S04]  /*13b50*/  LDL.LU.64 R128, [R1+0x438] ;  /* 0x0004380001807983 */ /* 0x000ea80000300a00 */
[----:B------:R1:W-:Y:S04]  /*13b60*/  STL [R1+0x3bc], R4 ;  /* 0x0003bc0401007387 */ /* 0x0003e80000100800 */
[----:B------:R-:W-:Y:S01]  /*13b70*/  STL [R1+0x3c8], R108 ;  /* 0x0003c86c01007387 */ /* 0x000fe20000100800 */
[----:B-1----:R-:W-:-:S03]  /*13b80*/  IMAD.MOV.U32 R4, RZ, RZ, R109 ;  /* 0x000000ffff047224 */ /* 0x002fc600078e006d */
[----:B------:R-:W-:Y:S04]  /*13b90*/  STL [R1+0x3d0], R90 ;  /* 0x0003d05a01007387 */ /* 0x000fe80000100800 */
        /* <DEDUP_REMOVED lines=16> */
[----:B----4-:R-:W-:Y:S01]  /*13ca0*/  STL [R1+0x400], R104 ;  /* 0x0004006801007387 */ /* 0x010fe20000100800 */
[----:B-1----:R-:W-:-:S05]  /*13cb0*/  IMAD.MOV.U32 R4, RZ, RZ, R157 ;  /* 0x000000ffff047224 */ /* 0x002fca00078e009d */
[----:B------:R1:W-:Y:S04]  /*13cc0*/  STL [R1+0x3f4], R4 ;  /* 0x0003f40401007387 */ /* 0x0003e80000100800 */
[----:B------:R-:W-:Y:S01]  /*13cd0*/  STL [R1+0x408], R106 ;  /* 0x0004086a01007387 */ /* 0x000fe20000100800 */
[----:B-1----:R-:W-:-:S05]  /*13ce0*/  IMAD.MOV.U32 R4, RZ, RZ, R105 ;  /* 0x000000ffff047224 */ /* 0x002fca00078e0069 */
[----:B------:R1:W-:Y:S04]  /*13cf0*/  STL [R1+0x3fc], R4 ;  /* 0x0003fc0401007387 */ /* 0x0003e80000100800 */
[----:B------:R-:W-:Y:S01]  /*13d00*/  STL [R1+0x410], R112 ;  /* 0x0004107001007387 */ /* 0x000fe20000100800 */
[----:B-1----:R-:W-:-:S05]  /*13d10*/  MOV R4, R107 ;  /* 0x0000006b00047202 */ /* 0x002fca0000000f00 */
[----:B------:R1:W-:Y:S04]  /*13d20*/  STL [R1+0x404], R4 ;  /* 0x0004040401007387 */ /* 0x0003e80000100800 */
[----:B------:R-:W-:Y:S01]  /*13d30*/  STL [R1+0x418], R114 ;  /* 0x0004187201007387 */ /* 0x000fe20000100800 */
[----:B-1----:R-:W-:-:S05]  /*13d40*/  IMAD.MOV.U32 R4, RZ, RZ, R113 ;  /* 0x000000ffff047224 */ /* 0x002fca00078e0071 */
[----:B------:R-:W-:Y:S04]  /*13d50*/  STL [R1+0x40c], R4 ;  /* 0x00040c0401007387 */ /* 0x000fe80000100800 */
[----:B------:R1:W-:Y:S02]  /*13d60*/  STL [R1+0x420], R130 ;  /* 0x0004208201007387 */ /* 0x0003e40000100800 */
[----:B-1----:R-:W1:Y:S01]  /*13d70*/  LDC R130, c[0x0][0x3a0] ;  /* 0x0000e800ff827b82 */ /* 0x002e620000000800 */
[----:B------:R-:W-:-:S05]  /*13d80*/  IMAD.MOV.U32 R4, RZ, RZ, R115 ;  /* 0x000000ffff047224 */ /* 0x000fca00078e0073 */
[----:B------:R4:W-:Y:S04]  /*13d90*/  STL [R1+0x414], R4 ;  /* 0x0004140401007387 */ /* 0x0009e80000100800 */
[----:B---3--:R-:W-:Y:S01]  /*13da0*/  STL [R1+0x428], R120 ;  /* 0x0004287801007387 */ /* 0x008fe20000100800 */
[----:B----4-:R-:W-:-:S05]  /*13db0*/  IMAD.MOV.U32 R4, RZ, RZ, R131 ;  /* 0x000000ffff047224 */ /* 0x010fca00078e0083 */
[----:B------:R3:W-:Y:S01]  /*13dc0*/  STL [R1+0x41c], R4 ;  /* 0x00041c0401007387 */ /* 0x0007e20000100800 */
[----:B-1----:R-:W-:Y:S02]  /*13dd0*/  VIADD R130, R130, 0x3f ;  /* 0x0000003f82827836 */ /* 0x002fe40000000000 */
[----:B---3--:R-:W-:-:S03]  /*13de0*/  IMAD.MOV.U32 R4, RZ, RZ, R121 ;  /* 0x000000ffff047224 */ /* 0x008fc600078e0079 */
[----:B------:R-:W-:-:S04]  /*13df0*/  SHF.R.S32.HI R131, RZ, 0x1f, R130 ;  /* 0x0000001fff837819 */ /* 0x000fc80000011482 */
[----:B------:R-:W-:Y:S01]  /*13e00*/  LEA.HI R131, R131, R130, RZ, 0x6 ;  /* 0x0000008283837211 */ /* 0x000fe200078f30ff */
[----:B------:R-:W-:Y:S01]  /*13e10*/  IMAD.MOV.U32 R166, RZ, RZ, RZ ;  /* 0x000000ffffa67224 */ /* 0x000fe200078e00ff */
[----:B------:R-:W-:Y:S01]  /*13e20*/  UMOV UR17, 0x1 ;  /* 0x0000000100117882 */ /* 0x000fe20000000000 */
[----:B------:R-:W-:Y:S01]  /*13e30*/  UMOV UR18, 0x2 ;  /* 0x0000000200127882 */ /* 0x000fe20000000000 */
[----:B------:R-:W-:Y:S01]  /*13e40*/  UMOV UR7, URZ ;  /* 0x000000ff00077c82 */ /* 0x000fe20008000000 */
[----:B------:R-:W-:Y:S01]  /*13e50*/  UMOV UR8, URZ ;  /* 0x000000ff00087c82 */ /* 0x000fe20008000000 */
[----:B------:R-:W-:Y:S01]  /*13e60*/  UMOV UR5, URZ ;  /* 0x000000ff00057c82 */ /* 0x000fe20008000000 */
[----:B--2---:R-:W-:Y:S04]  /*13e70*/  STL [R1+0x430], R122 ;  /* 0x0004307a01007387 */ /* 0x004fe80000100800 */
[----:B------:R1:W-:Y:S01]  /*13e80*/  STL [R1+0x424], R4 ;  /* 0x0004240401007387 */ /* 0x0003e20000100800 */
[----:B------:R-:W-:-:S02]  /*13e90*/  IMAD.MOV.U32 R5, RZ, RZ, R129 ;  /* 0x000000ffff057224 */ /* 0x000fc400078e0081 */
[----:B-1----:R-:W-:-:S05]  /*13ea0*/  IMAD.MOV.U32 R4, RZ, RZ, R123 ;  /* 0x000000ffff047224 */ /* 0x002fca00078e007b */
[----:B------:R1:W-:Y:S04]  /*13eb0*/  STL [R1+0x42c], R4 ;  /* 0x00042c0401007387 */ /* 0x0003e80000100800 */
[----:B------:R-:W-:Y:S01]  /*13ec0*/  STL [R1+0x438], R128 ;  /* 0x0004388001007387 */ /* 0x000fe20000100800 */
[----:B-1----:R-:W-:-:S03]  /*13ed0*/  SHF.R.S32.HI R4, RZ, 0x6, R131 ;  /* 0x00000006ff047819 */ /* 0x002fc60000011483 */
[----:B------:R1:W-:Y:S02]  /*13ee0*/  STL [R1+0x434], R5 ;  /* 0x0004340501007387 */ /* 0x0003e40000100800 */
[----:B-1----:R-:W-:-:S05]  /*13ef0*/  VIMNMX R5, PT, PT, R4, 0x2, !PT ;  /* 0x0000000204057848 */ /* 0x002fca0007fe0100 */
[----:B------:R-:W-:-:S05]  /*13f00*/  VIADD R5, R5, 0xfffffffe ;  /* 0xfffffffe05057836 */ /* 0x000fca0000000000 */
[----:B------:R1:W-:Y:S01]  /*13f10*/  STL [R1+0x43c], R5 ;  /* 0x00043c0501007387 */ /* 0x0003e20000100800 */
[----:B------:R-:W-:Y:S02]  /*13f20*/  VIADD R6, R4, 0xfffffffd ;  /* 0xfffffffd04067836 */ /* 0x000fe40000000000 */
[----:B------:R-:W-:-:S07]  /*13f30*/  IMAD.MOV.U32 R4, RZ, RZ, RZ ;  /* 0x000000ffff047224 */ /* 0x000fce00078e00ff */
.L_x_11:
[----:B------:R-:W-:Y:S01]  /*13f40*/  SHF.L.U32 R4, R4, 0x1f, RZ ;  /* 0x0000001f04047819 */ /* 0x000fe200000006ff */
[----:B------:R-:W-:-:S03]  /*13f50*/  UIADD3 UR8, UPT, UPT, UR8, 0x1, URZ ;  /* 0x0000000108087890 */ /* 0x000fc6000fffe0ff */
[----:B------:R-:W2:Y:S01]  /*13f60*/  SYNCS.PHASECHK.TRANS64.TRYWAIT P3, [UR4], R4 ;  /* 0x00000004ff0075a7 */ /* 0x000ea20008061104 */
[----:B------:R-:W-:-:S04]  /*13f70*/  UISETP.GT.AND UP1, UPT, UR8, 0x1, UPT ;  /* 0x000000010800788c */ /* 0x000fc8000bf24270 */
[----:B------:R-:W-:-:S04]  /*13f80*/  USEL UR8, UR8, URZ, !UP1 ;  /* 0x000000ff08087287 */ /* 0x000fc8000c800000 */
[----:B------:R-:W-:Y:S01]  /*13f90*/  ULEA UR19, UR8, UR9, 0x10 ;  /* 0x0000000908137291 */ /* 0x000fe2000f8e80ff */
[----:B--2---:R-:W-:Y:S11]  /*13fa0*/  @!P3 BRA `(.L_x_9) ;  /* 0x000000e80020b947 */ /* 0x004ff60003800000 */
.L_x_17:
[----:B------:R-:W-:-:S04]  /*13fb0*/  DEPBAR.LE SB0, 0x2 ;  /* 0x000080800000791a */ /* 0x000fc80000000000 */
[----:B------:R-:W-:Y:S01]  /*13fc0*/  BAR.SYNC.DEFER_BLOCKING 0x0 ;  /* 0x0000000000007b1d */ /* 0x000fe20000010000 */
[----:B------:R-:W-:Y:S02]  /*13fd0*/  UIADD3 UR7, UPT, UPT, UR7, 0x1, URZ ;  /* 0x0000000107077890 */ /* 0x000fe4000fffe0ff */
[----:B------:R-:W-:Y:S02]  /*13fe0*/  ULEA UR4, UR17, UR9, 0x3 ;  /* 0x0000000911047291 */ /* 0x000fe4000f8e18ff */
[----:B------:R-:W-:Y:S02]  /*13ff0*/  UISETP.GT.AND UP1, UPT, UR7, 0x2, UPT ;  /* 0x000000020700788c */ /* 0x000fe4000bf24270 */
[----:B------:R-:W-:Y:S02]  /*14000*/  UIADD3 UR4, UPT, UPT, UR4, 0x38000, URZ ;  /* 0x0003800004047890 */ /* 0x000fe4000fffe0ff */
[----:B------:R-:W-:Y:S01]  /*14010*/  USEL UR7, UR7, URZ, !UP1 ;  /* 0x000000ff07077287 */ /* 0x000fe2000c800000 */
[----:B------:R-:W-:Y:S01]  /*14020*/  UMOV UR6, UR5 ;  /* 0x0000000500067c82 */ /* 0x000fe20008000000 */
[----:B------:R-:W2:Y:S04]  /*14030*/  LDSM.16.M88.4 R8, [R0+UR19+0x800] ;  /* 0x000800130008783b */ /* 0x000ea80008000200 */
[----:B------:R-:W3:Y:S04]  /*14040*/  LDSM.16.M88.4 R12, [R0+UR19+0x1800] ;  /* 0x00180013000c783b */ /* 0x000ee80008000200 */
[----:B------:R-:W4:Y:S04]  /*14050*/  LDSM.16.M88.4 R76, [R0+UR19+0x2000] ;  /* 0x00200013004c783b */ /* 0x000f280008000200 */
[----:B------:R-:W1:Y:S04]  /*14060*/  LDSM.16.M88.4 R72, [R0+UR19+0x1000] ;  /* 0x001000130048783b */ /* 0x000e680008000200 */
[----:B------:R-:W1:Y:S04]  /*14070*/  LDSM.16.M88.4 R68, [R0+UR19] ;  /* 0x000000130044783b */ /* 0x000e680008000200 */
[----:B------:R-:W1:Y:S04]  /*14080*/  LDSM.16.M88.4 R16, [R0+UR19+0x2800] ;  /* 0x002800130010783b */ /* 0x000e680008000200 */
[----:B------:R-:W1:Y:S04]  /*14090*/  LDSM.16.M88.4 R20, [R0+UR19+0x3800] ;  /* 0x003800130014783b */ /* 0x000e680008000200 */
[----:B------:R-:W1:Y:S04]  /*140a0*/  LDSM.16.M88.4 R24, [R0+UR19+0x4800] ;  /* 0x004800130018783b */ /* 0x000e680008000200 */
[----:B------:R-:W1:Y:S04]  /*140b0*/  LDSM.16.M88.4 R88, [R0+UR19+0x5000] ;  /* 0x005000130058783b */ /* 0x000e680008000200 */
[----:B------:R-:W1:Y:S04]  /*140c0*/  LDSM.16.M88.4 R84, [R0+UR19+0x4000] ;  /* 0x004000130054783b */ /* 0x000e680008000200 */
[----:B------:R-:W1:Y:S01]  /*140d0*/  LDSM.16.M88.4 R80, [R0+UR19+0x3000] ;  /* 0x003000130050783b */ /* 0x000e620008000200 */
[----:B--2---:R-:W-:-:S02]  /*140e0*/  IMAD.MOV.U32 R7, RZ, RZ, R10 ;  /* 0x000000ffff077224 */ /* 0x004fc400078e000a */
[----:B------:R-:W-:Y:S01]  /*140f0*/  IMAD.MOV.U32 R6, RZ, RZ, R8 ;  /* 0x000000ffff067224 */ /* 0x000fe200078e0008 */
[----:B------:R-:W2:Y:S01]  /*14100*/  LDSM.16.M88.4 R28, [R0+UR19+0x5800] ;  /* 0x00580013001c783b */ /* 0x000ea20008000200 */
[----:B---3--:R-:W-:-:S03]  /*14110*/  IMAD.MOV.U32 R10, RZ, RZ, R12 ;  /* 0x000000ffff0a7224 */ /* 0x008fc600078e000c */
[----:B------:R-:W3:Y:S01]  /*14120*/  LDSM.16.M88.4 R32, [R0+UR19+0x6800] ;  /* 0x006800130020783b */ /* 0x000ee20008000200 */
[----:B----4-:R-:W-:Y:S02]  /*14130*/  IMAD.MOV.U32 R12, RZ, RZ, R76 ;  /* 0x000000ffff0c7224 */ /* 0x010fe400078e004c */
[----:B------:R-:W-:Y:S01]  /*14140*/  IMAD.MOV.U32 R76, RZ, RZ, R77 ;  /* 0x000000ffff4c7224 */ /* 0x000fe200078e004d */
[----:B------:R-:W-:Y:S01]  /*14150*/  LDSM.16.M88.4 R36, [R0+UR19+0x7800] ;  /* 0x007800130024783b */ /* 0x000fe20008000200 */
[----:B-1----:R-:W-:Y:S02]  /*14160*/  IMAD.MOV.U32 R8, RZ, RZ, R72 ;  /* 0x000000ffff087224 */ /* 0x002fe400078e0048 */
[----:B------:R-:W-:Y:S01]  /*14170*/  IMAD.MOV.U32 R72, RZ, RZ, R73 ;  /* 0x000000ffff487224 */ /* 0x000fe200078e0049 */
[----:B------:R-:W-:Y:S01]  /*14180*/  LDSM.16.M88.4 R100, [R0+UR19+0x8000] ;  /* 0x008000130064783b */ /* 0x000fe20008000200 */
[----:B------:R-:W-:Y:S01]  /*14190*/  IMAD.MOV.U32 R4, RZ, RZ, R68 ;  /* 0x000000ffff047224 */ /* 0x000fe200078e0044 */
[----:B------:R-:W-:Y:S01]  /*141a0*/  MOV R73, R75 ;  /* 0x0000004b00497202 */ /* 0x000fe20000000f00 */
[----:B------:R-:W-:Y:S01]  /*141b0*/  IMAD.MOV.U32 R5, RZ, RZ, R70 ;  /* 0x000000ffff057224 */ /* 0x000fe200078e0046 */
[----:B------:R-:W-:Y:S01]  /*141c0*/  LDSM.16.M88.4 R96, [R0+UR19+0x7000] ;  /* 0x007000130060783b */ /* 0x000fe20008000200 */
[----:B------:R-:W-:Y:S01]  /*141d0*/  IMAD.MOV.U32 R77, RZ, RZ, R79 ;  /* 0x000000ffff4d7224 */ /* 0x000fe200078e004f */
[----:B------:R-:W-:Y:S01]  /*141e0*/  MOV R79, R19 ;  /* 0x00000013004f7202 */ /* 0x000fe20000000f00 */
[----:B------:R-:W-:Y:S01]  /*141f0*/  IMAD.MOV.U32 R68, RZ, RZ, R69 ;  /* 0x000000ffff447224 */ /* 0x000fe200078e0045 */
[----:B------:R-:W-:Y:S01]  /*14200*/  LDSM.16.M88.4 R92, [R0+UR19+0x6000] ;  /* 0x00600013005c783b */ /* 0x000fe20008000200 */
[----:B------:R-:W-:-:S02]  /*14210*/  IMAD.MOV.U32 R70, RZ, RZ, R9 ;  /* 0x000000ffff467224 */ /* 0x000fc400078e0009 */
[----:B------:R-:W-:Y:S01]  /*14220*/  IMAD.MOV.U32 R69, RZ, RZ, R71 ;  /* 0x000000ffff457224 */ /* 0x000fe200078e0047 */
[----:B------:R-:W-:Y:S01]  /*14230*/  LDSM.16.M88.4 R40, [R0+UR19+0x8800] ;  /* 0x008800130028783b */ /* 0x000fe20008000200 */
[----:B------:R-:W-:Y:S02]  /*14240*/  IMAD.MOV.U32 R9, RZ, RZ, R74 ;  /* 0x000000ffff097224 */ /* 0x000fe400078e004a */
[----:B------:R-:W-:Y:S01]  /*14250*/  IMAD.MOV.U32 R75, RZ, RZ, R15 ;  /* 0x000000ffff4b7224 */ /* 0x000fe200078e000f */
[----:B------:R-:W-:Y:S01]  /*14260*/  LDSM.16.M88.4 R44, [R0+UR19+0x9800] ;  /* 0x00980013002c783b */ /* 0x000fe20008000200 */
[----:B------:R-:W-:Y:S02]  /*14270*/  IMAD.MOV.U32 R19, RZ, RZ, R22 ;  /* 0x000000ffff137224 */ /* 0x000fe400078e0016 */
[----:B------:R-:W-:Y:S01]  /*14280*/  IMAD.MOV.U32 R71, RZ, RZ, R11 ;  /* 0x000000ffff477224 */ /* 0x000fe200078e000b */
[----:B------:R-:W-:Y:S01]  /*14290*/  LDSM.16.M88.4 R48, [R0+UR19+0xa800] ;  /* 0x00a800130030783b */ /* 0x000fe20008000200 */
[----:B------:R-:W-:-:S02]  /*142a0*/  IMAD.MOV.U32 R74, RZ, RZ, R13 ;  /* 0x000000ffff4a7224 */ /* 0x000fc400078e000d */
[----:B------:R-:W-:Y:S01]  /*142b0*/  IMAD.MOV.U32 R15, RZ, RZ, R18 ;  /* 0x000000ffff0f7224 */ /* 0x000fe200078e0012 */
[----:B------:R-:W-:Y:S01]  /*142c0*/  LDSM.16.M88.4 R56, [R0+UR19+0xb000] ;  /* 0x00b000130038783b */ /* 0x000fe20008000200 */
[----:B------:R-:W-:Y:S02]  /*142d0*/  IMAD.MOV.U32 R22, RZ, RZ, R24 ;  /* 0x000000ffff167224 */ /* 0x000fe400078e0018 */
[----:B------:R-:W-:Y:S01]  /*142e0*/  IMAD.MOV.U32 R11, RZ, RZ, R14 ;  /* 0x000000ffff0b7224 */ /* 0x000fe200078e000e */
[----:B------:R-:W1:Y:S01]  /*142f0*/  LDSM.16.M88.4 R60, [R0+UR19+0xa000] ;  /* 0x00a00013003c783b */ /* 0x000e620008000200 */
[----:B------:R-:W-:Y:S02]  /*14300*/  IMAD.MOV.U32 R13, RZ, RZ, R78 ;  /* 0x000000ffff0d7224 */ /* 0x000fe400078e004e */
[----:B------:R-:W-:Y:S01]  /*14310*/  IMAD.MOV.U32 R18, RZ, RZ, R20 ;  /* 0x000000ffff127224 */ /* 0x000fe200078e0014 */
[----:B------:R-:W-:Y:S01]  /*14320*/  LDSM.16.M88.4 R64, [R0+UR19+0x9000] ;  /* 0x009000130040783b */ /* 0x000fe20008000200 */
[----:B------:R-:W-:-:S02]  /*14330*/  IMAD.MOV.U32 R24, RZ, RZ, R88 ;  /* 0x000000ffff187224 */ /* 0x000fc400078e0058 */
[----:B------:R-:W-:Y:S01]  /*14340*/  IMAD.MOV.U32 R14, RZ, RZ, R16 ;  /* 0x000000ffff0e7224 */ /* 0x000fe200078e0010 */
[----:B------:R-:W4:Y:S01]  /*14350*/  LDSM.16.M88.4 R52, [R0+UR19+0xb800] ;  /* 0x00b800130034783b */ /* 0x000f220008000200 */
[----:B------:R-:W-:Y:S02]  /*14360*/  IMAD.MOV.U32 R78, RZ, RZ, R17 ;  /* 0x000000ffff4e7224 */ /* 0x000fe400078e0011 */
[----:B------:R-:W-:Y:S01]  /*14370*/  IMAD.MOV.U32 R20, RZ, RZ, R84 ;  /* 0x000000ffff147224 */ /* 0x000fe200078e0054 */
[----:B------:R-:W4:Y:S01]  /*14380*/  LDSM.16.M88.4 R116, [R0+UR19+0xc000] ;  /* 0x00c000130074783b */ /* 0x000f220008000200 */
[----:B------:R-:W-:Y:S02]  /*14390*/  IMAD.MOV.U32 R88, RZ, RZ, R89 ;  /* 0x000000ffff587224 */ /* 0x000fe400078e0059 */
[----:B------:R-:W-:Y:S01]  /*143a0*/  IMAD.MOV.U32 R16, RZ, RZ, R80 ;  /* 0x000000ffff107224 */ /* 0x000fe200078e0050 */
[----:B------:R-:W-:Y:S01]  /*143b0*/  LDSM.16.M88.4 R120, [R0+UR19+0xd000] ;  /* 0x00d000130078783b */ /* 0x000fe20008000200 */
[----:B------:R-:W-:-:S02]  /*143c0*/  IMAD.MOV.U32 R17, RZ, RZ, R82 ;  /* 0x000000ffff117224 */ /* 0x000fc400078e0052 */
[----:B------:R-:W-:Y:S01]  /*143d0*/  IMAD.MOV.U32 R84, RZ, RZ, R85 ;  /* 0x000000ffff547224 */ /* 0x000fe200078e0055 */
[----:B------:R-:W-:Y:S01]  /*143e0*/  MOV R85, R87 ;  /* 0x0000005700557202 */ /* 0x000fe20000000f00 */
[----:B------:R-:W-:Y:S01]  /*143f0*/  IMAD.MOV.U32 R89, RZ, RZ, R91 ;  /* 0x000000ffff597224 */ /* 0x000fe200078e005b */
[----:B--2---:R-:W-:Y:S01]  /*14400*/  MOV R91, R31 ;  /* 0x0000001f005b7202 */ /* 0x004fe20000000f00 */
        /* <DEDUP_REMOVED lines=8> */
[----:B---3--:R-:W-:Y:S02]  /*14490*/  IMAD.MOV.U32 R31, RZ, RZ, R34 ;  /* 0x000000ffff1f7224 */ /* 0x008fe400078e0022 */
[----:B------:R-:W-:Y:S02]  /*144a0*/  IMAD.MOV.U32 R83, RZ, RZ, R23 ;  /* 0x000000ffff537224 */ /* 0x000fe400078e0017 */
[----:B------:R-:W-:Y:S02]  /*144b0*/  IMAD.MOV.U32 R86, RZ, RZ, R25 ;  /* 0x000000ffff567224 */ /* 0x000fe400078e0019 */
[----:B------:R-:W-:Y:S01]  /*144c0*/  IMAD.MOV.U32 R27, RZ, RZ, R30 ;  /* 0x000000ffff1b7224 */ /* 0x000fe200078e001e */
[----:B-1----:R-:W-:Y:S01]  /*144d0*/  MOV R109, R63 ;  /* 0x0000003f006d7202 */ /* 0x002fe20000000f00 */
[----:B------:R-:W-:-:S02]  /*144e0*/  IMAD.MOV.U32 R34, RZ, RZ, R36 ;  /* 0x000000ffff227224 */ /* 0x000fc400078e0024 */
[----:B------:R-:W-:Y:S02]  /*144f0*/  IMAD.MOV.U32 R23, RZ, RZ, R26 ;  /* 0x000000ffff177224 */ /* 0x000fe400078e001a */
[----:B------:R-:W-:Y:S02]  /*14500*/  IMAD.MOV.U32 R25, RZ, RZ, R90 ;  /* 0x000000ffff197224 */ /* 0x000fe400078e005a */
[----:B------:R-:W-:Y:S01]  /*14510*/  IMAD.MOV.U32 R30, RZ, RZ, R32 ;  /* 0x000000ffff1e7224 */ /* 0x000fe200078e0020 */
[----:B----4-:R-:W-:Y:S01]  /*14520*/  MOV R115, R55 ;  /* 0x0000003700737202 */ /* 0x010fe20000000f00 */
        /* <DEDUP_REMOVED lines=31> */
[----:B------:R-:W1:Y:S01]  /*14720*/  LDSM.16.M88.4 R56, [R0+UR19+0xc800] ;  /* 0x00c800130038783b */ /* 0x000e620008000200 */
[----:B------:R-:W-:Y:S02]  /*14730*/  IMAD.MOV.U32 R102, RZ, RZ, R41 ;  /* 0x000000ffff667224 */ /* 0x000fe400078e0029 */
[----:B------:R-:W-:Y:S02]  /*14740*/  IMAD.MOV.U32 R44, RZ, RZ, R60 ;  /* 0x000000ffff2c7224 */ /* 0x000fe400078e003c */
[----:B------:R-:W-:Y:S02]  /*14750*/  IMAD.MOV.U32 R45, RZ, RZ, R62 ;  /* 0x000000ffff2d7224 */ /* 0x000fe400078e003e */
[----:B------:R-:W-:Y:S02]  /*14760*/  IMAD.MOV.U32 R108, RZ, RZ, R61 ;  /* 0x000000ffff6c7224 */ /* 0x000fe400078e003d */
[----:B------:R-:W-:Y:S01]  /*14770*/  IMAD.MOV.U32 R40, RZ, RZ, R64 ;  /* 0x000000ffff287224 */ /* 0x000fe200078e0040 */
[----:B------:R-:W2:Y:S01]  /*14780*/  LDSM.16.M88.4 R60, [R0+UR19+0xd800] ;  /* 0x00d80013003c783b */ /* 0x000ea20008000200 */
[----:B------:R-:W-:-:S02]  /*14790*/  IMAD.MOV.U32 R41, RZ, RZ, R66 ;  /* 0x000000ffff297224 */ /* 0x000fc400078e0042 */
[----:B------:R-:W-:Y:S02]  /*147a0*/  IMAD.MOV.U32 R104, RZ, RZ, R65 ;  /* 0x000000ffff687224 */ /* 0x000fe400078e0041 */
[----:B------:R-:W-:Y:S02]  /*147b0*/  IMAD.MOV.U32 R105, RZ, RZ, R67 ;  /* 0x000000ffff697224 */ /* 0x000fe400078e0043 */
[----:B------:R-:W3:Y:S01]  /*147c0*/  LDSM.16.M88.4 R64, [R0+UR19+0xe800] ;  /* 0x00e800130040783b */ /* 0x000ee20008000200 */
        /* <DEDUP_REMOVED lines=10> */
[----:B-1----:R-:W-:Y:S02]  /*14870*/  IMAD.MOV.U32 R54, RZ, RZ, R56 ;  /* 0x000000ffff367224 */ /* 0x002fe400078e0038 */
[----:B------:R-:W-:Y:S02]  /*14880*/  IMAD.MOV.U32 R55, RZ, RZ, R58 ;  /* 0x000000ffff377224 */ /* 0x000fe400078e003a */
[----:B------:R-:W-:Y:S02]  /*14890*/  IMAD.MOV.U32 R118, RZ, RZ, R57 ;  /* 0x000000ffff767224 */ /* 0x000fe400078e0039 */
[----:B------:R-:W-:Y:S02]  /*148a0*/  IMAD.MOV.U32 R119, RZ, RZ, R59 ;  /* 0x000000ffff777224 */ /* 0x000fe400078e003b */
[----:B------:R-:W-:Y:S02]  /*148b0*/  IMAD.MOV.U32 R56, RZ, RZ, R120 ;  /* 0x000000ffff387224 */ /* 0x000fe400078e0078 */
[----:B------:R-:W-:-:S02]  /*148c0*/  IMAD.MOV.U32 R57, RZ, RZ, R122 ;  /* 0x000000ffff397224 */ /* 0x000fc400078e007a */
[----:B--2---:R-:W-:Y:S02]  /*148d0*/  IMAD.MOV.U32 R58, RZ, RZ, R60 ;  /* 0x000000ffff3a7224 */ /* 0x004fe400078e003c */
[----:B------:R-:W-:Y:S02]  /*148e0*/  IMAD.MOV.U32 R59, RZ, RZ, R62 ;  /* 0x000000ffff3b7224 */ /* 0x000fe400078e003e */
[----:B------:R-:W-:Y:S01]  /*148f0*/  IMAD.MOV.U32 R120, RZ, RZ, R121 ;  /* 0x000000ffff787224 */ /* 0x000fe200078e0079 */
[----:B------:R-:W-:Y:S01]  /*14900*/  MOV R121, R123 ;  /* 0x0000007b00797202 */ /* 0x000fe20000000f00 */
[----:B------:R-:W-:Y:S02]  /*14910*/  IMAD.MOV.U32 R122, RZ, RZ, R61 ;  /* 0x000000ffff7a7224 */ /* 0x000fe400078e003d */
[----:B------:R-:W-:Y:S02]  /*14920*/  IMAD.MOV.U32 R60, RZ, RZ, R124 ;  /* 0x000000ffff3c7224 */ /* 0x000fe400078e007c */
[----:B---3--:R-:W-:-:S02]  /*14930*/  IMAD.MOV.U32 R62, RZ, RZ, R64 ;  /* 0x000000ffff3e7224 */ /* 0x008fc400078e0040 */
        /* <DEDUP_REMOVED lines=14> */
[----:B------:R-:W-:-:S04]  /*14a20*/  IMAD.MOV.U32 R131, RZ, RZ, R159 ;  /* 0x000000ffff837224 */ /* 0x000fc800078e009f */
[----:B------:R1:W-:Y:S01]  /*14a30*/  STTM.x128 tmem[UR11+0x100], R4 ;  /* 0x00010004000079ed */ /* 0x0003e200083c000b */
[----:B------:R-:W2:Y:S02]  /*14a40*/  FENCE.VIEW.ASYNC.T ;  /* 0x00000000000073c6 */ /* 0x000ea40000000200 */
[----:B--2---:R-:W-:Y:S06]  /*14a50*/  BAR.SYNC.DEFER_BLOCKING 0x0 ;  /* 0x0000000000007b1d */ /* 0x004fec0000010000 */
[----:B------:R-:W-:Y:S05]  /*14a60*/  @P0 BRA `(.L_x_10) ;  /* 0x0000000400680947 */ /* 0x000fea0003800000 */
[----:B------:R-:W-:Y:S01]  /*14a70*/  ULEA UR25, UR7, UR9, 0xf ;  /* 0x0000000907197291 */ /* 0x000fe2000f8e78ff */
[----:B-1----:R-:W-:Y:S01]  /*14a80*/  MOV.SPILL R4, UR13 ;  /* 0x0000000d00047c02 */ /* 0x002fe20009000f00 */
[----:B------:R-:W-:Y:S01]  /*14a90*/  UMOV UR31, URZ ;  /* 0x000000ff001f7c82 */ /* 0x000fe20008000000 */
[----:B------:R-:W-:Y:S01]  /*14aa0*/  UIADD3 UR45, UPT, UPT, UR10, 0x108, URZ ;  /* 0x000001080a2d7890 */ /* 0x000fe2000fffe0ff */
[----:B------:R-:W-:Y:S01]  /*14ab0*/  MOV.SPILL R5, UR12 ;  /* 0x0000000c00057c02 */ /* 0x000fe20009000f00 */
[----:B------:R-:W-:Y:S02]  /*14ac0*/  UIADD3 UR27, UPT, UPT, UR25, 0x20000, URZ ;  /* 0x00020000191b7890 */ /* 0x000fe4000fffe0ff */
[----:B------:R-:W-:Y:S02]  /*14ad0*/  UIADD3 UR47, UPT, UPT, UR10, 0x110, URZ ;  /* 0x000001100a2f7890 */ /* 0x000fe4000fffe0ff */
[----:B------:R-:W-:Y:S01]  /*14ae0*/  USHF.R.U32.HI UR30, URZ, 0x4, UR27 ;  /* 0x00000004ff1e7899 */ /* 0x000fe2000801161b */
[----:B------:R-:W-:Y:S01]  /*14af0*/  UMOV UR52, 0x0 ;  /* 0x0000000000347882 */ /* 0x000fe20000000000 */
[----:B------:R-:W-:-:S02]  /*14b00*/  UMOV UR53, 0x8200910 ;  /* 0x0820091000357882 */ /* 0x000fc40000000000 */
[----:B------:R-:W-:Y:S01]  /*14b10*/  USGXT.U32 UR30, UR30, 0xe ;  /* 0x0000000e1e1e789a */ /* 0x000fe20008000000 */
[----:B------:R-:W-:Y:S01]  /*14b20*/  UMOV UR54, 0x0 ;  /* 0x0000000000367882 */ /* 0x000fe20000000000 */
[----:B------:R-:W-:Y:S02]  /*14b30*/  UMOV UR55, 0x8200910 ;  /* 0x0820091000377882 */ /* 0x000fe40000000000 */
[----:B------:R-:W-:Y:S01]  /*14b40*/  UIADD3 UR34, UP1, UPT, UR30, 0x2, URZ ;  /* 0x000000021e227890 */ /* 0x000fe2000ff3e0ff */
[----:B------:R-:W-:Y:S01]  /*14b50*/  UMOV UR62, 0x0 ;  /* 0x00000000003e7882 */ /* 0x000fe20000000000 */
[----:B------:R-:W-:Y:S02]  /*14b60*/  UMOV UR63, 0x8200910 ;  /* 0x08200910003f7882 */ /* 0x000fe40000000000 */
[----:B------:R-:W-:Y:S02]  /*14b70*/  UIADD3.X UR35, UPT, UPT, UR31, 0x40004040, URZ, UP1, !UPT ;  /* 0x400040401f237890 */ /* 0x000fe40008ffe4ff */
[----:B------:R-:W-:Y:S01]  /*14b80*/  UIADD3 UR42, UP1, UPT, UR34, 0x2, URZ ;  /* 0x00000002222a7890 */ /* 0x000fe2000ff3e0ff */
[----:B------:R-:W-:Y:S01]  /*14b90*/  UMOV UR31, 0x40004040 ;  /* 0x40004040001f7882 */ /* 0x000fe20000000000 */
[----:B------:R-:W-:Y:S01]  /*14ba0*/  UIADD3 UR46, UP2, UPT, UR34, 0x3fe, URZ ;  /* 0x000003fe222e7890 */ /* 0x000fe2000ff5e0ff */
[----:B------:R1:W-:Y:S01]  /*14bb0*/  UTCHMMA tmem[UR16], gdesc[UR30], tmem[UR10], tmem[UR52], idesc[UR53], UPT ;  /* 0x00ff341e100079ea */ /* 0x0003e2000b80000a */
[----:B------:R-:W-:-:S02]  /*14bc0*/  UIADD3.X UR43, UPT, UPT, UR35, URZ, URZ, UP1, !UPT ;  /* 0x000000ff232b7290 */ /* 0x000fc40008ffe4ff */
[----:B------:R-:W-:Y:S02]  /*14bd0*/  UIADD3 UR44, UP1, UPT, UR34, 0x4, URZ ;  /* 0x00000004222c7890 */ /* 0x000fe4000ff3e0ff */
[----:B------:R2:W-:Y:S01]  /*14be0*/  UTCHMMA tmem[UR45], gdesc[UR34], tmem[UR10], tmem[UR54], idesc[UR55], UPT ;  /* 0x00ff36222d0079ea */ /* 0x0005e2000b80000a */
[----:B------:R-:W-:Y:S02]  /*14bf0*/  UIADD3 UR75, UPT, UPT, UR10, 0x118, URZ ;  /* 0x000001180a4b7890 */ /* 0x000fe4000fffe0ff */
[----:B------:R-:W-:Y:S02]  /*14c00*/  UIADD3 UR73, UPT, UPT, UR10, 0x120, URZ ;  /* 0x000001200a497890 */ /* 0x000fe4000fffe0ff */
[----:B------:R-:W-:Y:S02]  /*14c10*/  UIADD3 UR5, UPT, UPT, UR10, 0x128, URZ ;  /* 0x000001280a057890 */ /* 0x000fe4000fffe0ff */
[----:B------:R3:W-:Y:S01]  /*14c20*/  UTCHMMA tmem[UR47], gdesc[UR42], tmem[UR10], tmem[UR62], idesc[UR63], UPT ;  /* 0x00ff3e2a2f0079ea */ /* 0x0007e2000b80000a */
[----:B-1----:R-:W-:-:S02]  /*14c30*/  UIADD3 UR52, UP3, UPT, UR34, 0x404, URZ ;  /* 0x0000040422347890 */ /* 0x002fc4000ff7e0ff */
[----:B------:R-:W-:Y:S02]  /*14c40*/  UIADD3 UR20, UPT, UPT, UR10, 0x130, URZ ;  /* 0x000001300a147890 */ /* 0x000fe4000fffe0ff */
[----:B--2---:R-:W-:Y:S02]  /*14c50*/  UIADD3.X UR45, UPT, UPT, UR35, URZ, URZ, UP1, !UPT ;  /* 0x000000ff232d7290 */ /* 0x004fe40008ffe4ff */
[----:B------:R-:W-:Y:S02]  /*14c60*/  UIADD3 UR48, UP1, UPT, UR34, 0x400, URZ ;  /* 0x0000040022307890 */ /* 0x000fe4000ff3e0ff */
[----:B------:R-:W-:Y:S02]  /*14c70*/  UIADD3 UR21, UPT, UPT, UR10, 0x138, URZ ;  /* 0x000001380a157890 */ /* 0x000fe4000fffe0ff */
[----:B---3--:R-:W-:Y:S02]  /*14c80*/  UIADD3.X UR47, UPT, UPT, UR35, URZ, URZ, UP2, !UPT ;  /* 0x000000ff232f7290 */ /* 0x008fe400097fe4ff */
[----:B------:R-:W-:-:S02]  /*14c90*/  UIADD3 UR50, UP2, UPT, UR34, 0x402, URZ ;  /* 0x0000040222327890 */ /* 0x000fc4000ff5e0ff */
[----:B------:R-:W-:Y:S02]  /*14ca0*/  UIADD3.X UR49, UPT, UPT, UR35, URZ, URZ, UP1, !UPT ;  /* 0x000000ff23317290 */ /* 0x000fe40008ffe4ff */
[----:B------:R-:W-:Y:S02]  /*14cb0*/  UIADD3.X UR51, UPT, UPT, UR35, URZ, URZ, UP2, !UPT ;  /* 0x000000ff23337290 */ /* 0x000fe400097fe4ff */
[----:B------:R-:W-:Y:S02]  /*14cc0*/  UIADD3.X UR53, UPT, UPT, UR35, URZ, URZ, UP3, !UPT ;  /* 0x000000ff23357290 */ /* 0x000fe40009ffe4ff */
[----:B------:R-:W-:Y:S02]  /*14cd0*/  UIADD3 UR22, UPT, UPT, UR10, 0x80, URZ ;  /* 0x000000800a167890 */ /* 0x000fe4000fffe0ff */
[----:B------:R-:W-:Y:S02]  /*14ce0*/  UIADD3 UR23, UPT, UPT, UR10, 0x140, URZ ;  /* 0x000001400a177890 */ /* 0x000fe4000fffe0ff */
[----:B------:R-:W-:-:S02]  /*14cf0*/  UIADD3 UR24, UPT, UPT, UR10, 0x80, URZ ;  /* 0x000000800a187890 */ /* 0x000fc4000fffe0ff */
[----:B------:R-:W-:Y:S01]  /*14d00*/  UIADD3 UR25, UPT, UPT, UR10, 0x148, URZ ;  /* 0x000001480a197890 */ /* 0x000fe2000fffe0ff */
[----:B------:R-:W-:Y:S01]  /*14d10*/  UMOV UR60, 0x0 ;  /* 0x00000000003c7882 */ /* 0x000fe20000000000 */
[----:B------:R-:W-:Y:S01]  /*14d20*/  UMOV UR61, 0x8200910 ;  /* 0x08200910003d7882 */ /* 0x000fe20000000000 */
[----:B------:R-:W-:Y:S02]  /*14d30*/  UIADD3 UR26, UPT, UPT, UR10, 0x80, URZ ;  /* 0x000000800a1a7890 */ /* 0x000fe4000fffe0ff */
[----:B------:R-:W-:Y:S01]  /*14d40*/  UTCHMMA tmem[UR75], gdesc[UR44], tmem[UR10], tmem[UR60], idesc[UR61], UPT ;  /* 0x00ff3c2c4b0079ea */ /* 0x000fe2000b80000a */
        /* <DEDUP_REMOVED lines=17> */
[----:B------:R-:W-:Y:S01]  /*14e60*/  UIADD3 UR70, UPT, UPT, UR10, 0x80, URZ ;  /* 0x000000800a467890 */ /* 0x000fe2000fffe0ff */
[----:B------:R2:W-:Y:S01]  /*14e70*/  UTCHMMA tmem[UR23], gdesc[UR30], tmem[UR22], tmem[UR58], idesc[UR59], UPT ;  /* 0x00ff3a1e170079ea */ /* 0x0005e2000b800016 */
[----:B------:R-:W-:Y:S01]  /*14e80*/  UIADD3 UR71, UPT, UPT, UR10, 0x170, URZ ;  /* 0x000001700a477890 */ /* 0x000fe2000fffe0ff */
[----:B------:R2:W-:Y:S01]  /*14e90*/  UTCHMMA tmem[UR25], gdesc[UR34], tmem[UR24], tmem[UR60], idesc[UR61], UPT ;  /* 0x00ff3c22190079ea */ /* 0x0005e2000b800018 */
[----:B------:R-:W-:-:S02]  /*14ea0*/  UIADD3 UR72, UPT, UPT, UR10, 0x80, URZ ;  /* 0x000000800a487890 */ /* 0x000fc4000fffe0ff */
[----:B------:R-:W-:Y:S01]  /*14eb0*/  UIADD3 UR74, UPT, UPT, UR10, 0x178, URZ ;  /* 0x000001780a4a7890 */ /* 0x000fe2000fffe0ff */
[----:B-1----:R-:W-:Y:S01]  /*14ec0*/  R2UR.FILL UR13, R4 ;  /* 0x00000000040d72ca */ /* 0x002fe200004e0000 */
        /* <DEDUP_REMOVED lines=12> */
[----:B------:R-:W-:Y:S01]  /*14f90*/  UMOV UR5, URZ ;  /* 0x000000ff00057c82 */ /* 0x000fe20008000000 */
[----:B------:R2:W-:Y:S01]  /*14fa0*/  UTCHMMA tmem[UR67], gdesc[UR46], tmem[UR66], tmem[UR36], idesc[UR37], UPT ;  /* 0x00ff242e430079ea */ /* 0x0005e2000b800042 */
[----:B------:R2:W-:Y:S01]  /*14fb0*/  UTCHMMA tmem[UR69], gdesc[UR48], tmem[UR68], tmem[UR38], idesc[UR39], UPT ;  /* 0x00ff2630450079ea */ /* 0x0005e2000b800044 */
[----:B------:R-:W-:Y:S01]  /*14fc0*/  UMOV UR62, UR4 ;  /* 0x00000004003e7c82 */ /* 0x000fe20008000000 */
[----:B------:R2:W-:Y:S01]  /*14fd0*/  UTCHMMA tmem[UR71], gdesc[UR50], tmem[UR70], tmem[UR40], idesc[UR41], UPT ;  /* 0x00ff2832470079ea */ /* 0x0005e2000b800046 */
[----:B------:R2:W-:Y:S01]  /*14fe0*/  UTCHMMA tmem[UR74], gdesc[UR52], tmem[UR72], tmem[UR54], idesc[UR55], UPT ;  /* 0x00ff36344a0079ea */ /* 0x0005e2000b800048 */
[----:B------:R2:W-:Y:S01]  /*14ff0*/  UTCBAR [UR62], URZ ;  /* 0x000000ff3e0073e9 */ /* 0x0005e200080000ff */
[----:B------:R-:W-:-:S15]  /*15000*/  R2UR.FILL UR12, R5 ;  /* 0x00000000050c72ca */ /* 0x000fde00004e0000 */
.L_x_10:
[----:B-1----:R-:W1:Y:S01]  /*15010*/  LDC R4, c[0x0][0x3a0] ;  /* 0x0000e800ff047b82 */ /* 0x002e620000000800 */
[----:B------:R-:W3:Y:S07]  /*15020*/  LDL.LU R12, [R1] ;  /* 0x00000000010c7983 */ /* 0x000eee0000300800 */
[----:B------:R-:W4:Y:S08]  /*15030*/  LDC R10, c[0x0][0x3a0] ;  /* 0x0000e800ff0a7b82 */ /* 0x000f300000000800 */
[----:B------:R-:W-:Y:S01]  /*15040*/  BAR.SYNC.DEFER_BLOCKING 0x0 ;  /* 0x0000000000007b1d */ /* 0x000fe20000010000 */
[----:B------:R-:W-:-:S02]  /*15050*/  IADD3 R132, P5, PT, R132, UR14, RZ ;  /* 0x0000000e84847c10 */ /* 0x000fc4000ffbe0ff */
[----:B------:R-:W-:-:S03]  /*15060*/  IADD3 R134, P6, PT, R134, UR14, RZ ;  /* 0x0000000e86867c10 */ /* 0x000fc6000ffde0ff */
[----:B--2---:R-:W2:Y:S01]  /*15070*/  LDL.LU R11, [R1+0x4] ;  /* 0x00000400010b7983 */ /* 0x004ea20000300800 */
[----:B-1----:R-:W-:Y:S02]  /*15080*/  VIADD R4, R4, 0x3f ;  /* 0x0000003f04047836 */ /* 0x002fe40000000000 */
[----:B----4-:R-:W-:-:S03]  /*15090*/  VIADD R10, R10, 0xffffff40 ;  /* 0xffffff400a0a7836 */ /* 0x010fc60000000000 */
[----:B------:R-:W-:Y:S01]  /*150a0*/  SHF.R.S32.HI R5, RZ, 0x1f, R4 ;  /* 0x0000001fff057819 */ /* 0x000fe20000011404 */
[----:B------:R-:W4:Y:S03]  /*150b0*/  LDL.LU R9, [R1+0x8] ;  /* 0x0000080001097983 */ /* 0x000f260000300800 */
[----:B------:R-:W-:Y:S01]  /*150c0*/  LEA.HI R5, R5, R4, RZ, 0x6 ;  /* 0x0000000405057211 */ /* 0x000fe200078f30ff */
[----:B------:R-:W-:Y:S01]  /*150d0*/  IMAD R4, R166, -0x40, R10 ;  /* 0xffffffc0a6047824 */ /* 0x000fe200078e020a */
[----:B------:R-:W-:Y:S01]  /*150e0*/  IADD3.X R133, PT, PT, R133, UR15, RZ, P5, !PT ;  /* 0x0000000f85857c10 */ /* 0x000fe2000affe4ff */
[----:B------:R-:W2:Y:S01]  /*150f0*/  LDL.LU R16, [R1+0xc] ;  /* 0x00000c0001107983 */ /* 0x000ea20000300800 */
[----:B------:R-:W-:Y:S02]  /*15100*/  SHF.R.S32.HI R5, RZ, 0x6, R5 ;  /* 0x00000006ff057819 */ /* 0x000fe40000011405 */
[----:B------:R-:W-:Y:S01]  /*15110*/  ISETP.GT.AND P4, PT, R4, RZ, PT ;  /* 0x000000ff0400720c */ /* 0x000fe20003f84270 */
[----:B------:R-:W-:Y:S01]  /*15120*/  IMAD.MOV.U32 R7, RZ, RZ, R133 ;  /* 0x000000ffff077224 */ /* 0x000fe200078e0085 */
[----:B------:R-:W-:Y:S01]  /*15130*/  MOV R6, R132 ;  /* 0x0000008400067202 */ /* 0x000fe20000000f00 */
[----:B------:R-:W-:Y:S01]  /*15140*/  VIADD R5, R5, 0xfffffffd ;  /* 0xfffffffd05057836 */ /* 0x000fe20000000000 */
[----:B------:R-:W-:Y:S01]  /*15150*/  IADD3.X R135, PT, PT, R135, UR15, RZ, P6, !PT ;  /* 0x0000000f87877c10 */ /* 0x000fe2000b7fe4ff */
[----:B------:R-:W2:Y:S03]  /*15160*/  LDL.LU R15, [R1+0x10] ;  /* 0x00001000010f7983 */ /* 0x000ea60000300800 */
[----:B------:R-:W-:Y:S01]  /*15170*/  ISETP.GE.AND P3, PT, R166, R5, PT ;  /* 0x00000005a600720c */ /* 0x000fe20003f66270 */
[----:B------:R-:W2:Y:S01]  /*15180*/  LDL.LU R18, [R1+0x14] ;  /* 0x0000140001127983 */ /* 0x000ea20000300800 */
[----:B------:R-:W-:-:S02]  /*15190*/  SEL R5, RZ, 0x4, !P4 ;  /* 0x00000004ff057807 */ /* 0x000fc40006000000 */
[----:B------:R-:W-:Y:S01]  /*151a0*/  IADD3 R136, P5, PT, R136, UR14, RZ ;  /* 0x0000000e88887c10 */ /* 0x000fe2000ffbe0ff */
[----:B------:R-:W2:Y:S01]  /*151b0*/  LDL.LU R17, [R1+0x18] ;  /* 0x0000180001117983 */ /* 0x000ea20000300800 */
[----:B------:R-:W-:Y:S02]  /*151c0*/  SEL R5, R5, RZ, !P3 ;  /* 0x000000ff05057207 */ /* 0x000fe40005800000 */
[----:B------:R-:W-:Y:S01]  /*151d0*/  IADD3.X R137, PT, PT, R137, UR15, RZ, P5, !PT ;  /* 0x0000000f89897c10 */ /* 0x000fe2000affe4ff */
[----:B------:R-:W2:Y:S01]  /*151e0*/  LDL.LU R14, [R1+0x1c] ;  /* 0x00001c00010e7983 */ /* 0x000ea20000300800 */
[----:B------:R-:W-:Y:S02]  /*151f0*/  ISETP.NE.U32.AND P4, PT, R5, RZ, PT ;  /* 0x000000ff0500720c */ /* 0x000fe40003f85070 */
[----:B-----5:R-:W-:Y:S01]  /*15200*/  LEA R5, R3, UR19, 0x2 ;  /* 0x0000001303057c11 */ /* 0x020fe2000f8e10ff */
[----:B------:R-:W2:Y:S10]  /*15210*/  LDL.LU R8, [R1+0x20] ;  /* 0x0000200001087983 */ /* 0x000eb40000300800 */
[----:B------:R-:W-:Y:S01]  /*15220*/  @!PT LDS RZ, [RZ] ;  /* 0x00000000fffff984 */ /* 0x000fe20000000800 */
[----:B------:R-:W-:Y:S01]  /*15230*/  @!PT LDS RZ, [RZ] ;  /* 0x00000000fffff984 */ /* 0x000fe20000000800 */
[----:B------:R-:W-:Y:S01]  /*15240*/  @!PT LDS RZ, [RZ] ;  /* 0x00000000fffff984 */ /* 0x000fe20000000800 */
[----:B------:R1:W-:Y:S02]  /*15250*/  LDGSTS.E [R5], desc[UR28][R6.64], P4 ;  /* 0x0000000006057fae */ /* 0x0003e4000a1a101c */
[----:B-1----:R-:W-:-:S02]  /*15260*/  IMAD.MOV.U32 R6, RZ, RZ, R134 ;  /* 0x000000ffff067224 */ /* 0x002fc400078e0086 */
[----:B------:R-:W-:-:S05]  /*15270*/  IMAD.MOV.U32 R7, RZ, RZ, R135 ;  /* 0x000000ffff077224 */ /* 0x000fca00078e0087 */
[----:B------:R1:W-:Y:S01]  /*15280*/  LDGSTS.E [R5+0x200], desc[UR28][R6.64], P4 ;  /* 0x0020000006057fae */ /* 0x0003e2000a1a101c */
[----:B------:R-:W-:-:S04]  /*15290*/  ISETP.GT.AND P4, PT, R4, 0x1, PT ;  /* 0x000000010400780c */ /* 0x000fc80003f84270 */
[----:B-1----:R-:W-:-:S04]  /*152a0*/  SEL R6, RZ, 0x4, !P4 ;  /* 0x00000004ff067807 */ /* 0x002fc80006000000 */
[----:B------:R-:W-:-:S04]  /*152b0*/  SEL R6, R6, RZ, !P3 ;  /* 0x000000ff06067207 */ /* 0x000fc80005800000 */
[----:B------:R-:W-:Y:S02]  /*152c0*/  ISETP.NE.U32.AND P4, PT, R6, RZ, PT ;  /* 0x000000ff0600720c */ /* 0x000fe40003f85070 */
[----:B------:R-:W-:Y:S01]  /*152d0*/  IADD3 R138, P5, PT, R138, UR14, RZ ;  /* 0x0000000e8a8a7c10 */ /* 0x000fe2000ffbe0ff */
[----:B------:R-:W-:Y:S02]  /*152e0*/  IMAD.MOV.U32 R6, RZ, RZ, R136 ;  /* 0x000000ffff067224 */ /* 0x000fe400078e0088 */
[----:B------:R-:W-:Y:S01]  /*152f0*/  IMAD.MOV.U32 R7, RZ, RZ, R137 ;  /* 0x000000ffff077224 */ /* 0x000fe200078e0089 */
[----:B------:R-:W-:-:S07]  /*15300*/  IADD3.X R139, PT, PT, R139, UR15, RZ, P5, !PT ;  /* 0x0000000f8b8b7c10 */ /* 0x000fce000affe4ff */
[----:B------:R1:W-:Y:S02]  /*15310*/  LDGSTS.E [R5+0x400], desc[UR28][R6.64], P4 ;  /* 0x0040000006057fae */ /* 0x0003e4000a1a101c */
[----:B-1----:R-:W-:Y:S02]  /*15320*/  IMAD.MOV.U32 R6, RZ, RZ, R138 ;  /* 0x000000ffff067224 */ /* 0x002fe400078e008a */
[----:B------:R-:W-:-:S05]  /*15330*/  IMAD.MOV.U32 R7, RZ, RZ, R139 ;  /* 0x000000ffff077224 */ /* 0x000fca00078e008b */
[----:B------:R1:W-:Y:S01]  /*15340*/  LDGSTS.E [R5+0x600], desc[UR28][R6.64], P4 ;  /* 0x0060000006057fae */ /* 0x0003e2000a1a101c */
[----:B------:R-:W-:Y:S02]  /*15350*/  ISETP.GT.AND P4, PT, R4, 0x2, PT ;  /* 0x000000020400780c */ /* 0x000fe40003f84270 */
[----:B------:R-:W-:Y:S02]  /*15360*/  IADD3 R140, P5, PT, R140, UR14, RZ ;  /* 0x0000000e8c8c7c10 */ /* 0x000fe4000ffbe0ff */
[----:B-1----:R-:W-:-:S04]  /*15370*/  SEL R6, RZ, 0x4, !P4 ;  /* 0x00000004ff067807 */ /* 0x002fc80006000000 */
[----:B------:R-:W-:-:S04]  /*15380*/  SEL R6, R6, RZ, !P3 ;  /* 0x000000ff06067207 */ /* 0x000fc80005800000 */
[----:B------:R-:W-:Y:S02]  /*15390*/  ISETP.NE.U32.AND P4, PT, R6, RZ, PT ;  /* 0x000000ff0600720c */ /* 0x000fe40003f85070 */
[----:B------:R-:W-:Y:S02]  /*153a0*/  IADD3.X R141, PT, PT, R141, UR15, RZ, P5, !PT ;  /* 0x0000000f8d8d7c10 */ /* 0x000fe4000affe4ff */
[----:B------:R-:W-:Y:S01]  /*153b0*/  IADD3 R142, P5, PT, R142, UR14, RZ ;  /* 0x0000000e8e8e7c10 */ /* 0x000fe2000ffbe0ff */
[----:B------:R-:W-:Y:S02]  /*153c0*/  IMAD.MOV.U32 R6, RZ, RZ, R140 ;  /* 0x000000ffff067224 */ /* 0x000fe400078e008c */
[----:B------:R-:W-:Y:S01]  /*153d0*/  IMAD.MOV.U32 R7, RZ, RZ, R141 ;  /* 0x000000ffff077224 */ /* 0x000fe200078e008d */
[----:B------:R-:W-:-:S05]  /*153e0*/  IADD3.X R143, PT, PT, R143, UR15, RZ, P5, !PT ;  /* 0x0000000f8f8f7c10 */ /* 0x000fca000affe4ff */
        /* <DEDUP_REMOVED lines=10> */
[----:B------:R-:W-:Y:S02]  /*15490*/  IADD3 R146, P5, PT, R146, UR14, RZ ;  /* 0x0000000e92927c10 */ /* 0x000fe4000ffbe0ff */
[----:B------:R-:W-:Y:S01]  /*154a0*/  MOV R6, R144 ;  /* 0x0000009000067202 */ /* 0x000fe20000000f00 */
        /* <DEDUP_REMOVED lines=343> */
[----:B---3--:R-:W-:Y:S02]  /*16a20*/  IADD3 R12, P5, PT, R12, UR14, RZ ;  /* 0x0000000e0c0c7c10 */ /* 0x008fe4000ffbe0ff */
[----:B-1----:R-:W-:-:S04]  /*16a30*/  SEL R6, RZ, 0x4, !P4 ;  /* 0x00000004ff067807 */ /* 0x002fc80006000000 */
[----:B------:R-:W-:Y:S01]  /*16a40*/  SEL R6, R6, RZ, !P3 ;  /* 0x000000ff06067207 */ /* 0x000fe20005800000 */
[----:B------:R1:W-:Y:S03]  /*16a50*/  STL [R1], R12 ;  /* 0x0000000c01007387 */ /* 0x0003e60000100800 */
[----:B------:R-:W-:Y:S01]  /*16a60*/  ISETP.NE.U32.AND P4, PT, R6, RZ, PT ;  /* 0x000000ff0600720c */ /* 0x000fe20003f85070 */
[----:B------:R-:W-:Y:S01]  /*16a70*/  IMAD.MOV.U32 R6, RZ, RZ, R12 ;  /* 0x000000ffff067224 */ /* 0x000fe200078e000c */
[----:B------:R-:W3:Y:S04]  /*16a80*/  LDL.LU R13, [R1+0x24] ;  /* 0x00002400010d7983 */ /* 0x000ee80000300800 */
[----:B-1----:R-:W3:Y:S01]  /*16a90*/  LDL.LU R12, [R1+0x28] ;  /* 0x00002800010c7983 */ /* 0x002ee20000300800 */
[----:B------:R-:W-:-:S02]  /*16aa0*/  IADD3.X R252, PT, PT, R252, UR15, RZ, P5, !PT ;  /* 0x0000000ffcfc7c10 */ /* 0x000fc4000affe4ff */
[----:B----4-:R-:W-:-:S03]  /*16ab0*/  IADD3 R9, P5, PT, R9, UR14, RZ ;  /* 0x0000000e09097c10 */ /* 0x010fc6000ffbe0ff */
[----:B------:R-:W-:Y:S01]  /*16ac0*/  IMAD.MOV.U32 R7, RZ, RZ, R252 ;  /* 0x000000ffff077224 */ /* 0x000fe200078e00fc */
[----:B--2---:R-:W-:Y:S01]  /*16ad0*/  IADD3.X R11, PT, PT, R11, UR15, RZ, P5, !PT ;  /* 0x0000000f0b0b7c10 */ /* 0x004fe2000affe4ff */
[----:B------:R-:W-:Y:S04]  /*16ae0*/  STL [R1+0x8], R9 ;  /* 0x0000080901007387 */ /* 0x000fe80000100800 */
[----:B------:R1:W-:Y:S04]  /*16af0*/  LDGSTS.E [R5+0x7000], desc[UR28][R6.64], P4 ;  /* 0x0700000006057fae */ /* 0x0003e8000a1a101c */
[----:B------:R2:W-:Y:S01]  /*16b00*/  STL [R1+0x4], R11 ;  /* 0x0000040b01007387 */ /* 0x0005e20000100800 */
[----:B-1----:R-:W-:-:S02]  /*16b10*/  IMAD.MOV.U32 R7, RZ, RZ, R11 ;  /* 0x000000ffff077224 */ /* 0x002fc400078e000b */
[----:B------:R-:W-:Y:S01]  /*16b20*/  IMAD.MOV.U32 R6, RZ, RZ, R9 ;  /* 0x000000ffff067224 */ /* 0x000fe200078e0009 */
[----:B--2---:R-:W2:Y:S04]  /*16b30*/  LDL.LU R11, [R1+0x2c] ;  /* 0x00002c00010b7983 */ /* 0x004ea80000300800 */
[----:B------:R-:W4:Y:S04]  /*16b40*/  LDL.LU R9, [R1+0x30] ;  /* 0x0000300001097983 */ /* 0x000f280000300800 */
[----:B------:R1:W-:Y:S01]  /*16b50*/  LDGSTS.E [R5+0x7200], desc[UR28][R6.64], P4 ;  /* 0x0720000006057fae */ /* 0x0003e2000a1a101c */
[----:B------:R-:W-:-:S02]  /*16b60*/  ISETP.GT.AND P4, PT, R4, 0x1d, PT ;  /* 0x0000001d0400780c */ /* 0x000fc40003f84270 */
[----:B------:R-:W-:-:S04]  /*16b70*/  IADD3 R15, P5, PT, R15, UR14, RZ ;  /* 0x0000000e0f0f7c10 */ /* 0x000fc8000ffbe0ff */
[----:B------:R-:W-:Y:S02]  /*16b80*/  IADD3.X R16, PT, PT, R16, UR15, RZ, P5, !PT ;  /* 0x0000000f10107c10 */ /* 0x000fe4000affe4ff */
[----:B-1----:R-:W-:Y:S01]  /*16b90*/  SEL R6, RZ, 0x4, !P4 ;  /* 0x00000004ff067807 */ /* 0x002fe20006000000 */
[----:B------:R-:W-:Y:S03]  /*16ba0*/  STL [R1+0x10], R15 ;  /* 0x0000100f01007387 */ /* 0x000fe60000100800 */
[----:B------:R-:W-:Y:S01]  /*16bb0*/  SEL R6, R6, RZ, !P3 ;  /* 0x000000ff06067207 */ /* 0x000fe20005800000 */
[----:B------:R1:W-:Y:S01]  /*16bc0*/  STL [R1+0xc], R16 ;  /* 0x00000c1001007387 */ /* 0x0003e20000100800 */
[----:B------:R-:W-:Y:S02]  /*16bd0*/  IMAD.MOV.U32 R7, RZ, RZ, R16 ;  /* 0x000000ffff077224 */ /* 0x000fe400078e0010 */
[----:B------:R-:W-:Y:S01]  /*16be0*/  ISETP.NE.U32.AND P4, PT, R6, RZ, PT ;  /* 0x000000ff0600720c */ /* 0x000fe20003f85070 */
[----:B------:R-:W-:Y:S01]  /*16bf0*/  IMAD.MOV.U32 R6, RZ, RZ, R15 ;  /* 0x000000ffff067224 */ /* 0x000fe200078e000f */
[----:B------:R-:W-:Y:S01]  /*16c00*/  IADD3 R17, P5, PT, R17, UR14, RZ ;  /* 0x0000000e11117c10 */ /* 0x000fe2000ffbe0ff */
[----:B-1----:R-:W2:Y:S04]  /*16c10*/  LDL.LU R16, [R1+0x34] ;  /* 0x0000340001107983 */ /* 0x002ea80000300800 */
[----:B------:R-:W2:Y:S01]  /*16c20*/  LDL.LU R15, [R1+0x38] ;  /* 0x00003800010f7983 */ /* 0x000ea20000300800 */
[----:B------:R-:W-:-:S05]  /*16c30*/  IADD3.X R18, PT, PT, R18, UR15, RZ, P5, !PT ;  /* 0x0000000f12127c10 */ /* 0x000fca000affe4ff */
[----:B------:R1:W-:Y:S01]  /*16c40*/  LDGSTS.E [R5+0x7400], desc[UR28][R6.64], P4 ;  /* 0x0740000006057fae */ /* 0x0003e2000a1a101c */
[----:B------:R-:W-:Y:S01]  /*16c50*/  IADD3 R8, P5, PT, R8, UR14, RZ ;  /* 0x0000000e08087c10 */ /* 0x000fe2000ffbe0ff */
[----:B-1----:R-:W-:Y:S02]  /*16c60*/  IMAD.MOV.U32 R6, RZ, RZ, R17 ;  /* 0x000000ffff067224 */ /* 0x002fe400078e0011 */
[----:B------:R-:W-:-:S05]  /*16c70*/  IMAD.MOV.U32 R7, RZ, RZ, R18 ;  /* 0x000000ffff077224 */ /* 0x000fca00078e0012 */
[----:B------:R1:W-:Y:S01]  /*16c80*/  LDGSTS.E [R5+0x7600], desc[UR28][R6.64], P4 ;  /* 0x0760000006057fae */ /* 0x0003e2000a1a101c */
[----:B------:R-:W-:Y:S02]  /*16c90*/  ISETP.GT.AND P4, PT, R4, 0x1e, PT ;  /* 0x0000001e0400780c */ /* 0x000fe40003f84270 */
[----:B------:R-:W-:Y:S01]  /*16ca0*/  IADD3.X R14, PT, PT, R14, UR15, RZ, P5, !PT ;  /* 0x0000000f0e0e7c10 */ /* 0x000fe2000affe4ff */
[----:B------:R-:W-:Y:S01]  /*16cb0*/  STL [R1+0x18], R17 ;  /* 0x0000181101007387 */ /* 0x000fe20000100800 */
[----:B-1----:R-:W-:-:S03]  /*16cc0*/  SEL R6, RZ, 0x4, !P4 ;  /* 0x00000004ff067807 */ /* 0x002fc60006000000 */
[----:B------:R-:W-:Y:S01]  /*16cd0*/  STL [R1+0x14], R18 ;  /* 0x0000141201007387 */ /* 0x000fe20000100800 */
[----:B------:R-:W-:-:S03]  /*16ce0*/  SEL R6, R6, RZ, !P3 ;  /* 0x000000ff06067207 */ /* 0x000fc60005800000 */
[----:B------:R-:W-:Y:S01]  /*16cf0*/  STL [R1+0x20], R8 ;  /* 0x0000200801007387 */ /* 0x000fe20000100800 */
[----:B------:R-:W-:Y:S01]  /*16d00*/  IMAD.MOV.U32 R7, RZ, RZ, R14 ;  /* 0x000000ffff077224 */ /* 0x000fe200078e000e */
[----:B------:R-:W-:Y:S02]  /*16d10*/  ISETP.NE.U32.AND P4, PT, R6, RZ, PT ;  /* 0x000000ff0600720c */ /* 0x000fe40003f85070 */
[----:B------:R1:W-:Y:S01]  /*16d20*/  STL [R1+0x1c], R14 ;  /* 0x00001c0e01007387 */ /* 0x0003e20000100800 */
[----:B------:R-:W-:-:S03]  /*16d30*/  MOV R6, R8 ;  /* 0x0000000800067202 */ /* 0x000fc60000000f00 */
[----:B-1----:R-:W2:Y:S04]  /*16d40*/  LDL.LU R14, [R1+0x3c] ;  /* 0x00003c00010e7983 */ /* 0x002ea80000300800 */
[----:B------:R-:W2:Y:S04]  /*16d50*/  LDL.LU R8, [R1+0x40] ;  /* 0x0000400001087983 */ /* 0x000ea80000300800 */
[----:B------:R1:W-:Y:S01]  /*16d60*/  LDGSTS.E [R5+0x7800], desc[UR28][R6.64], P4 ;  /* 0x0780000006057fae */ /* 0x0003e2000a1a101c */
[----:B---3--:R-:W-:-:S04]  /*16d70*/  IADD3 R12, P5, PT, R12, UR14, RZ ;  /* 0x0000000e0c0c7c10 */ /* 0x008fc8000ffbe0ff */
[----:B------:R-:W-:Y:S01]  /*16d80*/  IADD3.X R13, PT, PT, R13, UR15, RZ, P5, !PT ;  /* 0x0000000f0d0d7c10 */ /* 0x000fe2000affe4ff */
[----:B------:R-:W-:Y:S01]  /*16d90*/  STL [R1+0x28], R12 ;  /* 0x0000280c01007387 */ /* 0x000fe20000100800 */
[----:B-1----:R-:W-:-:S03]  /*16da0*/  IMAD.MOV.U32 R6, RZ, RZ, R12 ;  /* 0x000000ffff067224 */ /* 0x002fc600078e000c */
[----:B------:R1:W-:Y:S01]  /*16db0*/  STL [R1+0x24], R13 ;  /* 0x0000240d01007387 */ /* 0x0003e20000100800 */
[----:B------:R-:W-:-:S05]  /*16dc0*/  IMAD.MOV.U32 R7, RZ, RZ, R13 ;  /* 0x000000ffff077224 */ /* 0x000fca00078e000d */
[----:B------:R3:W-:Y:S04]  /*16dd0*/  LDGSTS.E [R5+0x7a00], desc[UR28][R6.64], P4 ;  /* 0x07a0000006057fae */ /* 0x0007e8000a1a101c */
[----:B-1----:R-:W2:Y:S04]  /*16de0*/  LDL.LU R13, [R1+0x44] ;  /* 0x00004400010d7983 */ /* 0x002ea80000300800 */
[----:B------:R-:W2:Y:S01]  /*16df0*/  LDL.LU R12, [R1+0x48] ;  /* 0x00004800010c7983 */ /* 0x000ea20000300800 */
[----:B------:R-:W-:-:S04]  /*16e00*/  ISETP.GT.AND P4, PT, R4, 0x1f, PT ;  /* 0x0000001f0400780c */ /* 0x000fc80003f84270 */
[----:B---3--:R-:W-:Y:S02]  /*16e10*/  SEL R6, RZ, 0x4, !P4 ;  /* 0x00000004ff067807 */ /* 0x008fe40006000000 */
[----:B----4-:R-:W-:Y:S02]  /*16e20*/  IADD3 R9, P5, PT, R9, UR14, RZ ;  /* 0x0000000e09097c10 */ /* 0x010fe4000ffbe0ff */
[----:B------:R-:W-:Y:S02]  /*16e30*/  SEL R6, R6, RZ, !P3 ;  /* 0x000000ff06067207 */ /* 0x000fe40005800000 */
[----:B--2---:R-:W-:Y:S01]  /*16e40*/  IADD3.X R11, PT, PT, R11, UR15, RZ, P5, !PT ;  /* 0x0000000f0b0b7c10 */ /* 0x004fe2000affe4ff */
[----:B------:R-:W-:Y:S01]  /*16e50*/  STL [R1+0x30], R9 ;  /* 0x0000300901007387 */ /* 0x000fe20000100800 */
[----:B------:R-:W-:Y:S01]  /*16e60*/  ISETP.NE.U32.AND P4, PT, R6, RZ, PT ;  /* 0x000000ff0600720c */ /* 0x000fe20003f85070 */
[----:B------:R-:W-:Y:S02]  /*16e70*/  IMAD.MOV.U32 R6, RZ, RZ, R9 ;  /* 0x000000ffff067224 */ /* 0x000fe400078e0009 */
[----:B------:R1:W-:Y:S01]  /*16e80*/  STL [R1+0x2c], R11 ;  /* 0x00002c0b01007387 */ /* 0x0003e20000100800 */
[----:B------:R-:W-:-:S03]  /*16e90*/  IMAD.MOV.U32 R7, RZ, RZ, R11 ;  /* 0x000000ffff077224 */ /* 0x000fc600078e000b */
[----:B-1----:R-:W2:Y:S04]  /*16ea0*/  LDL.LU R11, [R1+0x4c] ;  /* 0x00004c00010b7983 */ /* 0x002ea80000300800 */
[----:B------:R-:W3:Y:S04]  /*16eb0*/  LDL.LU R9, [R1+0x50] ;  /* 0x0000500001097983 */ /* 0x000ee80000300800 */
[----:B------:R1:W-:Y:S01]  /*16ec0*/  LDGSTS.E [R5+0x7c00], desc[UR28][R6.64], P4 ;  /* 0x07c0000006057fae */ /* 0x0003e2000a1a101c */
[----:B------:R-:W-:-:S04]  /*16ed0*/  IADD3 R15, P5, PT, R15, UR14, RZ ;  /* 0x0000000e0f0f7c10 */ /* 0x000fc8000ffbe0ff */
[----:B------:R-:W-:Y:S01]  /*16ee0*/  IADD3.X R16, PT, PT, R16, UR15, RZ, P5, !PT ;  /* 0x0000000f10107c10 */ /* 0x000fe2000affe4ff */
[----:B------:R-:W-:Y:S04]  /*16ef0*/  STL [R1+0x38], R15 ;  /* 0x0000380f01007387 */ /* 0x000fe80000100800 */
[----:B------:R4:W-:Y:S04]  /*16f00*/  STL [R1+0x34], R16 ;  /* 0x0000341001007387 */ /* 0x0009e80000100800 */
[----:B------:R-:W2:Y:S04]  /*16f10*/  LDL.LU R18, [R1+0x54] ;  /* 0x0000540001127983 */ /* 0x000ea80000300800 */
[----:B------:R-:W2:Y:S01]  /*16f20*/  LDL.LU R17, [R1+0x58] ;  /* 0x0000580001117983 */ /* 0x000ea20000300800 */
[----:B-1----:R-:W-:-:S02]  /*16f30*/  IMAD.MOV.U32 R6, RZ, RZ, R15 ;  /* 0x000000ffff067224 */ /* 0x002fc400078e000f */
[----:B------:R-:W-:Y:S02]  /*16f40*/  IMAD.MOV.U32 R7, RZ, RZ, R16 ;  /* 0x000000ffff077224 */ /* 0x000fe400078e0010 */
[----:B----4-:R-:W4:Y:S04]  /*16f50*/  LDL.LU R16, [R1+0x5c] ;  /* 0x00005c0001107983 */ /* 0x010f280000300800 */
[----:B------:R1:W-:Y:S01]  /*16f60*/  LDGSTS.E [R5+0x7e00], desc[UR28][R6.64], P4 ;  /* 0x07e0000006057fae */ /* 0x0003e2000a1a101c */
[----:B------:R-:W-:-:S03]  /*16f70*/  ISETP.GT.AND P4, PT, R4, 0x20, PT ;  /* 0x000000200400780c */ /* 0x000fc60003f84270 */
[----:B------:R-:W4:Y:S01]  /*16f80*/  LDL.LU R15, [R1+0x60] ;  /* 0x00006000010f7983 */ /* 0x000f220000300800 */
[----:B-1----:R-:W-:-:S04]  /*16f90*/  SEL R6, RZ, 0x4, !P4 ;  /* 0x00000004ff067807 */ /* 0x002fc80006000000 */
[----:B------:R-:W-:-:S04]  /*16fa0*/  SEL R6, R6, RZ, !P3 ;  /* 0x000000ff06067207 */ /* 0x000fc80005800000 */
[----:B------:R-:W-:Y:S02]  /*16fb0*/  ISETP.NE.U32.AND P4, PT, R6, RZ, PT ;  /* 0x000000ff0600720c */ /* 0x000fe40003f85070 */
[----:B------:R-:W-:-:S04]  /*16fc0*/  IADD3 R8, P5, PT, R8, UR14, RZ ;  /* 0x0000000e08087c10 */ /* 0x000fc8000ffbe0ff */
[----:B------:R-:W-:Y:S01]  /*16fd0*/  IADD3.X R14, PT, PT, R14, UR15, RZ, P5, !PT ;  /* 0x0000000f0e0e7c10 */ /* 0x000fe2000affe4ff */
[----:B------:R-:W-:Y:S01]  /*16fe0*/  STL [R1+0x40], R8 ;  /* 0x0000400801007387 */ /* 0x000fe20000100800 */
[----:B------:R-:W-:-:S03]  /*16ff0*/  IMAD.MOV.U32 R6, RZ, RZ, R8 ;  /* 0x000000ffff067224 */ /* 0x000fc600078e0008 */
[----:B------:R1:W-:Y:S01]  /*17000*/  STL [R1+0x3c], R14 ;  /* 0x00003c0e01007387 */ /* 0x0003e20000100800 */
[----:B------:R-:W-:-:S05]  /*17010*/  IMAD.MOV.U32 R7, RZ, RZ, R14 ;  /* 0x000000ffff077224 */ /* 0x000fca00078e000e */
[----:B------:R1:W-:Y:S04]  /*17020*/  LDGSTS.E [R5+0x8000], desc[UR28][R6.64], P4 ;  /* 0x0800000006057fae */ /* 0x0003e8000a1a101c */
[----:B-1----:R-:W4:Y:S04]  /*17030*/  LDL.LU R14, [R1+0x64] ;  /* 0x00006400010e7983 */ /* 0x002f280000300800 */
[----:B------:R-:W4:Y:S01]  /*17040*/  LDL.LU R8, [R1+0x68] ;  /* 0x0000680001087983 */ /* 0x000f220000300800 */
        /* <DEDUP_REMOVED lines=9> */
[----:B------:R-:W-:-:S04]  /*170e0*/  ISETP.GT.AND P4, PT, R4, 0x21, PT ;  /* 0x000000210400780c */ /* 0x000fc80003f84270 */
[----:B---3--:R-:W-:Y:S02]  /*170f0*/  SEL R6, RZ, 0x4, !P4 ;  /* 0x00000004ff067807 */ /* 0x008fe40006000000 */
[----:B------:R-:W-:Y:S02]  /*17100*/  IADD3 R9, P5, PT, R9, UR14, RZ ;  /* 0x0000000e09097c10 */ /* 0x000fe4000ffbe0ff */
[----:B------:R-:W-:Y:S02]  /*17110*/  SEL R6, R6, RZ, !P3 ;  /* 0x000000ff06067207 */ /* 0x000fe40005800000 */
[----:B--2---:R-:W-:Y:S01]  /*17120*/  IADD3.X R11, PT, PT, R11, UR15, RZ, P5, !PT ;  /* 0x0000000f0b0b7c10 */ /* 0x004fe2000affe4ff */
[----:B------:R-:W-:Y:S01]  /*17130*/  STL [R1+0x50], R9 ;  /* 0x0000500901007387 */ /* 0x000fe20000100800 */
[----:B------:R-:W-:Y:S02]  /*17140*/  ISETP.NE.U32.AND P4, PT, R6, RZ, PT ;  /* 0x000000ff0600720c */ /* 0x000fe40003f85070 */
[----:B------:R-:W-:Y:S01]  /*17150*/  MOV R6, R9 ;  /* 0x0000000900067202 */ /* 0x000fe20000000f00 */
[----:B------:R1:W-:Y:S01]  /*17160*/  STL [R1+0x4c], R11 ;  /* 0x00004c0b01007387 */ /* 0x0003e20000100800 */
[----:B------:R-:W-:-:S03]  /*17170*/  IMAD.MOV.U32 R7, RZ, RZ, R11 ;  /* 0x000000ffff077224 */ /* 0x000fc600078e000b */
[----:B-1----:R-:W2:Y:S04]  /*17180*/  LDL.LU R11, [R1+0x74] ;  /* 0x00007400010b7983 */ /* 0x002ea80000300800 */
[----:B------:R-:W3:Y:S04]  /*17190*/  LDL.LU R9, [R1+0x78] ;  /* 0x0000780001097983 */ /* 0x000ee80000300800 */
[----:B------:R1:W-:Y:S01]  /*171a0*/  LDGSTS.E [R5+0x8400], desc[UR28][R6.64], P4 ;  /* 0x0840000006057fae */ /* 0x0003e2000a1a101c */
[----:B------:R-:W-:-:S04]  /*171b0*/  IADD3 R17, P5, PT, R17, UR14, RZ ;  /* 0x0000000e11117c10 */ /* 0x000fc8000ffbe0ff */
[----:B------:R-:W-:Y:S01]  /*171c0*/  IADD3.X R18, PT, PT, R18, UR15, RZ, P5, !PT ;  /* 0x0000000f12127c10 */ /* 0x000fe2000affe4ff */
[----:B-1----:R-:W-:-:S04]  /*171d0*/  IMAD.MOV.U32 R6, RZ, RZ, R17 ;  /* 0x000000ffff067224 */ /* 0x002fc800078e0011 */
[----:B------:R-:W-:Y:S01]  /*171e0*/  IMAD.MOV.U32 R7, RZ, RZ, R18 ;  /* 0x000000ffff077224 */ /* 0x000fe200078e0012 */
[----:B----4-:R-:W-:-:S04]  /*171f0*/  IADD3 R15, P5, PT, R15, UR14, RZ ;  /* 0x0000000e0f0f7c10 */ /* 0x010fc8000ffbe0ff */
        /* <DEDUP_REMOVED lines=11> */
[----:B------:R-:W-:-:S03]  /*172b0*/  IMAD.MOV.U32 R6, RZ, RZ, R15 ;  /* 0x000000ffff067224 */ /* 0x000fc600078e000f */
[----:B-1----:R-:W4:Y:S04]  /*172c0*/  LDL.LU R16, [R1+0x7c] ;  /* 0x00007c0001107983 */ /* 0x002f280000300800 */
[----:B------:R-:W4:Y:S04]  /*172d0*/  LDL.LU R15, [R1+0x80] ;  /* 0x00008000010f7983 */ /* 0x000f280000300800 */
[----:B------:R1:W-:Y:S01]  /*172e0*/  LDGSTS.E [R5+0x8800], desc[UR28][R6.64], P4 ;  /* 0x0880000006057fae */ /* 0x0003e2000a1a101c */
[----:B------:R-:W-:-:S04]  /*172f0*/  IADD3 R8, P5, PT, R8, UR14, RZ ;  /* 0x0000000e08087c10 */ /* 0x000fc8000ffbe0ff */
[----:B------:R-:W-:Y:S01]  /*17300*/  IADD3.X R14, PT, PT, R14, UR15, RZ, P5, !PT ;  /* 0x0000000f0e0e7c10 */ /* 0x000fe2000affe4ff */
[----:B------:R-:W-:Y:S01]  /*17310*/  STL [R1+0x68], R8 ;  /* 0x0000680801007387 */ /* 0x000fe20000100800 */
[----:B-1----:R-:W-:-:S03]  /*17320*/  IMAD.MOV.U32 R6, RZ, RZ, R8 ;  /* 0x000000ffff067224 */ /* 0x002fc600078e0008 */
[----:B------:R1:W-:Y:S01]  /*17330*/  STL [R1+0x64], R14 ;  /* 0x0000640e01007387 */ /* 0x0003e20000100800 */
[----:B------:R-:W-:-:S05]  /*17340*/  IMAD.MOV.U32 R7, RZ, RZ, R14 ;  /* 0x000000ffff077224 */ /* 0x000fca00078e000e */
[----:B------:R1:W-:Y:S04]  /*17350*/  LDGSTS.E [R5+0x8a00], desc[UR28][R6.64], P4 ;  /* 0x08a0000006057fae */ /* 0x0003e8000a1a101c */
[----:B-1----:R-:W4:Y:S04]  /*17360*/  LDL.LU R14, [R1+0x84] ;  /* 0x00008400010e7983 */ /* 0x002f280000300800 */
[----:B------:R-:W4:Y:S01]  /*17370*/  LDL.LU R8, [R1+0x88] ;  /* 0x0000880001087983 */ /* 0x000f220000300800 */
[----:B------:R-:W-:-:S04]  /*17380*/  ISETP.GT.AND P4, PT, R4, 0x23, PT ;  /* 0x000000230400780c */ /* 0x000fc80003f84270 */
[----:B------:R-:W-:-:S04]  /*17390*/  SEL R6, RZ, 0x4, !P4 ;  /* 0x00000004ff067807 */ /* 0x000fc80006000000 */
        /* <DEDUP_REMOVED lines=11> */
[----:B---3--:R-:W-:-:S04]  /*17450*/  IADD3 R9, P5, PT, R9, UR14, RZ ;  /* 0x0000000e09097c10 */ /* 0x008fc8000ffbe0ff */
[----:B--2---:R-:W-:Y:S01]  /*17460*/  IADD3.X R11, PT, PT, R11, UR15, RZ, P5, !PT ;  /* 0x0000000f0b0b7c10 */ /* 0x004fe2000affe4ff */
[----:B------:R-:W-:Y:S04]  /*17470*/  STL [R1+0x78], R9 ;  /* 0x0000780901007387 */ /* 0x000fe80000100800 */
[----:B------:R1:W-:Y:S04]  /*17480*/  STL [R1+0x74], R11 ;  /* 0x0000740b01007387 */ /* 0x0003e80000100800 */
[----:B------:R-:W2:Y:S04]  /*17490*/  LDL.LU R18, [R1+0x94] ;  /* 0x0000940001127983 */ /* 0x000ea80000300800 */
[----:B------:R-:W3:Y:S01]  /*174a0*/  LDL.LU R17, [R1+0x98] ;  /* 0x0000980001117983 */ /* 0x000ee20000300800 */
[----:B------:R-:W-:-:S02]  /*174b0*/  IMAD.MOV.U32 R7, RZ, RZ, R11 ;  /* 0x000000ffff077224 */ /* 0x000fc400078e000b */
[----:B------:R-:W-:Y:S01]  /*174c0*/  IMAD.MOV.U32 R6, RZ, RZ, R9 ;  /* 0x000000ffff067224 */ /* 0x000fe200078e0009 */
[----:B-1----:R-:W2:Y:S04]  /*174d0*/  LDL.LU R11, [R1+0x9c] ;  /* 0x00009c00010b7983 */ /* 0x002ea80000300800 */
[----:B------:R-:W2:Y:S04]  /*174e0*/  LDL.LU R9, [R1+0xa0] ;  /* 0x0000a00001097983 */ /* 0x000ea80000300800 */
[----:B------:R1:W-:Y:S01]  /*174f0*/  LDGSTS.E [R5+0x8e00], desc[UR28][R6.64], P4 ;  /* 0x08e0000006057fae */ /* 0x0003e2000a1a101c */
[----:B------:R-:W-:-:S04]  /*17500*/  ISETP.GT.AND P4, PT, R4, 0x24, PT ;  /* 0x000000240400780c */ /* 0x000fc80003f84270 */
[----:B-1----:R-:W-:-:S04]  /*17510*/  SEL R6, RZ, 0x4, !P4 ;  /* 0x00000004ff067807 */ /* 0x002fc80006000000 */
[----:B------:R-:W-:-:S04]  /*17520*/  SEL R6, R6, RZ, !P3 ;  /* 0x000000ff06067207 */ /* 0x000fc80005800000 */
[----:B------:R-:W-:Y:S02]  /*17530*/  ISETP.NE.U32.AND P4, PT, R6, RZ, PT ;  /* 0x000000ff0600720c */ /* 0x000fe40003f85070 */
[----:B----4-:R-:W-:-:S04]  /*17540*/  IADD3 R15, P5, PT, R15, UR14, RZ ;  /* 0x0000000e0f0f7c10 */ /* 0x010fc8000ffbe0ff */
[----:B------:R-:W-:Y:S01]  /*17550*/  IADD3.X R16, PT, PT, R16, UR15, RZ, P5, !PT ;  /* 0x0000000f10107c10 */ /* 0x000fe2000affe4ff */
[----:B------:R-:W-:Y:S01]  /*17560*/  STL [R1+0x80], R15 ;  /* 0x0000800f01007387 */ /* 0x000fe20000100800 */
[----:B------:R-:W-:-:S03]  /*17570*/  MOV R6, R15 ;  /* 0x0000000f00067202 */ /* 0x000fc60000000f00 */
[----:B------:R1:W-:Y:S01]  /*17580*/  STL [R1+0x7c], R16 ;  /* 0x00007c1001007387 */ /* 0x0003e20000100800 */
[----:B------:R-:W-:-:S05]  /*17590*/  IMAD.MOV.U32 R7, RZ, RZ, R16 ;  /* 0x000000ffff077224 */ /* 0x000fca00078e0010 */
[----:B------:R4:W-:Y:S04]  /*175a0*/  LDGSTS.E [R5+0x9000], desc[UR28][R6.64], P4 ;  /* 0x0900000006057fae */ /* 0x0009e8000a1a101c */
[----:B-1----:R-:W2:Y:S04]  /*175b0*/  LDL.LU R16, [R1+0xa4] ;  /* 0x0000a40001107983 */ /* 0x002ea80000300800 */
[----:B------:R-:W2:Y:S01]  /*175c0*/  LDL.LU R15, [R1+0xa8] ;  /* 0x0000a800010f7983 */ /* 0x000ea20000300800 */
[----:B------:R-:W-:-:S04]  /*175d0*/  IADD3 R8, P5, PT, R8, UR14, RZ ;  /* 0x0000000e08087c10 */ /* 0x000fc8000ffbe0ff */
[----:B------:R-:W-:Y:S01]  /*175e0*/  IADD3.X R14, PT, PT, R14, UR15, RZ, P5, !PT ;  /* 0x0000000f0e0e7c10 */ /* 0x000fe2000affe4ff */
[----:B----4-:R-:W-:Y:S01]  /*175f0*/  IMAD.MOV.U32 R6, RZ, RZ, R8 ;  /* 0x000000ffff067224 */ /* 0x010fe200078e0008 */
[----:B------:R-:W-:Y:S03]  /*17600*/  STL [R1+0x88], R8 ;  /* 0x0000880801007387 */ /* 0x000fe60000100800 */
[----:B------:R-:W-:Y:S01]  /*17610*/  IMAD.MOV.U32 R7, RZ, RZ, R14 ;  /* 0x000000ffff077224 */ /* 0x000fe200078e000e */
[----:B------:R1:W-:Y:S04]  /*17620*/  STL [R1+0x84], R14 ;  /* 0x0000840e01007387 */ /* 0x0003e80000100800 */
[----:B------:R4:W-:Y:S01]  /*17630*/  LDGSTS.E [R5+0x9200], desc[UR28][R6.64], P4 ;  /* 0x0920000006057fae */ /* 0x0009e2000a1a101c */
[----:B------:R-:W-:-:S03]  /*17640*/  ISETP.GT.AND P4, PT, R4, 0x25, PT ;  /* 0x000000250400780c */ /* 0x000fc60003f84270 */
[----:B-1----:R-:W2:Y:S04]  /*17650*/  LDL.LU R14, [R1+0xac] ;  /* 0x0000ac00010e7983 */ /* 0x002ea80000300800 */
[----:B------:R-:W2:Y:S01]  /*17660*/  LDL.LU R8, [R1+0xb0] ;  /* 0x0000b00001087983 */ /* 0x000ea20000300800 */
[----:B----4-:R-:W-:-:S04]  /*17670*/  SEL R6, RZ, 0x4, !P4 ;  /* 0x00000004ff067807 */ /* 0x010fc80006000000 */
        /* <DEDUP_REMOVED lines=9> */
[----:B-1----:R-:W2:Y:S04]  /*17710*/  LDL.LU R13, [R1+0xb4] ;  /* 0x0000b400010d7983 */ /* 0x002ea80000300800 */
[----:B------:R-:W2:Y:S01]  /*17720*/  LDL.LU R12, [R1+0xb8] ;  /* 0x0000b800010c7983 */ /* 0x000ea20000300800 */
[----:B---3--:R-:W-:-:S04]  /*17730*/  IADD3 R17, P5, PT, R17, UR14, RZ ;  /* 0x0000000e11117c10 */ /* 0x008fc8000ffbe0ff */
[----:B--2---:R-:W-:Y:S01]  /*17740*/  IADD3.X R18, PT, PT, R18, UR15, RZ, P5, !PT ;  /* 0x0000000f12127c10 */ /* 0x004fe2000affe4ff */
[----:B----4-:R-:W-:-:S04]  /*17750*/  IMAD.MOV.U32 R6, RZ, RZ, R17 ;  /* 0x000000ffff067224 */ /* 0x010fc800078e0011 */
[----:B------:R-:W-:Y:S01]  /*17760*/  IMAD.MOV.U32 R7, RZ, RZ, R18 ;  /* 0x000000ffff077224 */ /* 0x000fe200078e0012 */
[----:B------:R-:W-:-:S04]  /*17770*/  IADD3 R9, P5, PT, R9, UR14, RZ ;  /* 0x0000000e09097c10 */ /* 0x000fc8000ffbe0ff */
        /* <DEDUP_REMOVED lines=12> */
[----:B-1----:R-:W2:Y:S04]  /*17840*/  LDL.LU R11, [R1+0xbc] ;  /* 0x0000bc00010b7983 */ /* 0x002ea80000300800 */
[----:B------:R-:W3:Y:S04]  /*17850*/  LDL.LU R9, [R1+0xc0] ;  /* 0x0000c00001097983 */ /* 0x000ee80000300800 */
        /* <DEDUP_REMOVED lines=11> */
[----:B----4-:R-:W-:Y:S02]  /*17910*/  SEL R6, RZ, 0x4, !P4 ;  /* 0x00000004ff067807 */ /* 0x010fe40006000000 */
[----:B------:R-:W-:Y:S02]  /*17920*/  IADD3 R8, P5, PT, R8, UR14, RZ ;  /* 0x0000000e08087c10 */ /* 0x000fe4000ffbe0ff */
[----:B------:R-:W-:Y:S02]  /*17930*/  SEL R6, R6, RZ, !P3 ;  /* 0x000000ff06067207 */ /* 0x000fe40005800000 */
[----:B------:R-:W-:Y:S01]  /*17940*/  IADD3.X R14, PT, PT, R14, UR15, RZ, P5, !PT ;  /* 0x0000000f0e0e7c10 */ /* 0x000fe2000affe4ff */
[----:B------:R-:W-:Y:S01]  /*17950*/  STL [R1+0xb0], R8 ;  /* 0x0000b00801007387 */ /* 0x000fe20000100800 */
[----:B------:R-:W-:Y:S02]  /*17960*/  ISETP.NE.U32.AND P4, PT, R6, RZ, PT ;  /* 0x000000ff0600720c */ /* 0x000fe40003f85070 */
[----:B------:R-:W-:Y:S01]  /*17970*/  MOV R6, R8 ;  /* 0x0000000800067202 */ /* 0x000fe20000000f00 */
[----:B------:R1:W-:Y:S01]  /*17980*/  STL [R1+0xac], R14 ;  /* 0x0000ac0e01007387 */ /* 0x0003e20000100800 */
[----:B------:R-:W-:-:S03]  /*17990*/  IMAD.MOV.U32 R7, RZ, RZ, R14 ;  /* 0x000000ffff077224 */ /* 0x000fc600078e000e */
[----:B-1----:R-:W4:Y:S04]  /*179a0*/  LDL.LU R14, [R1+0xcc] ;  /* 0x0000cc00010e7983 */ /* 0x002f280000300800 */
[----:B------:R-:W4:Y:S04]  /*179b0*/  LDL.LU R8, [R1+0xd0] ;  /* 0x0000d00001087983 */ /* 0x000f280000300800 */
[----:B------:R1:W-:Y:S01]  /*179c0*/  LDGSTS.E [R5+0x9c00], desc[UR28][R6.64], P4 ;  /* 0x09c0000006057fae */ /* 0x0003e2000a1a101c */
[----:B------:R-:W-:-:S04]  /*179d0*/  IADD3 R12, P5, PT, R12, UR14, RZ ;  /* 0x0000000e0c0c7c10 */ /* 0x000fc8000ffbe0ff */
[----:B------:R-:W-:Y:S01]  /*179e0*/  IADD3.X R13, PT, PT, R13, UR15, RZ, P5, !PT ;  /* 0x0000000f0d0d7c10 */ /* 0x000fe2000affe4ff */
[----:B------:R-:W-:Y:S04]  /*179f0*/  STL [R1+0xb8], R12 ;  /* 0x0000b80c01007387 */ /* 0x000fe80000100800 */
[----:B------:R1:W-:Y:S04]  /*17a00*/  STL [R1+0xb4], R13 ;  /* 0x0000b40d01007387 */ /* 0x0003e80000100800 */
[----:B------:R-:W4:Y:S04]  /*17a10*/  LDL.LU R18, [R1+0xd4] ;  /* 0x0000d40001127983 */ /* 0x000f280000300800 */
[----:B------:R-:W4:Y:S01]  /*17a20*/  LDL.LU R17, [R1+0xd8] ;  /* 0x0000d80001117983 */ /* 0x000f220000300800 */
[----:B-1----:R-:W-:-:S02]  /*17a30*/  IMAD.MOV.U32 R6, RZ, RZ, R12 ;  /* 0x000000ffff067224 */ /* 0x002fc400078e000c */
[----:B------:R-:W-:Y:S02]  /*17a40*/  IMAD.MOV.U32 R7, RZ, RZ, R13 ;  /* 0x000000ffff077224 */ /* 0x000fe400078e000d */
[----:B------:R-:W4:Y:S04]  /*17a50*/  LDL.LU R13, [R1+0xdc] ;  /* 0x0000dc00010d7983 */ /* 0x000f280000300800 */
[----:B------:R-:W4:Y:S04]  /*17a60*/  LDL.LU R12, [R1+0xe0] ;  /* 0x0000e000010c7983 */ /* 0x000f280000300800 */
[----:B------:R1:W-:Y:S01]  /*17a70*/  LDGSTS.E [R5+0x9e00], desc[UR28][R6.64], P4 ;  /* 0x09e0000006057fae */ /* 0x0003e2000a1a101c */
[----:B------:R-:W-:-:S04]  /*17a80*/  ISETP.GT.AND P4, PT, R4, 0x28, PT ;  /* 0x000000280400780c */ /* 0x000fc80003f84270 */
[----:B-1----:R-:W-:-:S04]  /*17a90*/  SEL R6, RZ, 0x4, !P4 ;  /* 0x00000004ff067807 */ /* 0x002fc80006000000 */
[----:B------:R-:W-:Y:S02]  /*17aa0*/  SEL R6, R6, RZ, !P3 ;  /* 0x000000ff06067207 */ /* 0x000fe40005800000 */
[----:B---3--:R-:W-:-:S04]  /*17ab0*/  IADD3 R9, P5, PT, R9, UR14, RZ ;  /* 0x0000000e09097c10 */ /* 0x008fc8000ffbe0ff */
        /* <DEDUP_REMOVED lines=24> */
[----:B------:R-:W-:Y:S01]  /*17c40*/  ISETP.NE.U32.AND P4, PT, R6, RZ, PT ;  /* 0x000000ff0600720c */ /* 0x000fe20003f85070 */
[----:B------:R-:W-:Y:S02]  /*17c50*/  IMAD.MOV.U32 R6, RZ, RZ, R8 ;  /* 0x000000ffff067224 */ /* 0x000fe400078e0008 */
[----:B------:R1:W-:Y:S01]  /*17c60*/  STL [R1+0xcc], R14 ;  /* 0x0000cc0e01007387 */ /* 0x0003e20000100800 */
[----:B------:R-:W-:-:S03]  /*17c70*/  IMAD.MOV.U32 R7, RZ, RZ, R14 ;  /* 0x000000ffff077224 */ /* 0x000fc600078e000e */
[----:B-1----:R-:W4:Y:S04]  /*17c80*/  LDL.LU R14, [R1+0xf4] ;  /* 0x0000f400010e7983 */ /* 0x002f280000300800 */
[----:B------:R-:W4:Y:S04]  /*17c90*/  LDL.LU R8, [R1+0xf8] ;  /* 0x0000f80001087983 */ /* 0x000f280000300800 */
[----:B------:R1:W-:Y:S01]  /*17ca0*/  LDGSTS.E [R5+0xa400], desc[UR28][R6.64], P4 ;  /* 0x0a40000006057fae */ /* 0x0003e2000a1a101c */
[----:B------:R-:W-:-:S04]  /*17cb0*/  IADD3 R17, P5, PT, R17, UR14, RZ ;  /* 0x0000000e11117c10 */ /* 0x000fc8000ffbe0ff */
[----:B------:R-:W-:Y:S01]  /*17cc0*/  IADD3.X R18, PT, PT, R18, UR15, RZ, P5, !PT ;  /* 0x0000000f12127c10 */ /* 0x000fe2000affe4ff */
[----:B-1----:R-:W-:-:S04]  /*17cd0*/  IMAD.MOV.U32 R6, RZ, RZ, R17 ;  /* 0x000000ffff067224 */ /* 0x002fc800078e0011 */
        /* <DEDUP_REMOVED lines=14> */
[----:B-1----:R-:W4:Y:S04]  /*17dc0*/  LDL.LU R13, [R1+0xfc] ;  /* 0x0000fc00010d7983 */ /* 0x002f280000300800 */
[----:B------:R-:W4:Y:S04]  /*17dd0*/  LDL.LU R12, [R1+0x100] ;  /* 0x00010000010c7983 */ /* 0x000f280000300800 */
[----:B------:R1:W-:Y:S01]  /*17de0*/  LDGSTS.E [R5+0xa800], desc[UR28][R6.64], P4 ;  /* 0x0a80000006057fae */ /* 0x0003e2000a1a101c */
[----:B---3--:R-:W-:-:S04]  /*17df0*/  IADD3 R9, P5, PT, R9, UR14, RZ ;  /* 0x0000000e09097c10 */ /* 0x008fc8000ffbe0ff */
[----:B--2---:R-:W-:Y:S01]  /*17e00*/  IADD3.X R11, PT, PT, R11, UR15, RZ, P5, !PT ;  /* 0x0000000f0b0b7c10 */ /* 0x004fe2000affe4ff */
[----:B------:R-:W-:Y:S01]  /*17e10*/  STL [R1+0xe8], R9 ;  /* 0x0000e80901007387 */ /* 0x000fe20000100800 */
[----:B-1----:R-:W-:-:S03]  /*17e20*/  IMAD.MOV.U32 R6, RZ, RZ, R9 ;  /* 0x000000ffff067224 */ /* 0x002fc600078e0009 */
[----:B------:R1:W-:Y:S01]  /*17e30*/  STL [R1+0xe4], R11 ;  /* 0x0000e40b01007387 */ /* 0x0003e20000100800 */
[----:B------:R-:W-:-:S05]  /*17e40*/  IMAD.MOV.U32 R7, RZ, RZ, R11 ;  /* 0x000000ffff077224 */ /* 0x000fca00078e000b */
[----:B------:R2:W-:Y:S04]  /*17e50*/  LDGSTS.E [R5+0xaa00], desc[UR28][R6.64], P4 ;  /* 0x0aa0000006057fae */ /* 0x0005e8000a1a101c */
[----:B-1----:R-:W3:Y:S04]  /*17e60*/  LDL.LU R11, [R1+0x104] ;  /* 0x00010400010b7983 */ /* 0x002ee80000300800 */
[----:B------:R-:W3:Y:S01]  /*17e70*/  LDL.LU R9, [R1+0x108] ;  /* 0x0001080001097983 */ /* 0x000ee20000300800 */
[----:B------:R-:W-:-:S04]  /*17e80*/  ISETP.GT.AND P4, PT, R4, 0x2b, PT ;  /* 0x0000002b0400780c */ /* 0x000fc80003f84270 */
[----:B--2---:R-:W-:-:S04]  /*17e90*/  SEL R6, RZ, 0x4, !P4 ;  /* 0x00000004ff067807 */ /* 0x004fc80006000000 */
[----:B------:R-:W-:Y:S02]  /*17ea0*/  SEL R6, R6, RZ, !P3 ;  /* 0x000000ff06067207 */ /* 0x000fe40005800000 */
[----:B------:R-:W-:-:S04]  /*17eb0*/  IADD3 R15, P5, PT, R15, UR14, RZ ;  /* 0x0000000e0f0f7c10 */ /* 0x000fc8000ffbe0ff */
[----:B------:R-:W-:Y:S01]  /*17ec0*/  IADD3.X R16, PT, PT, R16, UR15, RZ, P5, !PT ;  /* 0x0000000f10107c10 */ /* 0x000fe2000affe4ff */
[----:B------:R-:W-:Y:S01]  /*17ed0*/  STL [R1+0xf0], R15 ;  /* 0x0000f00f01007387 */ /* 0x000fe20000100800 */
[----:B------:R-:W-:Y:S01]  /*17ee0*/  ISETP.NE.U32.AND P4, PT, R6, RZ, PT ;  /* 0x000000ff0600720c */ /* 0x000fe20003f85070 */
[----:B------:R-:W-:Y:S02]  /*17ef0*/  IMAD.MOV.U32 R6, RZ, RZ, R15 ;  /* 0x000000ffff067224 */ /* 0x000fe400078e000f */
[----:B------:R1:W-:Y:S01]  /*17f00*/  STL [R1+0xec], R16 ;  /* 0x0000ec1001007387 */ /* 0x0003e20000100800 */
[----:B------:R-:W-:-:S03]  /*17f10*/  IMAD.MOV.U32 R7, RZ, RZ, R16 ;  /* 0x000000ffff077224 */ /* 0x000fc600078e0010 */
[----:B-1----:R-:W2:Y:S04]  /*17f20*/  LDL.LU R16, [R1+0x10c] ;  /* 0x00010c0001107983 */ /* 0x002ea80000300800 */
[----:B------:R-:W2:Y:S04]  /*17f30*/  LDL.LU R15, [R1+0x110] ;  /* 0x00011000010f7983 */ /* 0x000ea80000300800 */
[----:B------:R1:W-:Y:S01]  /*17f40*/  LDGSTS.E [R5+0xac00], desc[UR28][R6.64], P4 ;  /* 0x0ac0000006057fae */ /* 0x0003e2000a1a101c */
[----:B----4-:R-:W-:-:S04]  /*17f50*/  IADD3 R8, P5, PT, R8, UR14, RZ ;  /* 0x0000000e08087c10 */ /* 0x010fc8000ffbe0ff */
        /* <DEDUP_REMOVED lines=33> */
[----:B---3--:R-:W-:-:S04]  /*18170*/  SEL R6, RZ, 0x4, !P4 ;  /* 0x00000004ff067807 */ /* 0x008fc80006000000 */
[----:B------:R-:W-:Y:S02]  /*18180*/  SEL R6, R6, RZ, !P3 ;  /* 0x000000ff06067207 */ /* 0x000fe40005800000 */
[----:B--2---:R-:W-:-:S04]  /*18190*/  IADD3 R15, P5, PT, R15, UR14, RZ ;  /* 0x0000000e0f0f7c10 */ /* 0x004fc8000ffbe0ff */
[----:B------:R-:W-:Y:S01]  /*181a0*/  IADD3.X R16, PT, PT, R16, UR15, RZ, P5, !PT ;  /* 0x0000000f10107c10 */ /* 0x000fe2000affe4ff */
        /* <DEDUP_REMOVED lines=11> */
[----:B------:R-:W-:-:S05]  /*18260*/  IMAD.MOV.U32 R7, RZ, RZ, R18 ;  /* 0x000000ffff077224 */ /* 0x000fca00078e0012 */
[----:B------:R1:W-:Y:S01]  /*18270*/  LDGSTS.E [R5+0xb600], desc[UR28][R6.64], P4 ;  /* 0x0b60000006057fae */ /* 0x0003e2000a1a101c */
[----:B------:R-:W-:Y:S02]  /*18280*/  ISETP.GT.AND P4, PT, R4, 0x2e, PT ;  /* 0x0000002e0400780c */ /* 0x000fe40003f84270 */
[----:B----4-:R-:W-:Y:S01]  /*18290*/  IADD3 R8, P5, PT, R8, UR14, RZ ;  /* 0x0000000e08087c10 */ /* 0x010fe2000ffbe0ff */
[----:B------:R-:W-:Y:S03]  /*182a0*/  STL [R1+0x118], R17 ;  /* 0x0001181101007387 */ /* 0x000fe60000100800 */
[----:B------:R-:W-:Y:S02]  /*182b0*/  IADD3.X R14, PT, PT, R14, UR15, RZ, P5, !PT ;  /* 0x0000000f0e0e7c10 */ /* 0x000fe4000affe4ff */
[----:B-1----:R-:W-:Y:S01]  /*182c0*/  SEL R6, RZ, 0x4, !P4 ;  /* 0x00000004ff067807 */ /* 0x002fe20006000000 */
[----:B------:R-:W-:Y:S03]  /*182d0*/  STL [R1+0x114], R18 ;  /* 0x0001141201007387 */ /* 0x000fe60000100800 */
[----:B------:R-:W-:Y:S01]  /*182e0*/  SEL R6, R6, RZ, !P3 ;  /* 0x000000ff06067207 */ /* 0x000fe20005800000 */
[----:B------:R-:W-:Y:S01]  /*182f0*/  STL [R1+0x120], R8 ;  /* 0x0001200801007387 */ /* 0x000fe20000100800 */
[----:B------:R-:W-:-:S02]  /*18300*/  IMAD.MOV.U32 R7, RZ, RZ, R14 ;  /* 0x000000ffff077224 */ /* 0x000fc400078e000e */
[----:B------:R-:W-:Y:S01]  /*18310*/  ISETP.NE.U32.AND P4, PT, R6, RZ, PT ;  /* 0x000000ff0600720c */ /* 0x000fe20003f85070 */
        /* <DEDUP_REMOVED lines=15> */
[----:B------:R-:W-:Y:S02]  /*18410*/  SEL R6, RZ, 0x4, !P4 ;  /* 0x00000004ff067807 */ /* 0x000fe40006000000 */
        /* <DEDUP_REMOVED lines=11> */
[----:B---3--:R-:W-:-:S04]  /*184d0*/  IADD3 R15, P5, PT, R15, UR14, RZ ;  /* 0x0000000e0f0f7c10 */ /* 0x008fc8000ffbe0ff */
[----:B--2---:R-:W-:Y:S01]  /*184e0*/  IADD3.X R16, PT, PT, R16, UR15, RZ, P5, !PT ;  /* 0x0000000f10107c10 */ /* 0x004fe2000affe4ff */
[----:B------:R-:W-:Y:S04]  /*184f0*/  STL [R1+0x138], R15 ;  /* 0x0001380f01007387 */ /* 0x000fe80000100800 */
[----:B------:R2:W-:Y:S04]  /*18500*/  STL [R1+0x134], R16 ;  /* 0x0001341001007387 */ /* 0x0005e80000100800 */
[----:B------:R-:W3:Y:S04]  /*18510*/  LDL.LU R18, [R1+0x154] ;  /* 0x0001540001127983 */ /* 0x000ee80000300800 */
[----:B------:R-:W3:Y:S01]  /*18520*/  LDL.LU R17, [R1+0x158] ;  /* 0x0001580001117983 */ /* 0x000ee20000300800 */
[----:B-1----:R-:W-:-:S02]  /*18530*/  IMAD.MOV.U32 R6, RZ, RZ, R15 ;  /* 0x000000ffff067224 */ /* 0x002fc400078e000f */
[----:B------:R-:W-:Y:S02]  /*18540*/  IMAD.MOV.U32 R7, RZ, RZ, R16 ;  /* 0x000000ffff077224 */ /* 0x000fe400078e0010 */
[----:B--2---:R-:W2:Y:S04]  /*18550*/  LDL.LU R16, [R1+0x15c] ;  /* 0x00015c0001107983 */ /* 0x004ea80000300800 */
[----:B------:R-:W2:Y:S04]  /*18560*/  LDL.LU R15, [R1+0x160] ;  /* 0x00016000010f7983 */ /* 0x000ea80000300800 */
[----:B------:R1:W-:Y:S01]  /*18570*/  LDGSTS.E [R5+0xbe00], desc[UR28][R6.64], P4 ;  /* 0x0be0000006057fae */ /* 0x0003e2000a1a101c */
[----:B------:R-:W-:-:S04]  /*18580*/  ISETP.GT.AND P4, PT, R4, 0x30, PT ;  /* 0x000000300400780c */ /* 0x000fc80003f84270 */
[----:B-1----:R-:W-:-:S04]  /*18590*/  SEL R6, RZ, 0x4, !P4 ;  /* 0x00000004ff067807 */ /* 0x002fc80006000000 */
[----:B------:R-:W-:Y:S02]  /*185a0*/  SEL R6, R6, RZ, !P3 ;  /* 0x000000ff06067207 */ /* 0x000fe40005800000 */
[----:B----4-:R-:W-:-:S04]  /*185b0*/  IADD3 R8, P5, PT, R8, UR14, RZ ;  /* 0x0000000e08087c10 */ /* 0x010fc8000ffbe0ff */
        /* <DEDUP_REMOVED lines=11> */
[----:B-1----:R-:W-:Y:S01]  /*18670*/  IMAD.MOV.U32 R6, RZ, RZ, R12 ;  /* 0x000000ffff067224 */ /* 0x002fe200078e000c */
[----:B------:R-:W-:Y:S03]  /*18680*/  STL [R1+0x148], R12 ;  /* 0x0001480c01007387 */ /* 0x000fe60000100800 */
[----:B------:R-:W-:Y:S01]  /*18690*/  IMAD.MOV.U32 R7, RZ, RZ, R13 ;  /* 0x000000ffff077224 */ /* 0x000fe200078e000d */
[----:B------:R1:W-:Y:S04]  /*186a0*/  STL [R1+0x144], R13 ;  /* 0x0001440d01007387 */ /* 0x0003e80000100800 */
[----:B------:R1:W-:Y:S01]  /*186b0*/  LDGSTS.E [R5+0xc200], desc[UR28][R6.64], P4 ;  /* 0x0c20000006057fae */ /* 0x0003e2000a1a101c */
[----:B------:R-:W-:-:S03]  /*186c0*/  ISETP.GT.AND P4, PT, R4, 0x31, PT ;  /* 0x000000310400780c */ /* 0x000fc60003f84270 */
[----:B-1----:R-:W4:Y:S04]  /*186d0*/  LDL.LU R13, [R1+0x16c] ;  /* 0x00016c00010d7983 */ /* 0x002f280000300800 */
[----:B------:R-:W4:Y:S01]  /*186e0*/  LDL.LU R12, [R1+0x170] ;  /* 0x00017000010c7983 */ /* 0x000f220000300800 */
[----:B------:R-:W-:Y:S02]  /*186f0*/  SEL R6, RZ, 0x4, !P4 ;  /* 0x00000004ff067807 */ /* 0x000fe40006000000 */
[----:B------:R-:W-:Y:S02]  /*18700*/  IADD3 R9, P5, PT, R9, UR14, RZ ;  /* 0x0000000e09097c10 */ /* 0x000fe4000ffbe0ff */
[----:B------:R-:W-:Y:S02]  /*18710*/  SEL R6, R6, RZ, !P3 ;  /* 0x000000ff06067207 */ /* 0x000fe40005800000 */
[----:B------:R-:W-:Y:S01]  /*18720*/  IADD3.X R11, PT, PT, R11, UR15, RZ, P5, !PT ;  /* 0x0000000f0b0b7c10 */ /* 0x000fe2000affe4ff */
[----:B------:R-:W-:Y:S01]  /*18730*/  STL [R1+0x150], R9 ;  /* 0x0001500901007387 */ /* 0x000fe20000100800 */
[----:B------:R-:W-:Y:S01]  /*18740*/  ISETP.NE.U32.AND P4, PT, R6, RZ, PT ;  /* 0x000000ff0600720c */ /* 0x000fe20003f85070 */
[----:B------:R-:W-:-:S02]  /*18750*/  IMAD.MOV.U32 R6, RZ, RZ, R9 ;  /* 0x000000ffff067224 */ /* 0x000fc400078e0009 */
[----:B------:R1:W-:Y:S01]  /*18760*/  STL [R1+0x14c], R11 ;  /* 0x00014c0b01007387 */ /* 0x0003e20000100800 */
[----:B------:R-:W-:-:S03]  /*18770*/  IMAD.MOV.U32 R7, RZ, RZ, R11 ;  /* 0x000000ffff077224 */ /* 0x000fc600078e000b */
[----:B-1----:R-:W4:Y:S04]  /*18780*/  LDL.LU R11, [R1+0x174] ;  /* 0x00017400010b7983 */ /* 0x002f280000300800 */
[----:B------:R-:W4:Y:S04]  /*18790*/  LDL.LU R9, [R1+0x178] ;  /* 0x0001780001097983 */ /* 0x000f280000300800 */
[----:B------:R1:W-:Y:S01]  /*187a0*/  LDGSTS.E [R5+0xc400], desc[UR28][R6.64], P4 ;  /* 0x0c40000006057fae */ /* 0x0003e2000a1a101c */
[----:B---3--:R-:W-:-:S04]  /*187b0*/  IADD3 R17, P5, PT, R17, UR14, RZ ;  /* 0x0000000e11117c10 */ /* 0x008fc8000ffbe0ff */
[----:B------:R-:W-:Y:S01]  /*187c0*/  IADD3.X R18, PT, PT, R18, UR15, RZ, P5, !PT ;  /* 0x0000000f12127c10 */ /* 0x000fe2000affe4ff */
[----:B-1----:R-:W-:-:S04]  /*187d0*/  IMAD.MOV.U32 R6, RZ, RZ, R17 ;  /* 0x000000ffff067224 */ /* 0x002fc800078e0011 */
[----:B------:R-:W-:Y:S01]  /*187e0*/  IMAD.MOV.U32 R7, RZ, RZ, R18 ;  /* 0x000000ffff077224 */ /* 0x000fe200078e0012 */
[----:B--2---:R-:W-:-:S04]  /*187f0*/  IADD3 R15, P5, PT, R15, UR14, RZ ;  /* 0x0000000e0f0f7c10 */ /* 0x004fc8000ffbe0ff */
        /* <DEDUP_REMOVED lines=15> */
[----:B----4-:R-:W-:-:S04]  /*188f0*/  IADD3 R8, P5, PT, R8, UR14, RZ ;  /* 0x0000000e08087c10 */ /* 0x010fc8000ffbe0ff */
        /* <DEDUP_REMOVED lines=9> */
[----:B----4-:R-:W-:-:S04]  /*18990*/  SEL R6, RZ, 0x4, !P4 ;  /* 0x00000004ff067807 */ /* 0x010fc80006000000 */
[----:B------:R-:W-:-:S04]  /*189a0*/  SEL R6, R6, RZ, !P3 ;  /* 0x000000ff06067207 */ /* 0x000fc80005800000 */
[----:B------:R-:W-:Y:S02]  /*189b0*/  ISETP.NE.U32.AND P4, PT, R6, RZ, PT ;  /* 0x000000ff0600720c */ /* 0x000fe40003f85070 */
[----:B------:R-:W-:-:S04]  /*189c0*/  IADD3 R12, P5, PT, R12, UR14, RZ ;  /* 0x0000000e0c0c7c10 */ /* 0x000fc8000ffbe0ff */
        /* <DEDUP_REMOVED lines=10> */
[----:B------:R-:W-:Y:S04]  /*18a70*/  STL [R1+0x178], R9 ;  /* 0x0001780901007387 */ /* 0x000fe80000100800 */
[----:B------:R1:W-:Y:S04]  /*18a80*/  STL [R1+0x174], R11 ;  /* 0x0001740b01007387 */ /* 0x0003e80000100800 */
[----:B------:R-:W2:Y:S04]  /*18a90*/  LDL.LU R18, [R1+0x194] ;  /* 0x0001940001127983 */ /* 0x000ea80000300800 */
[----:B------:R-:W2:Y:S01]  /*18aa0*/  LDL.LU R17, [R1+0x198] ;  /* 0x0001980001117983 */ /* 0x000ea20000300800 */
[----:B----4-:R-:W-:-:S02]  /*18ab0*/  IMAD.MOV.U32 R7, RZ, RZ, R11 ;  /* 0x000000ffff077224 */ /* 0x010fc400078e000b */
[----:B------:R-:W-:Y:S01]  /*18ac0*/  IMAD.MOV.U32 R6, RZ, RZ, R9 ;  /* 0x000000ffff067224 */ /* 0x000fe200078e0009 */
[----:B-1----:R-:W4:Y:S04]  /*18ad0*/  LDL.LU R11, [R1+0x19c] ;  /* 0x00019c00010b7983 */ /* 0x002f280000300800 */
[----:B------:R-:W4:Y:S04]  /*18ae0*/  LDL.LU R9, [R1+0x1a0] ;  /* 0x0001a00001097983 */ /* 0x000f280000300800 */
[----:B------:R1:W-:Y:S01]  /*18af0*/  LDGSTS.E [R5+0xce00], desc[UR28][R6.64], P4 ;  /* 0x0ce0000006057fae */ /* 0x0003e2000a1a101c */
[----:B------:R-:W-:-:S04]  /*18b00*/  ISETP.GT.AND P4, PT, R4, 0x34, PT ;  /* 0x000000340400780c */ /* 0x000fc80003f84270 */
[----:B-1----:R-:W-:-:S04]  /*18b10*/  SEL R6, RZ, 0x4, !P4 ;  /* 0x00000004ff067807 */ /* 0x002fc80006000000 */
[----:B------:R-:W-:-:S04]  /*18b20*/  SEL R6, R6, RZ, !P3 ;  /* 0x000000ff06067207 */ /* 0x000fc80005800000 */
[----:B------:R-:W-:Y:S02]  /*18b30*/  ISETP.NE.U32.AND P4, PT, R6, RZ, PT ;  /* 0x000000ff0600720c */ /* 0x000fe40003f85070 */
[----:B---3--:R-:W-:-:S04]  /*18b40*/  IADD3 R15, P5, PT, R15, UR14, RZ ;  /* 0x0000000e0f0f7c10 */ /* 0x008fc8000ffbe0ff */
[----:B--2---:R-:W-:Y:S01]  /*18b50*/  IADD3.X R16, PT, PT, R16, UR15, RZ, P5, !PT ;  /* 0x0000000f10107c10 */ /* 0x004fe2000affe4ff */
[----:B------:R-:W-:Y:S01]  /*18b60*/  STL [R1+0x180], R15 ;  /* 0x0001800f01007387 */ /* 0x000fe20000100800 */
[----:B------:R-:W-:-:S03]  /*18b70*/  IMAD.MOV.U32 R6, RZ, RZ, R15 ;  /* 0x000000ffff067224 */ /* 0x000fc600078e000f */
[----:B------:R1:W-:Y:S01]  /*18b80*/  STL [R1+0x17c], R16 ;  /* 0x00017c1001007387 */ /* 0x0003e20000100800 */
[----:B------:R-:W-:-:S05]  /*18b90*/  IMAD.MOV.U32 R7, RZ, RZ, R16 ;  /* 0x000000ffff077224 */ /* 0x000fca00078e0010 */
[----:B------:R2:W-:Y:S04]  /*18ba0*/  LDGSTS.E [R5+0xd000], desc[UR28][R6.64], P4 ;  /* 0x0d00000006057fae */ /* 0x0005e8000a1a101c */
[----:B-1----:R-:W3:Y:S04]  /*18bb0*/  LDL.LU R16, [R1+0x1a4] ;  /* 0x0001a40001107983 */ /* 0x002ee80000300800 */
[----:B------:R-:W3:Y:S01]  /*18bc0*/  LDL.LU R15, [R1+0x1a8] ;  /* 0x0001a800010f7983 */ /* 0x000ee20000300800 */
[----:B------:R-:W-:-:S04]  /*18bd0*/  IADD3 R8, P5, PT, R8, UR14, RZ ;  /* 0x0000000e08087c10 */ /* 0x000fc8000ffbe0ff */
[----:B------:R-:W-:Y:S01]  /*18be0*/  IADD3.X R14, PT, PT, R14, UR15, RZ, P5, !PT ;  /* 0x0000000f0e0e7c10 */ /* 0x000fe2000affe4ff */
[----:B------:R-:W-:Y:S01]  /*18bf0*/  STL [R1+0x188], R8 ;  /* 0x0001880801007387 */ /* 0x000fe20000100800 */
[----:B--2---:R-:W-:-:S03]  /*18c00*/  IMAD.MOV.U32 R6, RZ, RZ, R8 ;  /* 0x000000ffff067224 */ /* 0x004fc600078e0008 */
[----:B------:R1:W-:Y:S01]  /*18c10*/  STL [R1+0x184], R14 ;  /* 0x0001840e01007387 */ /* 0x0003e20000100800 */
[----:B------:R-:W-:-:S05]  /*18c20*/  IMAD.MOV.U32 R7, RZ, RZ, R14 ;  /* 0x000000ffff077224 */ /* 0x000fca00078e000e */
[----:B------:R2:W-:Y:S04]  /*18c30*/  LDGSTS.E [R5+0xd200], desc[UR28][R6.64], P4 ;  /* 0x0d20000006057fae */ /* 0x0005e8000a1a101c */
[----:B-1----:R-:W3:Y:S04]  /*18c40*/  LDL.LU R14, [R1+0x1ac] ;  /* 0x0001ac00010e7983 */ /* 0x002ee80000300800 */
[----:B------:R-:W3:Y:S01]  /*18c50*/  LDL.LU R8, [R1+0x1b0] ;  /* 0x0001b00001087983 */ /* 0x000ee20000300800 */
[----:B------:R-:W-:-:S04]  /*18c60*/  ISETP.GT.AND P4, PT, R4, 0x35, PT ;  /* 0x000000350400780c */ /* 0x000fc80003f84270 */
[----:B--2---:R-:W-:-:S04]  /*18c70*/  SEL R6, RZ, 0x4, !P4 ;  /* 0x00000004ff067807 */ /* 0x004fc80006000000 */
        /* <DEDUP_REMOVED lines=13> */
[----:B--2---:R-:W-:-:S04]  /*18d50*/  IMAD.MOV.U32 R6, RZ, RZ, R17 ;  /* 0x000000ffff067224 */ /* 0x004fc800078e0011 */
        /* <DEDUP_REMOVED lines=15> */
[----:B------:R-:W4:Y:S04]  /*18e50*/  LDL.LU R9, [R1+0x1c0] ;  /* 0x0001c00001097983 */ /* 0x000f280000300800 */
        /* <DEDUP_REMOVED lines=11> */
[----:B---3--:R-:W-:-:S04]  /*18f10*/  SEL R6, RZ, 0x4, !P4 ;  /* 0x00000004ff067807 */ /* 0x008fc80006000000 */
        /* <DEDUP_REMOVED lines=8> */
[----:B-1----:R-:W3:Y:S04]  /*18fa0*/  LDL.LU R14, [R1+0x1cc] ;  /* 0x0001cc00010e7983 */ /* 0x002ee80000300800 */
[----:B------:R-:W3:Y:S04]  /*18fb0*/  LDL.LU R8, [R1+0x1d0] ;  /* 0x0001d00001087983 */ /* 0x000ee80000300800 */
[----:B------:R1:W-:Y:S01]  /*18fc0*/  LDGSTS.E [R5+0xdc00], desc[UR28][R6.64], P4 ;  /* 0x0dc0000006057fae */ /* 0x0003e2000a1a101c */
[----:B------:R-:W-:-:S04]  /*18fd0*/  IADD3 R12, P5, PT, R12, UR14, RZ ;  /* 0x0000000e0c0c7c10 */ /* 0x000fc8000ffbe0ff */
[----:B------:R-:W-:Y:S01]  /*18fe0*/  IADD3.X R13, PT, PT, R13, UR15, RZ, P5, !PT ;  /* 0x0000000f0d0d7c10 */ /* 0x000fe2000affe4ff */
[----:B------:R-:W-:Y:S04]  /*18ff0*/  STL [R1+0x1b8], R12 ;  /* 0x0001b80c01007387 */ /* 0x000fe80000100800 */
[----:B------:R1:W-:Y:S04]  /*19000*/  STL [R1+0x1b4], R13 ;  /* 0x0001b40d01007387 */ /* 0x0003e80000100800 */
[----:B------:R-:W3:Y:S04]  /*19010*/  LDL.LU R18, [R1+0x1d4] ;  /* 0x0001d40001127983 */ /* 0x000ee80000300800 */
[----:B------:R-:W3:Y:S01]  /*19020*/  LDL.LU R17, [R1+0x1d8] ;  /* 0x0001d80001117983 */ /* 0x000ee20000300800 */
[----:B-1----:R-:W-:-:S02]  /*19030*/  IMAD.MOV.U32 R6, RZ, RZ, R12 ;  /* 0x000000ffff067224 */ /* 0x002fc400078e000c */
[----:B------:R-:W-:Y:S02]  /*19040*/  IMAD.MOV.U32 R7, RZ, RZ, R13 ;  /* 0x000000ffff077224 */ /* 0x000fe400078e000d */
[----:B------:R-:W3:Y:S04]  /*19050*/  LDL.LU R13, [R1+0x1dc] ;  /* 0x0001dc00010d7983 */ /* 0x000ee80000300800 */
[----:B------:R1:W-:Y:S01]  /*19060*/  LDGSTS.E [R5+0xde00], desc[UR28][R6.64], P4 ;  /* 0x0de0000006057fae */ /* 0x0003e2000a1a101c */
[----:B------:R-:W-:-:S03]  /*19070*/  ISETP.GT.AND P4, PT, R4, 0x38, PT ;  /* 0x000000380400780c */ /* 0x000fc60003f84270 */
[----:B------:R-:W3:Y:S01]  /*19080*/  LDL.LU R12, [R1+0x1e0] ;  /* 0x0001e000010c7983 */ /* 0x000ee20000300800 */
[----:B-1----:R-:W-:-:S04]  /*19090*/  SEL R6, RZ, 0x4, !P4 ;  /* 0x00000004ff067807 */ /* 0x002fc80006000000 */
[----:B------:R-:W-:Y:S02]  /*190a0*/  SEL R6, R6, RZ, !P3 ;  /* 0x000000ff06067207 */ /* 0x000fe40005800000 */
[----:B----4-:R-:W-:-:S04]  /*190b0*/  IADD3 R9, P5, PT, R9, UR14, RZ ;  /* 0x0000000e09097c10 */ /* 0x010fc8000ffbe0ff */
[----:B--2---:R-:W-:Y:S01]  /*190c0*/  IADD3.X R11, PT, PT, R11, UR15, RZ, P5, !PT ;  /* 0x0000000f0b0b7c10 */ /* 0x004fe2000affe4ff */
[----:B------:R-:W-:Y:S01]  /*190d0*/  STL [R1+0x1c0], R9 ;  /* 0x0001c00901007387 */ /* 0x000fe20000100800 */
[----:B------:R-:W-:Y:S01]  /*190e0*/  ISETP.NE.U32.AND P4, PT, R6, RZ, PT ;  /* 0x000000ff0600720c */ /* 0x000fe20003f85070 */
[----:B------:R-:W-:Y:S02]  /*190f0*/  IMAD.MOV.U32 R6, RZ, RZ, R9 ;  /* 0x000000ffff067224 */ /* 0x000fe400078e0009 */
[----:B------:R1:W-:Y:S01]  /*19100*/  STL [R1+0x1bc], R11 ;  /* 0x0001bc0b01007387 */ /* 0x0003e20000100800 */
[----:B------:R-:W-:-:S03]  /*19110*/  IMAD.MOV.U32 R7, RZ, RZ, R11 ;  /* 0x000000ffff077224 */ /* 0x000fc600078e000b */
[----:B-1----:R-:W2:Y:S04]  /*19120*/  LDL.LU R11, [R1+0x1e4] ;  /* 0x0001e400010b7983 */ /* 0x002ea80000300800 */
[----:B------:R-:W4:Y:S04]  /*19130*/  LDL.LU R9, [R1+0x1e8] ;  /* 0x0001e80001097983 */ /* 0x000f280000300800 */
[----:B------:R1:W-:Y:S01]  /*19140*/  LDGSTS.E [R5+0xe000], desc[UR28][R6.64], P4 ;  /* 0x0e00000006057fae */ /* 0x0003e2000a1a101c */
[----:B------:R-:W-:-:S04]  /*19150*/  IADD3 R15, P5, PT, R15, UR14, RZ ;  /* 0x0000000e0f0f7c10 */ /* 0x000fc8000ffbe0ff */
[----:B------:R-:W-:Y:S01]  /*19160*/  IADD3.X R16, PT, PT, R16, UR15, RZ, P5, !PT ;  /* 0x0000000f10107c10 */ /* 0x000fe2000affe4ff */
[----:B-1----:R-:W-:-:S04]  /*19170*/  IMAD.MOV.U32 R6, RZ, RZ, R15 ;  /* 0x000000ffff067224 */ /* 0x002fc800078e000f */
[----:B------:R-:W-:-:S05]  /*19180*/  IMAD.MOV.U32 R7, RZ, RZ, R16 ;  /* 0x000000ffff077224 */ /* 0x000fca00078e0010 */
[----:B------:R1:W-:Y:S01]  /*19190*/  LDGSTS.E [R5+0xe200], desc[UR28][R6.64], P4 ;  /* 0x0e20000006057fae */ /* 0x0003e2000a1a101c */
[----:B------:R-:W-:-:S03]  /*191a0*/  ISETP.GT.AND P4, PT, R4, 0x39, PT ;  /* 0x000000390400780c */ /* 0x000fc60003f84270 */
[----:B------:R-:W-:Y:S04]  /*191b0*/  STL [R1+0x1c8], R15 ;  /* 0x0001c80f01007387 */ /* 0x000fe80000100800 */
[----:B------:R3:W-:Y:S01]  /*191c0*/  STL [R1+0x1c4], R16 ;  /* 0x0001c41001007387 */ /* 0x0007e20000100800 */
[----:B-1----:R-:W-:-:S04]  /*191d0*/  SEL R6, RZ, 0x4, !P4 ;  /* 0x00000004ff067807 */ /* 0x002fc80006000000 */
[----:B------:R-:W-:Y:S01]  /*191e0*/  SEL R6, R6, RZ, !P3 ;  /* 0x000000ff06067207 */ /* 0x000fe20005800000 */
[----:B---3--:R-:W3:Y:S04]  /*191f0*/  LDL.LU R16, [R1+0x1ec] ;  /* 0x0001ec0001107983 */ /* 0x008ee80000300800 */
[----:B------:R-:W3:Y:S01]  /*19200*/  LDL.LU R15, [R1+0x1f0] ;  /* 0x0001f000010f7983 */ /* 0x000ee20000300800 */
[----:B------:R-:W-:-:S04]  /*19210*/  IADD3 R8, P5, PT, R8, UR14, RZ ;  /* 0x0000000e08087c10 */ /* 0x000fc8000ffbe0ff */
[----:B------:R-:W-:Y:S01]  /*19220*/  IADD3.X R14, PT, PT, R14, UR15, RZ, P5, !PT ;  /* 0x0000000f0e0e7c10 */ /* 0x000fe2000affe4ff */
[----:B------:R-:W-:Y:S01]  /*19230*/  STL [R1+0x1d0], R8 ;  /* 0x0001d00801007387 */ /* 0x000fe20000100800 */
[----:B------:R-:W-:Y:S02]  /*19240*/  ISETP.NE.U32.AND P4, PT, R6, RZ, PT ;  /* 0x000000ff0600720c */ /* 0x000fe40003f85070 */
[----:B------:R-:W-:Y:S01]  /*19250*/  MOV R6, R8 ;  /* 0x0000000800067202 */ /* 0x000fe20000000f00 */
[----:B------:R1:W-:Y:S01]  /*19260*/  STL [R1+0x1cc], R14 ;  /* 0x0001cc0e01007387 */ /* 0x0003e20000100800 */
[----:B------:R-:W-:-:S03]  /*19270*/  IMAD.MOV.U32 R7, RZ, RZ, R14 ;  /* 0x000000ffff077224 */ /* 0x000fc600078e000e */
[----:B-1----:R-:W3:Y:S04]  /*19280*/  LDL.LU R14, [R1+0x1f4] ;  /* 0x0001f400010e7983 */ /* 0x002ee80000300800 */
        /* <DEDUP_REMOVED lines=8> */
[----:B------:R-:W-:Y:S01]  /*19310*/  IADD3 R12, P5, PT, R12, UR14, RZ ;  /* 0x0000000e0c0c7c10 */ /* 0x000fe2000ffbe0ff */
        /* <DEDUP_REMOVED lines=10> */
[----:B-1----:R-:W3:Y:S04]  /*193c0*/  LDL.LU R13, [R1+0x1fc] ;  /* 0x0001fc00010d7983 */ /* 0x002ee80000300800 */
[----:B------:R-:W3:Y:S04]  /*193d0*/  LDL.LU R12, [R1+0x200] ;  /* 0x00020000010c7983 */ /* 0x000ee80000300800 */
[----:B------:R1:W-:Y:S01]  /*193e0*/  LDGSTS.E [R5+0xe800], desc[UR28][R6.64], P4 ;  /* 0x0e80000006057fae */ /* 0x0003e2000a1a101c */
[----:B----4-:R-:W-:-:S04]  /*193f0*/  IADD3 R9, P5, PT, R9, UR14, RZ ;  /* 0x0000000e09097c10 */ /* 0x010fc8000ffbe0ff */
[----:B--2---:R-:W-:Y:S01]  /*19400*/  IADD3.X R11, PT, PT, R11, UR15, RZ, P5, !PT ;  /* 0x0000000f0b0b7c10 */ /* 0x004fe2000affe4ff */
[----:B------:R-:W-:Y:S04]  /*19410*/  STL [R1+0x1e8], R9 ;  /* 0x0001e80901007387 */ /* 0x000fe80000100800 */
[----:B------:R2:W-:Y:S01]  /*19420*/  STL [R1+0x1e4], R11 ;  /* 0x0001e40b01007387 */ /* 0x0005e20000100800 */
[----:B-1----:R-:W-:Y:S02]  /*19430*/  IMAD.MOV.U32 R7, RZ, RZ, R11 ;  /* 0x000000ffff077224 */ /* 0x002fe400078e000b */
[----:B------:R-:W-:-:S05]  /*19440*/  IMAD.MOV.U32 R6, RZ, RZ, R9 ;  /* 0x000000ffff067224 */ /* 0x000fca00078e0009 */
[----:B------:R1:W-:Y:S04]  /*19450*/  LDGSTS.E [R5+0xea00], desc[UR28][R6.64], P4 ;  /* 0x0ea0000006057fae */ /* 0x0003e8000a1a101c */
[----:B--2---:R-:W2:Y:S04]  /*19460*/  LDL.LU R11, [R1+0x204] ;  /* 0x00020400010b7983 */ /* 0x004ea80000300800 */
[----:B------:R-:W4:Y:S01]  /*19470*/  LDL.LU R9, [R1+0x208] ;  /* 0x0002080001097983 */ /* 0x000f220000300800 */
[----:B------:R-:W-:-:S04]  /*19480*/  ISETP.GT.AND P4, PT, R4, 0x3b, PT ;  /* 0x0000003b0400780c */ /* 0x000fc80003f84270 */
[----:B-1----:R-:W-:Y:S02]  /*19490*/  SEL R6, RZ, 0x4, !P4 ;  /* 0x00000004ff067807 */ /* 0x002fe40006000000 */
[----:B---3--:R-:W-:-:S04]  /*194a0*/  IADD3 R15, P5, PT, R15, UR14, RZ ;  /* 0x0000000e0f0f7c10 */ /* 0x008fc8000ffbe0ff */
[----:B------:R-:W-:Y:S01]  /*194b0*/  IADD3.X R16, PT, PT, R16, UR15, RZ, P5, !PT ;  /* 0x0000000f10107c10 */ /* 0x000fe2000affe4ff */
[----:B------:R-:W-:Y:S04]  /*194c0*/  STL [R1+0x1f0], R15 ;  /* 0x0001f00f01007387 */ /* 0x000fe80000100800 */
[----:B------:R1:W-:Y:S04]  /*194d0*/  STL [R1+0x1ec], R16 ;  /* 0x0001ec1001007387 */ /* 0x0003e80000100800 */
[----:B------:R-:W3:Y:S04]  /*194e0*/  LDL.LU R20, [R1+0x20c] ;  /* 0x00020c0001147983 */ /* 0x000ee80000300800 */
[----:B------:R-:W3:Y:S01]  /*194f0*/  LDL.LU R19, [R1+0x210] ;  /* 0x0002100001137983 */ /* 0x000ee20000300800 */
[----:B------:R-:W-:-:S04]  /*19500*/  IADD3 R8, P5, PT, R8, UR14, RZ ;  /* 0x0000000e08087c10 */ /* 0x000fc8000ffbe0ff */
[----:B------:R-:W-:Y:S01]  /*19510*/  IADD3.X R14, PT, PT, R14, UR15, RZ, P5, !PT ;  /* 0x0000000f0e0e7c10 */ /* 0x000fe2000affe4ff */
[----:B------:R-:W-:Y:S04]  /*19520*/  STL [R1+0x1f8], R8 ;  /* 0x0001f80801007387 */ /* 0x000fe80000100800 */
[----:B------:R1:W-:Y:S04]  /*19530*/  STL [R1+0x1f4], R14 ;  /* 0x0001f40e01007387 */ /* 0x0003e80000100800 */
[----:B------:R-:W3:Y:S04]  /*19540*/  LDL.LU R18, [R1+0x214] ;  /* 0x0002140001127983 */ /* 0x000ee80000300800 */
[----:B------:R-:W3:Y:S01]  /*19550*/  LDL.LU R17, [R1+0x218] ;  /* 0x0002180001117983 */ /* 0x000ee20000300800 */
[----:B------:R-:W-:-:S04]  /*19560*/  SEL R6, R6, RZ, !P3 ;  /* 0x000000ff06067207 */ /* 0x000fc80005800000 */
[----:B------:R-:W-:Y:S01]  /*19570*/  ISETP.NE.U32.AND P4, PT, R6, RZ, PT ;  /* 0x000000ff0600720c */ /* 0x000fe20003f85070 */
[----:B------:R-:W-:Y:S02]  /*19580*/  IMAD.MOV.U32 R6, RZ, RZ, R15 ;  /* 0x000000ffff067224 */ /* 0x000fe400078e000f */
[----:B------:R-:W-:Y:S02]  /*19590*/  IMAD.MOV.U32 R7, RZ, RZ, R16 ;  /* 0x000000ffff077224 */ /* 0x000fe400078e0010 */
[----:B-1----:R-:W3:Y:S08]  /*195a0*/  LDL.LU R16, [R1+0x21c] ;  /* 0x00021c0001107983 */ /* 0x002ef00000300800 */
[----:B------:R1:W-:Y:S02]  /*195b0*/  LDGSTS.E [R5+0xec00], desc[UR28][R6.64], P4 ;  /* 0x0ec0000006057fae */ /* 0x0003e4000a1a101c */
[----:B-1----:R-:W-:-:S02]  /*195c0*/  IMAD.MOV.U32 R6, RZ, RZ, R8 ;  /* 0x000000ffff067224 */ /* 0x002fc400078e0008 */
[----:B------:R-:W-:Y:S02]  /*195d0*/  IMAD.MOV.U32 R7, RZ, RZ, R14 ;  /* 0x000000ffff077224 */ /* 0x000fe400078e000e */
[----:B------:R-:W3:Y:S04]  /*195e0*/  LDL.LU R14, [R1+0x220] ;  /* 0x00022000010e7983 */ /* 0x000ee80000300800 */
[----:B------:R1:W-:Y:S01]  /*195f0*/  LDGSTS.E [R5+0xee00], desc[UR28][R6.64], P4 ;  /* 0x0ee0000006057fae */ /* 0x0003e2000a1a101c */
[----:B------:R-:W-:-:S03]  /*19600*/  ISETP.GT.AND P4, PT, R4, 0x3c, PT ;  /* 0x0000003c0400780c */ /* 0x000fc60003f84270 */
[----:B------:R-:W3:Y:S01]  /*19610*/  LDL.LU R8, [R1+0x228] ;  /* 0x0002280001087983 */ /* 0x000ee20000300800 */
[----:B-1----:R-:W-:-:S04]  /*19620*/  SEL R6, RZ, 0x4, !P4 ;  /* 0x00000004ff067807 */ /* 0x002fc80006000000 */
[----:B------:R-:W-:-:S04]  /*19630*/  SEL R6, R6, RZ, !P3 ;  /* 0x000000ff06067207 */ /* 0x000fc80005800000 */
[----:B------:R-:W-:Y:S02]  /*19640*/  ISETP.NE.U32.AND P4, PT, R6, RZ, PT ;  /* 0x000000ff0600720c */ /* 0x000fe40003f85070 */
[----:B------:R-:W-:-:S04]  /*19650*/  IADD3 R12, P5, PT, R12, UR14, RZ ;  /* 0x0000000e0c0c7c10 */ /* 0x000fc8000ffbe0ff */
[----:B------:R-:W-:Y:S01]  /*19660*/  IADD3.X R13, PT, PT, R13, UR15, RZ, P5, !PT ;  /* 0x0000000f0d0d7c10 */ /* 0x000fe2000affe4ff */
[----:B------:R-:W-:Y:S04]  /*19670*/  STL [R1+0x200], R12 ;  /* 0x0002000c01007387 */ /* 0x000fe80000100800 */
[----:B------:R1:W-:Y:S01]  /*19680*/  STL [R1+0x1fc], R13 ;  /* 0x0001fc0d01007387 */ /* 0x0003e20000100800 */
[----:B------:R-:W-:-:S03]  /*19690*/  IMAD.MOV.U32 R7, RZ, RZ, R13 ;  /* 0x000000ffff077224 */ /* 0x000fc600078e000d */
[----:B-1----:R-:W3:Y:S01]  /*196a0*/  LDL.LU R13, [R1+0x224] ;  /* 0x00022400010d7983 */ /* 0x002ee20000300800 */
[----:B------:R-:W-:-:S05]  /*196b0*/  MOV R6, R12 ;  /* 0x0000000c00067202 */ /* 0x000fca0000000f00 */
[----:B------:R1:W-:Y:S01]  /*196c0*/  LDGSTS.E [R5+0xf000], desc[UR28][R6.64], P4 ;  /* 0x0f00000006057fae */ /* 0x0003e2000a1a101c */
[----:B----4-:R-:W-:-:S04]  /*196d0*/  IADD3 R9, P5, PT, R9, UR14, RZ ;  /* 0x0000000e09097c10 */ /* 0x010fc8000ffbe0ff */
[----:B--2---:R-:W-:Y:S01]  /*196e0*/  IADD3.X R11, PT, PT, R11, UR15, RZ, P5, !PT ;  /* 0x0000000f0b0b7c10 */ /* 0x004fe2000affe4ff */
[----:B------:R-:W-:Y:S04]  /*196f0*/  STL [R1+0x208], R9 ;  /* 0x0002080901007387 */ /* 0x000fe80000100800 */
[----:B------:R2:W-:Y:S04]  /*19700*/  STL [R1+0x204], R11 ;  /* 0x0002040b01007387 */ /* 0x0005e80000100800 */
[----:B------:R-:W4:Y:S04]  /*19710*/  LDL.LU R15, [R1+0x22c] ;  /* 0x00022c00010f7983 */ /* 0x000f280000300800 */
[----:B------:R-:W4:Y:S01]  /*19720*/  LDL.LU R12, [R1+0x230] ;  /* 0x00023000010c7983 */ /* 0x000f220000300800 */
[----:B-1----:R-:W-:-:S02]  /*19730*/  IMAD.MOV.U32 R7, RZ, RZ, R11 ;  /* 0x000000ffff077224 */ /* 0x002fc400078e000b */
[----:B------:R-:W-:Y:S01]  /*19740*/  IMAD.MOV.U32 R6, RZ, RZ, R9 ;  /* 0x000000ffff067224 */ /* 0x000fe200078e0009 */
[----:B--2---:R-:W2:Y:S04]  /*19750*/  LDL.LU R11, [R1+0x234] ;  /* 0x00023400010b7983 */ /* 0x004ea80000300800 */
[----:B------:R-:W2:Y:S04]  /*19760*/  LDL.LU R9, [R1+0x238] ;  /* 0x0002380001097983 */ /* 0x000ea80000300800 */
[----:B------:R1:W-:Y:S01]  /*19770*/  LDGSTS.E [R5+0xf200], desc[UR28][R6.64], P4 ;  /* 0x0f20000006057fae */ /* 0x0003e2000a1a101c */
[----:B------:R-:W-:-:S04]  /*19780*/  ISETP.GT.AND P4, PT, R4, 0x3d, PT ;  /* 0x0000003d0400780c */ /* 0x000fc80003f84270 */
[----:B-1----:R-:W-:-:S04]  /*19790*/  SEL R6, RZ, 0x4, !P4 ;  /* 0x00000004ff067807 */ /* 0x002fc80006000000 */
[----:B------:R-:W-:Y:S02]  /*197a0*/  SEL R6, R6, RZ, !P3 ;  /* 0x000000ff06067207 */ /* 0x000fe40005800000 */
[----:B---3--:R-:W-:Y:S02]  /*197b0*/  IADD3 R19, P5, PT, R19, UR14, RZ ;  /* 0x0000000e13137c10 */ /* 0x008fe4000ffbe0ff */
[----:B------:R-:W-:Y:S02]  /*197c0*/  ISETP.NE.U32.AND P4, PT, R6, RZ, PT ;  /* 0x000000ff0600720c */ /* 0x000fe40003f85070 */
[----:B------:R-:W-:Y:S01]  /*197d0*/  IADD3.X R20, PT, PT, R20, UR15, RZ, P5, !PT ;  /* 0x0000000f14147c10 */ /* 0x000fe2000affe4ff */
[----:B------:R-:W-:-:S04]  /*197e0*/  IMAD.MOV.U32 R6, RZ, RZ, R19 ;  /* 0x000000ffff067224 */ /* 0x000fc800078e0013 */
[----:B------:R-:W-:-:S06]  /*197f0*/  IMAD.MOV.U32 R7, RZ, RZ, R20 ;  /* 0x000000ffff077224 */ /* 0x000fcc00078e0014 */
[----:B------:R1:W-:Y:S01]  /*19800*/  LDGSTS.E [R5+0xf400], desc[UR28][R6.64], P4 ;  /* 0x0f40000006057fae */ /* 0x0003e2000a1a101c */
[----:B------:R-:W-:-:S04]  /*19810*/  IADD3 R17, P5, PT, R17, UR14, RZ ;  /* 0x0000000e11117c10 */ /* 0x000fc8000ffbe0ff */
[----:B------:R-:W-:Y:S01]  /*19820*/  IADD3.X R18, PT, PT, R18, UR15, RZ, P5, !PT ;  /* 0x0000000f12127c10 */ /* 0x000fe2000affe4ff */
[----:B-1----:R-:W-:-:S04]  /*19830*/  IMAD.MOV.U32 R6, RZ, RZ, R17 ;  /* 0x000000ffff067224 */ /* 0x002fc800078e0011 */
[----:B------:R-:W-:-:S05]  /*19840*/  IMAD.MOV.U32 R7, RZ, RZ, R18 ;  /* 0x000000ffff077224 */ /* 0x000fca00078e0012 */
[----:B------:R1:W-:Y:S01]  /*19850*/  LDGSTS.E [R5+0xf600], desc[UR28][R6.64], P4 ;  /* 0x0f60000006057fae */ /* 0x0003e2000a1a101c */
[----:B------:R-:W-:-:S04]  /*19860*/  ISETP.GT.AND P4, PT, R4, 0x3e, PT ;  /* 0x0000003e0400780c */ /* 0x000fc80003f84270 */
[----:B-1----:R-:W-:-:S04]  /*19870*/  SEL R6, RZ, 0x4, !P4 ;  /* 0x00000004ff067807 */ /* 0x002fc80006000000 */
[----:B------:R-:W-:Y:S02]  /*19880*/  SEL R6, R6, RZ, !P3 ;  /* 0x000000ff06067207 */ /* 0x000fe40005800000 */
[----:B------:R-:W-:Y:S02]  /*19890*/  IADD3 R14, P6, PT, R14, UR14, RZ ;  /* 0x0000000e0e0e7c10 */ /* 0x000fe4000ffde0ff */
[----:B------:R-:W-:Y:S02]  /*198a0*/  ISETP.NE.U32.AND P4, PT, R6, RZ, PT ;  /* 0x000000ff0600720c */ /* 0x000fe40003f85070 */
[----:B------:R-:W-:Y:S01]  /*198b0*/  IADD3.X R16, PT, PT, R16, UR15, RZ, P6, !PT ;  /* 0x0000000f10107c10 */ /* 0x000fe2000b7fe4ff */
[----:B------:R-:W-:Y:S01]  /*198c0*/  STL [R1+0x210], R19 ;  /* 0x0002101301007387 */ /* 0x000fe20000100800 */
[----:B------:R-:W-:-:S03]  /*198d0*/  IADD3 R8, P5, PT, R8, UR14, RZ ;  /* 0x0000000e08087c10 */ /* 0x000fc6000ffbe0ff */
[----:B------:R-:W-:Y:S01]  /*198e0*/  STL [R1+0x20c], R20 ;  /* 0x00020c1401007387 */ /* 0x000fe20000100800 */
[----:B------:R-:W-:Y:S02]  /*198f0*/  IMAD.MOV.U32 R6, RZ, RZ, R14 ;  /* 0x000000ffff067224 */ /* 0x000fe400078e000e */
[----:B------:R-:W-:Y:S01]  /*19900*/  IMAD.MOV.U32 R7, RZ, RZ, R16 ;  /* 0x000000ffff077224 */ /* 0x000fe200078e0010 */
[----:B------:R-:W-:Y:S01]  /*19910*/  STL [R1+0x218], R17 ;  /* 0x0002181101007387 */ /* 0x000fe20000100800 */
[----:B------:R-:W-:-:S03]  /*19920*/  ISETP.GT.AND P6, PT, R4, 0x3f, PT ;  /* 0x0000003f0400780c */ /* 0x000fc60003fc4270 */
[----:B------:R-:W-:Y:S04]  /*19930*/  STL [R1+0x214], R18 ;  /* 0x0002141201007387 */ /* 0x000fe80000100800 */
[----:B------:R-:W-:Y:S04]  /*19940*/  STL [R1+0x220], R14 ;  /* 0x0002200e01007387 */ /* 0x000fe80000100800 */
[----:B------:R-:W-:Y:S01]  /*19950*/  STL [R1+0x21c], R16 ;  /* 0x00021c1001007387 */ /* 0x000fe20000100800 */
[----:B------:R-:W-:-:S03]  /*19960*/  SEL R4, RZ, 0x4, !P6 ;  /* 0x00000004ff047807 */ /* 0x000fc60007000000 */
[----:B------:R-:W-:Y:S04]  /*19970*/  STL [R1+0x228], R8 ;  /* 0x0002280801007387 */ /* 0x000fe80000100800 */
[----:B------:R1:W-:Y:S01]  /*19980*/  LDGSTS.E [R5+0xf800], desc[UR28][R6.64], P4 ;  /* 0x0f80000006057fae */ /* 0x0003e2000a1a101c */
[----:B------:R-:W-:Y:S01]  /*19990*/  SEL R4, R4, RZ, !P3 ;  /* 0x000000ff04047207 */ /* 0x000fe20005800000 */
[----:B-1----:R-:W-:Y:S01]  /*199a0*/  IMAD.MOV.U32 R6, RZ, RZ, R8 ;  /* 0x000000ffff067224 */ /* 0x002fe200078e0008 */
[----:B------:R-:W-:-:S05]  /*199b0*/  IADD3.X R13, PT, PT, R13, UR15, RZ, P5, !PT ;  /* 0x0000000f0d0d7c10 */ /* 0x000fca000affe4ff */
[----:B------:R1:W-:Y:S01]  /*199c0*/  STL [R1+0x224], R13 ;  /* 0x0002240d01007387 */ /* 0x0003e20000100800 */
[----:B------:R-:W-:-:S05]  /*199d0*/  IMAD.MOV.U32 R7, RZ, RZ, R13 ;  /* 0x000000ffff077224 */ /* 0x000fca00078e000d */
[----:B------:R3:W-:Y:S04]  /*199e0*/  LDGSTS.E [R5+0xfa00], desc[UR28][R6.64], P4 ;  /* 0x0fa0000006057fae */ /* 0x0007e8000a1a101c */
[----:B-1----:R-:W3:Y:S04]  /*199f0*/  LDL.LU R13, [R1+0x23c] ;  /* 0x00023c00010d7983 */ /* 0x002ee80000300800 */
[----:B------:R-:W3:Y:S04]  /*19a00*/  LDL.LU R8, [R1+0x240] ;  /* 0x0002400001087983 */ /* 0x000ee80000300800 */
[----:B------:R-:W3:Y:S04]  /*19a10*/  LDL.LU R16, [R1+0x25c] ;  /* 0x00025c0001107983 */ /* 0x000ee80000300800 */
[----:B------:R-:W3:Y:S01]  /*19a20*/  LDL.LU R14, [R1+0x260] ;  /* 0x00026000010e7983 */ /* 0x000ee20000300800 */
[----:B------:R-:W-:-:S02]  /*19a30*/  ISETP.NE.U32.AND P4, PT, R4, RZ, PT ;  /* 0x000000ff0400720c */ /* 0x000fc40003f85070 */
[----:B----4-:R-:W-:-:S04]  /*19a40*/  IADD3 R12, P5, PT, R12, UR14, RZ ;  /* 0x0000000e0c0c7c10 */ /* 0x010fc8000ffbe0ff */
[----:B------:R-:W-:Y:S02]  /*19a50*/  IADD3.X R15, PT, PT, R15, UR15, RZ, P5, !PT ;  /* 0x0000000f0f0f7c10 */ /* 0x000fe4000affe4ff */
[----:B--2---:R-:W-:-:S03]  /*19a60*/  IADD3 R9, P6, PT, R9, UR14, RZ ;  /* 0x0000000e09097c10 */ /* 0x004fc6000ffde0ff */
[----:B---3--:R-:W-:Y:S01]  /*19a70*/  IMAD.MOV.U32 R7, RZ, RZ, R15 ;  /* 0x000000ffff077224 */ /* 0x008fe200078e000f */
[----:B------:R-:W-:Y:S02]  /*19a80*/  MOV R6, R12 ;  /* 0x0000000c00067202 */ /* 0x000fe40000000f00 */
[----:B------:R-:W-:Y:S01]  /*19a90*/  IADD3.X R11, PT, PT, R11, UR15, RZ, P6, !PT ;  /* 0x0000000f0b0b7c10 */ /* 0x000fe2000b7fe4ff */
[----:B------:R-:W-:Y:S04]  /*19aa0*/  STL [R1+0x230], R12 ;  /* 0x0002300c01007387 */ /* 0x000fe80000100800 */
[----:B------:R-:W-:Y:S04]  /*19ab0*/  STL [R1+0x22c], R15 ;  /* 0x00022c0f01007387 */ /* 0x000fe80000100800 */
[----:B------:R1:W-:Y:S04]  /*19ac0*/  LDGSTS.E [R5+0xfc00], desc[UR28][R6.64], P4 ;  /* 0x0fc0000006057fae */ /* 0x0003e8000a1a101c */
[----:B------:R-:W-:Y:S04]  /*19ad0*/  STL [R1+0x238], R9 ;  /* 0x0002380901007387 */ /* 0x000fe80000100800 */
[----:B------:R2:W-:Y:S01]  /*19ae0*/  STL [R1+0x234], R11 ;  /* 0x0002340b01007387 */ /* 0x0005e20000100800 */
[----:B-1----:R-:W-:-:S03]  /*19af0*/  IMAD.MOV.U32 R6, RZ, RZ, R9 ;  /* 0x000000ffff067224 */ /* 0x002fc600078e0009 */
[----:B------:R-:W3:Y:S01]  /*19b00*/  LDL.LU R17, [R1+0x280] ;  /* 0x0002800001117983 */ /* 0x000ee20000300800 */
[----:B------:R-:W-:-:S03]  /*19b10*/  IMAD.MOV.U32 R7, RZ, RZ, R11 ;  /* 0x000000ffff077224 */ /* 0x000fc600078e000b */
[----:B--2---:R-:W2:Y:S04]  /*19b20*/  LDL.LU R11, [R1+0x2a0] ;  /* 0x0002a000010b7983 */ /* 0x004ea80000300800 */
[----:B------:R1:W-:Y:S01]  /*19b30*/  LDGSTS.E [R5+0xfe00], desc[UR28][R6.64], P4 ;  /* 0x0fe0000006057fae */ /* 0x0003e2000a1a101c */
[----:B------:R-:W1:Y:S01]  /*19b40*/  S2R R9, SR_TID.X ;  /* 0x0000000000097919 */ /* 0x000e620000002100 */
[----:B------:R-:W-:Y:S01]  /*19b50*/  IMAD R4, R166, -0x40, R10 ;  /* 0xffffffc0a6047824 */ /* 0x000fe200078e020a */
[----:B------:R-:W-:Y:S01]  /*19b60*/  UIADD3 UR18, UPT, UPT, UR18, 0x1, URZ ;  /* 0x0000000112127890 */ /* 0x000fe2000fffe0ff */
[----:B------:R-:W0:Y:S04]  /*19b70*/  LDGDEPBAR ;  /* 0x00000000000079af */ /* 0x000e280000000000 */
[----:B------:R-:W4:Y:S04]  /*19b80*/  LDL.LU R7, [R1+0x27c] ;  /* 0x00027c0001077983 */ /* 0x000f280000300800 */
[----:B------:R-:W4:Y:S01]  /*19b90*/  LDL.LU R18, [R1+0x29c] ;  /* 0x00029c0001127983 */ /* 0x000f220000300800 */
[----:B------:R-:W-:-:S03]  /*19ba0*/  UISETP.GT.AND UP1, UPT, UR18, 0x2, UPT ;  /* 0x000000021200788c */ /* 0x000fc6000bf24270 */
[----:B------:R-:W4:Y:S04]  /*19bb0*/  LDL.LU R15, [R1+0x2bc] ;  /* 0x0002bc00010f7983 */ /* 0x000f280000300800 */
[----:B------:R-:W4:Y:S01]  /*19bc0*/  LDL.LU R10, [R1+0x2c0] ;  /* 0x0002c000010a7983 */ /* 0x000f220000300800 */
[----:B-1----:R-:W-:-:S03]  /*19bd0*/  LOP3.LUT R5, R9, 0x3f, RZ, 0xc0, !PT ;  /* 0x0000003f09057812 */ /* 0x002fc600078ec0ff */
[----:B------:R-:W4:Y:S01]  /*19be0*/  LDL.LU R12, [R1+0x2dc] ;  /* 0x0002dc00010c7983 */ /* 0x000f220000300800 */
[----:B------:R-:W-:-:S03]  /*19bf0*/  ISETP.GE.AND P4, PT, R5, R4, PT ;  /* 0x000000040500720c */ /* 0x000fc60003f86270 */
[----:B------:R-:W4:Y:S01]  /*19c00*/  LDL.LU R9, [R1+0x2e0] ;  /* 0x0002e00001097983 */ /* 0x000f220000300800 */
[----:B------:R-:W-:Y:S01]  /*19c10*/  SEL R4, RZ, 0x4, P4 ;  /* 0x00000004ff047807 */ /* 0x000fe20002000000 */
[----:B------:R-:W-:-:S03]  /*19c20*/  USEL UR18, UR18, URZ, !UP1 ;  /* 0x000000ff12127287 */ /* 0x000fc6000c800000 */
[----:B------:R-:W-:Y:S01]  /*19c30*/  SEL R4, R4, RZ, !P3 ;  /* 0x000000ff04047207 */ /* 0x000fe20005800000 */
[----:B------:R-:W-:-:S03]  /*19c40*/  ULEA UR5, UR18, UR9, 0xf ;  /* 0x0000000912057291 */ /* 0x000fc6000f8e78ff */
[----:B------:R-:W-:-:S03]  /*19c50*/  ISETP.NE.U32.AND P3, PT, R4, RZ, PT ;  /* 0x000000ff0400720c */ /* 0x000fc60003f65070 */
[----:B------:R-:W-:Y:S01]  /*19c60*/  VIADD R6, R2, UR5 ;  /* 0x0000000502067c36 */ /* 0x000fe20008000000 */
[----:B------:R-:W-:-:S04]  /*19c70*/  IADD3 R8, P4, PT, R8, UR12, RZ ;  /* 0x0000000c08087c10 */ /* 0x000fc8000ff9e0ff */
[----:B------:R-:W-:Y:S02]  /*19c80*/  IADD3.X R13, PT, PT, R13, UR13, RZ, P4, !PT ;  /* 0x0000000d0d0d7c10 */ /* 0x000fe4000a7fe4ff */
[----:B------:R-:W-:Y:S01]  /*19c90*/  IADD3 R14, P5, PT, R14, UR12, RZ ;  /* 0x0000000c0e0e7c10 */ /* 0x000fe2000ffbe0ff */
[----:B------:R-:W-:Y:S03]  /*19ca0*/  STL [R1+0x240], R8 ;  /* 0x0002400801007387 */ /* 0x000fe60000100800 */
[----:B------:R-:W-:Y:S01]  /*19cb0*/  IADD3.X R16, PT, PT, R16, UR13, RZ, P5, !PT ;  /* 0x0000000d10107c10 */ /* 0x000fe2000affe4ff */
[----:B------:R1:W-:Y:S01]  /*19cc0*/  STL [R1+0x23c], R13 ;  /* 0x00023c0d01007387 */ /* 0x0003e20000100800 */
[----:B------:R-:W-:Y:S02]  /*19cd0*/  IMAD.MOV.U32 R4, RZ, RZ, R8 ;  /* 0x000000ffff047224 */ /* 0x000fe400078e0008 */
[----:B------:R-:W-:Y:S01]  /*19ce0*/  IMAD.MOV.U32 R5, RZ, RZ, R13 ;  /* 0x000000ffff057224 */ /* 0x000fe200078e000d */
[----:B------:R-:W-:Y:S04]  /*19cf0*/  STL [R1+0x260], R14 ;  /* 0x0002600e01007387 */ /* 0x000fe80000100800 */
[----:B------:R1:W-:Y:S04]  /*19d00*/  STL [R1+0x25c], R16 ;  /* 0x00025c1001007387 */ /* 0x0003e80000100800 */
[----:B-1----:R-:W4:Y:S04]  /*19d10*/  LDL.LU R13, [R1+0x300] ;  /* 0x00030000010d7983 */ /* 0x002f280000300800 */
[----:B------:R1:W-:Y:S04]  /*19d20*/  LDGSTS.E [R6+0x20000], desc[UR28][R4.64], P3 ;  /* 0x2000000004067fae */ /* 0x0003e800099a101c */
[----:B------:R-:W4:Y:S01]  /*19d30*/  LDL.LU R8, [R1+0x320] ;  /* 0x0003200001087983 */ /* 0x000f220000300800 */
[----:B-1----:R-:W-:-:S03]  /*19d40*/  IMAD.MOV.U32 R5, RZ, RZ, R16 ;  /* 0x000000ffff057224 */ /* 0x002fc600078e0010 */
[----:B------:R-:W4:Y:S01]  /*19d50*/  LDL.LU R16, [R1+0x2fc] ;  /* 0x0002fc0001107983 */ /* 0x000f220000300800 */
[----:B------:R-:W-:Y:S01]  /*19d60*/  IMAD.MOV.U32 R4, RZ, RZ, R14 ;  /* 0x000000ffff047224 */ /* 0x000fe200078e000e */
[----:B---3--:R-:W-:Y:S02]  /*19d70*/  IADD3 R17, P4, PT, R17, UR12, RZ ;  /* 0x0000000c11117c10 */ /* 0x008fe4000ff9e0ff */
[----:B------:R-:W3:Y:S01]  /*19d80*/  LDL.LU R14, [R1+0x31c] ;  /* 0x00031c00010e7983 */ /* 0x000ee20000300800 */
[----:B--2---:R-:W-:-:S03]  /*19d90*/  IADD3 R11, P5, PT, R11, UR12, RZ ;  /* 0x0000000c0b0b7c10 */ /* 0x004fc6000ffbe0ff */
[----:B------:R1:W-:Y:S04]  /*19da0*/  LDGSTS.E [R6+0x20400], desc[UR28][R4.64], P3 ;  /* 0x2040000004067fae */ /* 0x0003e800099a101c */
[----:B------:R2:W-:Y:S01]  /*19db0*/  STL [R1+0x280], R17 ;  /* 0x0002801101007387 */ /* 0x0005e20000100800 */
[----:B----4-:R-:W-:Y:S01]  /*19dc0*/  IADD3.X R7, PT, PT, R7, UR13, RZ, P4, !PT ;  /* 0x0000000d07077c10 */ /* 0x010fe2000a7fe4ff */
[----:B-1----:R-:W-:Y:S01]  /*19dd0*/  IMAD.MOV.U32 R4, RZ, RZ, R17 ;  /* 0x000000ffff047224 */ /* 0x002fe200078e0011 */
[----:B------:R-:W-:-:S03]  /*19de0*/  IADD3.X R18, PT, PT, R18, UR13, RZ, P5, !PT ;  /* 0x0000000d12127c10 */ /* 0x000fc6000affe4ff */
[----:B------:R-:W-:Y:S01]  /*19df0*/  IMAD.MOV.U32 R5, RZ, RZ, R7 ;  /* 0x000000ffff057224 */ /* 0x000fe200078e0007 */
[----:B------:R1:W-:Y:S04]  /*19e00*/  STL [R1+0x27c], R7 ;  /* 0x00027c0701007387 */ /* 0x0003e80000100800 */
[----:B------:R-:W-:Y:S04]  /*19e10*/  STL [R1+0x2a0], R11 ;  /* 0x0002a00b01007387 */ /* 0x000fe80000100800 */
[----:B--2---:R-:W2:Y:S04]  /*19e20*/  LDL.LU R17, [R1+0x340] ;  /* 0x0003400001117983 */ /* 0x004ea80000300800 */
[----:B------:R4:W-:Y:S04]  /*19e30*/  STL [R1+0x29c], R18 ;  /* 0x00029c1201007387 */ /* 0x0009e80000100800 */
[----:B------:R4:W-:Y:S04]  /*19e40*/  LDGSTS.E [R6+0x20800], desc[UR28][R4.64], P3 ;  /* 0x2080000004067fae */ /* 0x0009e800099a101c */
[----:B-1----:R-:W2:Y:S01]  /*19e50*/  LDL.LU R7, [R1+0x360] ;  /* 0x0003600001077983 */ /* 0x002ea20000300800 */
[----:B----4-:R-:W-:-:S03]  /*19e60*/  MOV R5, R18 ;  /* 0x0000001200057202 */ /* 0x010fc60000000f00 */
[----:B------:R-:W4:Y:S01]  /*19e70*/  LDL.LU R18, [R1+0x33c] ;  /* 0x00033c0001127983 */ /* 0x000f220000300800 */
[----:B------:R-:W-:-:S03]  /*19e80*/  IMAD.MOV.U32 R4, RZ, RZ, R11 ;  /* 0x000000ffff047224 */ /* 0x000fc600078e000b */
[----:B------:R-:W4:Y:S01]  /*19e90*/  LDL.LU R11, [R1+0x35c] ;  /* 0x00035c00010b7983 */ /* 0x000f220000300800 */
[----:B------:R-:W-:Y:S02]  /*19ea0*/  IADD3 R10, P4, PT, R10, UR12, RZ ;  /* 0x0000000c0a0a7c10 */ /* 0x000fe4000ff9e0ff */
[----:B------:R-:W-:Y:S01]  /*19eb0*/  IADD3 R9, P5, PT, R9, UR12, RZ ;  /* 0x0000000c09097c10 */ /* 0x000fe2000ffbe0ff */
[----:B------:R1:W-:Y:S01]  /*19ec0*/  LDGSTS.E [R6+0x20c00], desc[UR28][R4.64], P3 ;  /* 0x20c0000004067fae */ /* 0x0003e200099a101c */
[----:B------:R-:W-:Y:S02]  /*19ed0*/  IADD3.X R15, PT, PT, R15, UR13, RZ, P4, !PT ;  /* 0x0000000d0f0f7c10 */ /* 0x000fe4000a7fe4ff */
[----:B------:R-:W-:Y:S01]  /*19ee0*/  IADD3.X R12, PT, PT, R12, UR13, RZ, P5, !PT ;  /* 0x0000000d0c0c7c10 */ /* 0x000fe2000affe4ff */
[----:B------:R1:W-:Y:S04]  /*19ef0*/  STL [R1+0x2c0], R10 ;  /* 0x0002c00a01007387 */ /* 0x0003e80000100800 */
[----:B------:R1:W-:Y:S04]  /*19f00*/  STL [R1+0x2bc], R15 ;  /* 0x0002bc0f01007387 */ /* 0x0003e80000100800 */
[----:B------:R1:W-:Y:S02]  /*19f10*/  STL [R1+0x2e0], R9 ;  /* 0x0002e00901007387 */ /* 0x0003e40000100800 */
[----:B-1----:R-:W-:-:S02]  /*19f20*/  IMAD.MOV.U32 R4, RZ, RZ, R10 ;  /* 0x000000ffff047224 */ /* 0x002fc400078e000a */
[----:B------:R-:W4:Y:S04]  /*19f30*/  LDL.LU R19, [R1+0x380] ;  /* 0x0003800001137983 */ /* 0x000f280000300800 */
[----:B------:R1:W-:Y:S01]  /*19f40*/  STL [R1+0x2dc], R12 ;  /* 0x0002dc0c01007387 */ /* 0x0003e20000100800 */
[----:B------:R-:W-:-:S03]  /*19f50*/  IMAD.MOV.U32 R5, RZ, RZ, R15 ;  /* 0x000000ffff057224 */ /* 0x000fc600078e000f */
[----:B------:R-:W4:Y:S04]  /*19f60*/  LDL.LU R10, [R1+0x3a0] ;  /* 0x0003a000010a7983 */ /* 0x000f280000300800 */
[----:B------:R-:W4:Y:S04]  /*19f70*/  LDL.LU R20, [R1+0x37c] ;  /* 0x00037c0001147983 */ /* 0x000f280000300800 */
[----:B------:R-:W4:Y:S04]  /*19f80*/  LDL.LU R15, [R1+0x39c] ;  /* 0x00039c00010f7983 */ /* 0x000f280000300800 */
[----:B------:R1:W-:Y:S02]  /*19f90*/  LDGSTS.E [R6+0x21000], desc[UR28][R4.64], P3 ;  /* 0x2100000004067fae */ /* 0x0003e400099a101c */
[----:B-1----:R-:W-:-:S02]  /*19fa0*/  IMAD.MOV.U32 R4, RZ, RZ, R9 ;  /* 0x000000ffff047224 */ /* 0x002fc400078e0009 */
[----:B------:R-:W-:Y:S01]  /*19fb0*/  IMAD.MOV.U32 R5, RZ, RZ, R12 ;  /* 0x000000ffff057224 */ /* 0x000fe200078e000c */
[----:B------:R-:W4:Y:S04]  /*19fc0*/  LDL.LU R9, [R1+0x3c0] ;  /* 0x0003c00001097983 */ /* 0x000f280000300800 */
[----:B------:R-:W4:Y:S04]  /*19fd0*/  LDL.LU R12, [R1+0x3e0] ;  /* 0x0003e000010c7983 */ /* 0x000f280000300800 */
[----:B------:R1:W-:Y:S01]  /*19fe0*/  LDGSTS.E [R6+0x21400], desc[UR28][R4.64], P3 ;  /* 0x2140000004067fae */ /* 0x0003e200099a101c */
[----:B------:R-:W-:-:S05]  /*19ff0*/  IADD3 R13, P4, PT, R13, UR12, RZ ;  /* 0x0000000c0d0d7c10 */ /* 0x000fca000ff9e0ff */
[----:B------:R3:W-:Y:S01]  /*1a000*/  STL [R1+0x300], R13 ;  /* 0x0003000d01007387 */ /* 0x0007e20000100800 */
[----:B------:R-:W-:Y:S01]  /*1a010*/  IADD3 R8, P5, PT, R8, UR12, RZ ;  /* 0x0000000c08087c10 */ /* 0x000fe2000ffbe0ff */
[----:B-1----:R-:W-:Y:S01]  /*1a020*/  IMAD.MOV.U32 R4, RZ, RZ, R13 ;  /* 0x000000ffff047224 */ /* 0x002fe200078e000d */
[----:B------:R-:W-:Y:S02]  /*1a030*/  IADD3.X R16, PT, PT, R16, UR13, RZ, P4, !PT ;  /* 0x0000000d10107c10 */ /* 0x000fe4000a7fe4ff */
[----:B---3--:R-:W-:-:S03]  /*1a040*/  IADD3.X R14, PT, PT, R14, UR13, RZ, P5, !PT ;  /* 0x0000000d0e0e7c10 */ /* 0x008fc6000affe4ff */
[----:B------:R1:W-:Y:S04]  /*1a050*/  STL [R1+0x2fc], R16 ;  /* 0x0002fc1001007387 */ /* 0x0003e80000100800 */
[----:B------:R3:W-:Y:S04]  /*1a060*/  STL [R1+0x320], R8 ;  /* 0x0003200801007387 */ /* 0x0007e80000100800 */
[----:B------:R-:W4:Y:S01]  /*1a070*/  LDL.LU R13, [R1+0x3bc] ;  /* 0x0003bc00010d7983 */ /* 0x000f220000300800 */
[----:B------:R-:W-:-:S03]  /*1a080*/  IMAD.MOV.U32 R5, RZ, RZ, R16 ;  /* 0x000000ffff057224 */ /* 0x000fc600078e0010 */
[----:B------:R2:W-:Y:S04]  /*1a090*/  STL [R1+0x31c], R14 ;  /* 0x00031c0e01007387 */ /* 0x0005e80000100800 */
[----:B-1----:R-:W4:Y:S04]  /*1a0a0*/  LDL.LU R16, [R1+0x3dc] ;  /* 0x0003dc0001107983 */ /* 0x002f280000300800 */
[----:B------:R1:W-:Y:S01]  /*1a0b0*/  LDGSTS.E [R6+0x21800], desc[UR28][R4.64], P3 ;  /* 0x2180000004067fae */ /* 0x0003e200099a101c */
[----:B--2---:R-:W-:Y:S01]  /*1a0c0*/  IADD3 R17, P4, PT, R17, UR12, RZ ;  /* 0x0000000c11117c10 */ /* 0x004fe2000ff9e0ff */
[----:B-1----:R-:W-:-:S02]  /*1a0d0*/  IMAD.MOV.U32 R4, RZ, RZ, R8 ;  /* 0x000000ffff047224 */ /* 0x002fc400078e0008 */
[----:B------:R-:W-:Y:S01]  /*1a0e0*/  IMAD.MOV.U32 R5, RZ, RZ, R14 ;  /* 0x000000ffff057224 */ /* 0x000fe200078e000e */
[----:B---3--:R-:W2:Y:S04]  /*1a0f0*/  LDL.LU R8, [R1+0x400] ;  /* 0x0004000001087983 */ /* 0x008ea80000300800 */
[----:B------:R-:W3:Y:S01]  /*1a100*/  LDL.LU R14, [R1+0x420] ;  /* 0x00042000010e7983 */ /* 0x000ee20000300800 */
[----:B------:R-:W-:-:S03]  /*1a110*/  IADD3 R7, P5, PT, R7, UR12, RZ ;  /* 0x0000000c07077c10 */ /* 0x000fc6000ffbe0ff */
[----:B------:R1:W-:Y:S04]  /*1a120*/  STL [R1+0x340], R17 ;  /* 0x0003401101007387 */ /* 0x0003e80000100800 */
[----:B------:R1:W-:Y:S01]  /*1a130*/  LDGSTS.E [R6+0x21c00], desc[UR28][R4.64], P3 ;  /* 0x21c0000004067fae */ /* 0x0003e200099a101c */
[----:B----4-:R-:W-:Y:S02]  /*1a140*/  IADD3.X R18, PT, PT, R18, UR13, RZ, P4, !PT ;  /* 0x0000000d12127c10 */ /* 0x010fe4000a7fe4ff */
[----:B------:R-:W-:-:S03]  /*1a150*/  IADD3.X R11, PT, PT, R11, UR13, RZ, P5, !PT ;  /* 0x0000000d0b0b7c10 */ /* 0x000fc6000affe4ff */
[----:B------:R4:W-:Y:S01]  /*1a160*/  STL [R1+0x33c], R18 ;  /* 0x00033c1201007387 */ /* 0x0009e20000100800 */
[----:B-1----:R-:W-:-:S03]  /*1a170*/  IMAD.MOV.U32 R4, RZ, RZ, R17 ;  /* 0x000000ffff047224 */ /* 0x002fc600078e0011 */
[----:B------:R1:W-:Y:S04]  /*1a180*/  STL [R1+0x360], R7 ;  /* 0x0003600701007387 */ /* 0x0003e80000100800 */
[----:B------:R-:W3:Y:S01]  /*1a190*/  LDL.LU R17, [R1+0x3fc] ;  /* 0x0003fc0001117983 */ /* 0x000ee20000300800 */
[----:B------:R-:W-:-:S03]  /*1a1a0*/  IMAD.MOV.U32 R5, RZ, RZ, R18 ;  /* 0x000000ffff057224 */ /* 0x000fc600078e0012 */
[----:B------:R1:W-:Y:S04]  /*1a1b0*/  STL [R1+0x35c], R11 ;  /* 0x00035c0b01007387 */ /* 0x0003e80000100800 */
[----:B----4-:R-:W4:Y:S01]  /*1a1c0*/  LDL.LU R18, [R1+0x41c] ;  /* 0x00041c0001127983 */ /* 0x010f220000300800 */
[----:B------:R-:W-:-:S03]  /*1a1d0*/  IADD3 R19, P4, PT, R19, UR12, RZ ;  /* 0x0000000c13137c10 */ /* 0x000fc6000ff9e0ff */
[----:B------:R1:W-:Y:S01]  /*1a1e0*/  LDGSTS.E [R6+0x22000], desc[UR28][R4.64], P3 ;  /* 0x2200000004067fae */ /* 0x0003e200099a101c */
[----:B------:R-:W-:Y:S02]  /*1a1f0*/  IADD3 R10, P5, PT, R10, UR12, RZ ;  /* 0x0000000c0a0a7c10 */ /* 0x000fe4000ffbe0ff */
[----:B------:R-:W-:Y:S01]  /*1a200*/  IADD3.X R20, PT, PT, R20, UR13, RZ, P4, !PT ;  /* 0x0000000d14147c10 */ /* 0x000fe2000a7fe4ff */
[----:B-1----:R-:W-:Y:S01]  /*1a210*/  IMAD.MOV.U32 R4, RZ, RZ, R7 ;  /* 0x000000ffff047224 */ /* 0x002fe200078e0007 */
[----:B------:R-:W-:Y:S01]  /*1a220*/  MOV R5, R11 ;  /* 0x0000000b00057202 */ /* 0x000fe20000000f00 */
[----:B------:R-:W4:Y:S01]  /*1a230*/  LDL.LU R7, [R1+0x248] ;  /* 0x0002480001077983 */ /* 0x000f220000300800 */
[----:B------:R-:W-:-:S03]  /*1a240*/  IADD3.X R15, PT, PT, R15, UR13, RZ, P5, !PT ;  /* 0x0000000d0f0f7c10 */ /* 0x000fc6000affe4ff */
[----:B------:R1:W-:Y:S04]  /*1a250*/  LDGSTS.E [R6+0x22400], desc[UR28][R4.64], P3 ;  /* 0x2240000004067fae */ /* 0x0003e800099a101c */
[----:B------:R-:W4:Y:S04]  /*1a260*/  LDL.LU R11, [R1+0x268] ;  /* 0x00026800010b7983 */ /* 0x000f280000300800 */
[----:B------:R-:W-:Y:S01]  /*1a270*/  STL [R1+0x380], R19 ;  /* 0x0003801301007387 */ /* 0x000fe20000100800 */
[----:B-1----:R-:W-:Y:S02]  /*1a280*/  IMAD.MOV.U32 R4, RZ, RZ, R19 ;  /* 0x000000ffff047224 */ /* 0x002fe400078e0013 */
[----:B------:R-:W-:Y:S01]  /*1a290*/  IMAD.MOV.U32 R5, RZ, RZ, R20 ;  /* 0x000000ffff057224 */ /* 0x000fe200078e0014 */
[----:B------:R-:W-:Y:S01]  /*1a2a0*/  STL [R1+0x37c], R20 ;  /* 0x00037c1401007387 */ /* 0x000fe20000100800 */
[----:B------:R-:W-:-:S03]  /*1a2b0*/  IADD3 R9, P4, PT, R9, UR12, RZ ;  /* 0x0000000c09097c10 */ /* 0x000fc6000ff9e0ff */
[----:B------:R1:W-:Y:S04]  /*1a2c0*/  STL [R1+0x3a0], R10 ;  /* 0x0003a00a01007387 */ /* 0x0003e80000100800 */
[----:B------:R1:W-:Y:S04]  /*1a2d0*/  LDGSTS.E [R6+0x22800], desc[UR28][R4.64], P3 ;  /* 0x2280000004067fae */ /* 0x0003e800099a101c */
[----:B------:R1:W-:Y:S01]  /*1a2e0*/  STL [R1+0x39c], R15 ;  /* 0x00039c0f01007387 */ /* 0x0003e20000100800 */
[----:B------:R-:W-:Y:S01]  /*1a2f0*/  IADD3 R12, P5, PT, R12, UR12, RZ ;  /* 0x0000000c0c0c7c10 */ /* 0x000fe2000ffbe0ff */
[----:B-1----:R-:W-:-:S02]  /*1a300*/  IMAD.MOV.U32 R4, RZ, RZ, R10 ;  /* 0x000000ffff047224 */ /* 0x002fc400078e000a */
[----:B------:R-:W4:Y:S01]  /*1a310*/  LDL.LU R10, [R1+0x244] ;  /* 0x00024400010a7983 */ /* 0x000f220000300800 */
[----:B------:R-:W-:-:S03]  /*1a320*/  IMAD.MOV.U32 R5, RZ, RZ, R15 ;  /* 0x000000ffff057224 */ /* 0x000fc600078e000f */
[----:B------:R-:W4:Y:S04]  /*1a330*/  LDL.LU R15, [R1+0x264] ;  /* 0x00026400010f7983 */ /* 0x000f280000300800 */
[----:B------:R1:W-:Y:S04]  /*1a340*/  LDGSTS.E [R6+0x22c00], desc[UR28][R4.64], P3 ;  /* 0x22c0000004067fae */ /* 0x0003e800099a101c */
[----:B------:R1:W-:Y:S02]  /*1a350*/  STL [R1+0x3c0], R9 ;  /* 0x0003c00901007387 */ /* 0x0003e40000100800 */
[----:B-1----:R-:W-:Y:S01]  /*1a360*/  IMAD.MOV.U32 R4, RZ, RZ, R9 ;  /* 0x000000ffff047224 */ /* 0x002fe200078e0009 */
[----:B------:R-:W-:-:S05]  /*1a370*/  IADD3.X R13, PT, PT, R13, UR13, RZ, P4, !PT ;  /* 0x0000000d0d0d7c10 */ /* 0x000fca000a7fe4ff */
[----:B------:R-:W-:Y:S01]  /*1a380*/  IMAD.MOV.U32 R5, RZ, RZ, R13 ;  /* 0x000000ffff057224 */ /* 0x000fe200078e000d */
[----:B------:R1:W-:Y:S01]  /*1a390*/  STL [R1+0x3bc], R13 ;  /* 0x0003bc0d01007387 */ /* 0x0003e20000100800 */
[----:B------:R-:W-:-:S03]  /*1a3a0*/  IADD3.X R16, PT, PT, R16, UR13, RZ, P5, !PT ;  /* 0x0000000d10107c10 */ /* 0x000fc6000affe4ff */
[----:B------:R1:W-:Y:S04]  /*1a3b0*/  STL [R1+0x3e0], R12 ;  /* 0x0003e00c01007387 */ /* 0x0003e80000100800 */
[----:B------:R-:W4:Y:S04]  /*1a3c0*/  LDL.LU R9, [R1+0x288] ;  /* 0x0002880001097983 */ /* 0x000f280000300800 */
[----:B------:R2:W-:Y:S04]  /*1a3d0*/  STL [R1+0x3dc], R16 ;  /* 0x0003dc1001007387 */ /* 0x0005e80000100800 */
[----:B------:R2:W-:Y:S04]  /*1a3e0*/  LDGSTS.E [R6+0x23000], desc[UR28][R4.64], P3 ;  /* 0x2300000004067fae */ /* 0x0005e800099a101c */
[----:B-1----:R-:W4:Y:S01]  /*1a3f0*/  LDL.LU R13, [R1+0x2a8] ;  /* 0x0002a800010d7983 */ /* 0x002f220000300800 */
[----:B--2---:R-:W-:-:S03]  /*1a400*/  IMAD.MOV.U32 R4, RZ, RZ, R12 ;  /* 0x000000ffff047224 */ /* 0x004fc600078e000c */
[----:B------:R-:W2:Y:S01]  /*1a410*/  LDL.LU R12, [R1+0x284] ;  /* 0x00028400010c7983 */ /* 0x000ea20000300800 */
[----:B------:R-:W-:-:S03]  /*1a420*/  IMAD.MOV.U32 R5, RZ, RZ, R16 ;  /* 0x000000ffff057224 */ /* 0x000fc600078e0010 */
[----:B------:R-:W2:Y:S01]  /*1a430*/  LDL.LU R16, [R1+0x2a4] ;  /* 0x0002a40001107983 */ /* 0x000ea20000300800 */
[----:B------:R-:W-:Y:S02]  /*1a440*/  IADD3 R8, P4, PT, R8, UR12, RZ ;  /* 0x0000000c08087c10 */ /* 0x000fe4000ff9e0ff */
[----:B---3--:R-:W-:Y:S01]  /*1a450*/  IADD3 R14, P5, PT, R14, UR12, RZ ;  /* 0x0000000c0e0e7c10 */ /* 0x008fe2000ffbe0ff */
[----:B------:R1:W-:Y:S04]  /*1a460*/  LDGSTS.E [R6+0x23400], desc[UR28][R4.64], P3 ;  /* 0x2340000004067fae */ /* 0x0003e800099a101c */
[----:B------:R-:W-:Y:S01]  /*1a470*/  STL [R1+0x400], R8 ;  /* 0x0004000801007387 */ /* 0x000fe20000100800 */
[----:B------:R-:W-:Y:S01]  /*1a480*/  IADD3.X R17, PT, PT, R17, UR13, RZ, P4, !PT ;  /* 0x0000000d11117c10 */ /* 0x000fe2000a7fe4ff */
[----:B-1----:R-:W-:-:S04]  /*1a490*/  IMAD.MOV.U32 R4, RZ, RZ, R8 ;  /* 0x000000ffff047224 */ /* 0x002fc800078e0008 */
[----:B------:R-:W-:Y:S01]  /*1a4a0*/  IMAD.MOV.U32 R5, RZ, RZ, R17 ;  /* 0x000000ffff057224 */ /* 0x000fe200078e0011 */
[----:B------:R1:W-:Y:S01]  /*1a4b0*/  STL [R1+0x3fc], R17 ;  /* 0x0003fc1101007387 */ /* 0x0003e20000100800 */
[----:B----4-:R-:W-:-:S03]  /*1a4c0*/  IADD3.X R18, PT, PT, R18, UR13, RZ, P5, !PT ;  /* 0x0000000d12127c10 */ /* 0x010fc6000affe4ff */
[----:B------:R-:W-:Y:S04]  /*1a4d0*/  STL [R1+0x420], R14 ;  /* 0x0004200e01007387 */ /* 0x000fe80000100800 */
[----:B------:R3:W-:Y:S04]  /*1a4e0*/  LDGSTS.E [R6+0x23800], desc[UR28][R4.64], P3 ;  /* 0x2380000004067fae */ /* 0x0007e800099a101c */
[----:B-1----:R-:W4:Y:S04]  /*1a4f0*/  LDL.LU R17, [R1+0x2c8] ;  /* 0x0002c80001117983 */ /* 0x002f280000300800 */
[----:B------:R1:W-:Y:S04]  /*1a500*/  STL [R1+0x41c], R18 ;  /* 0x00041c1201007387 */ /* 0x0003e80000100800 */
[----:B------:R-:W4:Y:S01]  /*1a510*/  LDL.LU R8, [R1+0x2e8] ;  /* 0x0002e80001087983 */ /* 0x000f220000300800 */
[----:B---3--:R-:W-:Y:S01]  /*1a520*/  MOV R5, R18 ;  /* 0x0000001200057202 */ /* 0x008fe20000000f00 */
[----:B------:R-:W-:-:S02]  /*1a530*/  IMAD.MOV.U32 R4, RZ, RZ, R14 ;  /* 0x000000ffff047224 */ /* 0x000fc400078e000e */
[----:B-1----:R-:W3:Y:S04]  /*1a540*/  LDL.LU R18, [R1+0x2c4] ;  /* 0x0002c40001127983 */ /* 0x002ee80000300800 */
[----:B------:R-:W3:Y:S01]  /*1a550*/  LDL.LU R14, [R1+0x2e4] ;  /* 0x0002e400010e7983 */ /* 0x000ee20000300800 */
[----:B------:R-:W-:-:S03]  /*1a560*/  IADD3 R7, P4, PT, R7, UR12, RZ ;  /* 0x0000000c07077c10 */ /* 0x000fc6000ff9e0ff */
[----:B------:R1:W-:Y:S01]  /*1a570*/  LDGSTS.E [R6+0x23c00], desc[UR28][R4.64], P3 ;  /* 0x23c0000004067fae */ /* 0x0003e200099a101c */
[----:B------:R-:W-:-:S03]  /*1a580*/  IADD3 R11, P5, PT, R11, UR12, RZ ;  /* 0x0000000c0b0b7c10 */ /* 0x000fc6000ffbe0ff */
[----:B------:R-:W-:Y:S01]  /*1a590*/  STL [R1+0x248], R7 ;  /* 0x0002480701007387 */ /* 0x000fe20000100800 */
[----:B-1----:R-:W-:Y:S01]  /*1a5a0*/  LOP3.LUT R6, R2, 0x20, RZ, 0x3c, !PT ;  /* 0x0000002002067812 */ /* 0x002fe200078e3cff */
[----:B------:R-:W-:Y:S02]  /*1a5b0*/  IMAD.MOV.U32 R4, RZ, RZ, R7 ;  /* 0x000000ffff047224 */ /* 0x000fe400078e0007 */
[----:B------:R-:W-:Y:S02]  /*1a5c0*/  STL [R1+0x268], R11 ;  /* 0x0002680b01007387 */ /* 0x000fe40000100800 */
[----:B------:R-:W-:Y:S01]  /*1a5d0*/  VIADD R6, R6, UR5 ;  /* 0x0000000506067c36 */ /* 0x000fe20008000000 */
[----:B------:R-:W-:Y:S02]  /*1a5e0*/  IADD3.X R10, PT, PT, R10, UR13, RZ, P4, !PT ;  /* 0x0000000d0a0a7c10 */ /* 0x000fe4000a7fe4ff */
[----:B------:R-:W-:-:S03]  /*1a5f0*/  IADD3.X R15, PT, PT, R15, UR13, RZ, P5, !PT ;  /* 0x0000000d0f0f7c10 */ /* 0x000fc6000affe4ff */
[----:B------:R-:W-:Y:S01]  /*1a600*/  IMAD.MOV.U32 R5, RZ, RZ, R10 ;  /* 0x000000ffff057224 */ /* 0x000fe200078e000a */
[----:B------:R1:W-:Y:S04]  /*1a610*/  STL [R1+0x244], R10 ;  /* 0x0002440a01007387 */ /* 0x0003e80000100800 */
[----:B------:R1:W-:Y:S04]  /*1a620*/  LDGSTS.E [R6+0x20100], desc[UR28][R4.64], P3 ;  /* 0x2010000004067fae */ /* 0x0003e800099a101c */
[----:B-1----:R-:W3:Y:S04]  /*1a630*/  LDL.LU R10, [R1+0x308] ;  /* 0x00030800010a7983 */ /* 0x002ee80000300800 */
[----:B------:R-:W3:Y:S01]  /*1a640*/  LDL.LU R7, [R1+0x328] ;  /* 0x0003280001077983 */ /* 0x000ee20000300800 */
[----:B------:R-:W-:-:S03]  /*1a650*/  IMAD.MOV.U32 R5, RZ, RZ, R15 ;  /* 0x000000ffff057224 */ /* 0x000fc600078e000f */
[----:B------:R1:W-:Y:S01]  /*1a660*/  STL [R1+0x264], R15 ;  /* 0x0002640f01007387 */ /* 0x0003e20000100800 */
[----:B------:R-:W-:-:S05]  /*1a670*/  IMAD.MOV.U32 R4, RZ, RZ, R11 ;  /* 0x000000ffff047224 */ /* 0x000fca00078e000b */
[----:B------:R1:W-:Y:S04]  /*1a680*/  LDGSTS.E [R6+0x20500], desc[UR28][R4.64], P3 ;  /* 0x2050000004067fae */ /* 0x0003e800099a101c */
[----:B-1----:R-:W3:Y:S04]  /*1a690*/  LDL.LU R15, [R1+0x304] ;  /* 0x00030400010f7983 */ /* 0x002ee80000300800 */
[----:B------:R-:W3:Y:S01]  /*1a6a0*/  LDL.LU R11, [R1+0x324] ;  /* 0x00032400010b7983 */ /* 0x000ee20000300800 */
[----:B------:R-:W-:-:S05]  /*1a6b0*/  IADD3 R9, P4, PT, R9, UR12, RZ ;  /* 0x0000000c09097c10 */ /* 0x000fca000ff9e0ff */
[----:B------:R1:W-:Y:S01]  /*1a6c0*/  STL [R1+0x288], R9 ;  /* 0x0002880901007387 */ /* 0x0003e20000100800 */
[----:B------:R-:W-:Y:S01]  /*1a6d0*/  IMAD.MOV.U32 R4, RZ, RZ, R9 ;  /* 0x000000ffff047224 */ /* 0x000fe200078e0009 */
[----:B------:R-:W-:Y:S02]  /*1a6e0*/  IADD3 R13, P5, PT, R13, UR12, RZ ;  /* 0x0000000c0d0d7c10 */ /* 0x000fe4000ffbe0ff */
[----:B--2---:R-:W-:Y:S02]  /*1a6f0*/  IADD3.X R12, PT, PT, R12, UR13, RZ, P4, !PT ;  /* 0x0000000d0c0c7c10 */ /* 0x004fe4000a7fe4ff */
[----:B------:R-:W-:-:S03]  /*1a700*/  IADD3.X R16, PT, PT, R16, UR13, RZ, P5, !PT ;  /* 0x0000000d10107c10 */ /* 0x000fc6000affe4ff */
[----:B------:R-:W-:Y:S01]  /*1a710*/  IMAD.MOV.U32 R5, RZ, RZ, R12 ;  /* 0x000000ffff057224 */ /* 0x000fe200078e000c */
[----:B------:R2:W-:Y:S04]  /*1a720*/  STL [R1+0x284], R12 ;  /* 0x0002840c01007387 */ /* 0x0005e80000100800 */
[----:B------:R-:W-:Y:S04]  /*1a730*/  STL [R1+0x2a8], R13 ;  /* 0x0002a80d01007387 */ /* 0x000fe80000100800 */
[----:B-1----:R-:W3:Y:S04]  /*1a740*/  LDL.LU R9, [R1+0x348] ;  /* 0x0003480001097983 */ /* 0x002ee80000300800 */
[----:B------:R1:W-:Y:S04]  /*1a750*/  STL [R1+0x2a4], R16 ;  /* 0x0002a41001007387 */ /* 0x0003e80000100800 */
[----:B------:R1:W-:Y:S04]  /*1a760*/  LDGSTS.E [R6+0x20900], desc[UR28][R4.64], P3 ;  /* 0x2090000004067fae */ /* 0x0003e800099a101c */
[----:B--2---:R-:W2:Y:S01]  /*1a770*/  LDL.LU R12, [R1+0x368] ;  /* 0x00036800010c7983 */ /* 0x004ea20000300800 */
[----:B-1----:R-:W-:-:S03]  /*1a780*/  IMAD.MOV.U32 R5, RZ, RZ, R16 ;  /* 0x000000ffff057224 */ /* 0x002fc600078e0010 */
[----:B------:R-:W2:Y:S01]  /*1a790*/  LDL.LU R16, [R1+0x344] ;  /* 0x0003440001107983 */ /* 0x000ea20000300800 */
[----:B------:R-:W-:-:S03]  /*1a7a0*/  IMAD.MOV.U32 R4, RZ, RZ, R13 ;  /* 0x000000ffff047224 */ /* 0x000fc600078e000d */
[----:B------:R-:W2:Y:S01]  /*1a7b0*/  LDL.LU R13, [R1+0x364] ;  /* 0x00036400010d7983 */ /* 0x000ea20000300800 */
[----:B----4-:R-:W-:-:S03]  /*1a7c0*/  IADD3 R17, P4, PT, R17, UR12, RZ ;  /* 0x0000000c11117c10 */ /* 0x010fc6000ff9e0ff */
[----:B------:R1:W-:Y:S01]  /*1a7d0*/  LDGSTS.E [R6+0x20d00], desc[UR28][R4.64], P3 ;  /* 0x20d0000004067fae */ /* 0x0003e200099a101c */
[----:B------:R-:W-:-:S03]  /*1a7e0*/  IADD3 R8, P5, PT, R8, UR12, RZ ;  /* 0x0000000c08087c10 */ /* 0x000fc6000ffbe0ff */
[----:B------:R4:W-:Y:S01]  /*1a7f0*/  STL [R1+0x2c8], R17 ;  /* 0x0002c81101007387 */ /* 0x0009e20000100800 */
[----:B---3--:R-:W-:Y:S02]  /*1a800*/  IADD3.X R18, PT, PT, R18, UR13, RZ, P4, !PT ;  /* 0x0000000d12127c10 */ /* 0x008fe4000a7fe4ff */
[----:B------:R-:W-:-:S03]  /*1a810*/  IADD3.X R14, PT, PT, R14, UR13, RZ, P5, !PT ;  /* 0x0000000d0e0e7c10 */ /* 0x000fc6000affe4ff */
[----:B------:R3:W-:Y:S01]  /*1a820*/  STL [R1+0x2c4], R18 ;  /* 0x0002c41201007387 */ /* 0x0007e20000100800 */
[----:B-1----:R-:W-:-:S03]  /*1a830*/  IMAD.MOV.U32 R4, RZ, RZ, R17 ;  /* 0x000000ffff047224 */ /* 0x002fc600078e0011 */
[----:B------:R1:W-:Y:S04]  /*1a840*/  STL [R1+0x2e8], R8 ;  /* 0x0002e80801007387 */ /* 0x0003e80000100800 */
[----:B------:R-:W2:Y:S04]  /*1a850*/  LDL.LU R19, [R1+0x388] ;  /* 0x0003880001137983 */ /* 0x000ea80000300800 */
[----:B------:R1:W-:Y:S04]  /*1a860*/  STL [R1+0x2e4], R14 ;  /* 0x0002e40e01007387 */ /* 0x0003e80000100800 */
[----:B----4-:R-:W4:Y:S04]  /*1a870*/  LDL.LU R17, [R1+0x3a8] ;  /* 0x0003a80001117983 */ /* 0x010f280000300800 */
[----:B------:R-:W4:Y:S01]  /*1a880*/  LDL.LU R20, [R1+0x384] ;  /* 0x0003840001147983 */ /* 0x000f220000300800 */
[----:B------:R-:W-:-:S03]  /*1a890*/  IMAD.MOV.U32 R5, RZ, RZ, R18 ;  /* 0x000000ffff057224 */ /* 0x000fc600078e0012 */
[----:B---3--:R-:W3:Y:S04]  /*1a8a0*/  LDL.LU R18, [R1+0x3a4] ;  /* 0x0003a40001127983 */ /* 0x008ee80000300800 */
[----:B------:R1:W-:Y:S02]  /*1a8b0*/  LDGSTS.E [R6+0x21100], desc[UR28][R4.64], P3 ;  /* 0x2110000004067fae */ /* 0x0003e400099a101c */
[----:B-1----:R-:W-:Y:S01]  /*1a8c0*/  MOV R4, R8 ;  /* 0x0000000800047202 */ /* 0x002fe20000000f00 */
[----:B------:R-:W-:Y:S01]  /*1a8d0*/  IMAD.MOV.U32 R5, RZ, RZ, R14 ;  /* 0x000000ffff057224 */ /* 0x000fe200078e000e */
[----:B------:R-:W3:Y:S01]  /*1a8e0*/  LDL.LU R8, [R1+0x3c8] ;  /* 0x0003c80001087983 */ /* 0x000ee20000300800 */
[----:B------:R-:W-:-:S03]  /*1a8f0*/  IADD3 R10, P4, PT, R10, UR12, RZ ;  /* 0x0000000c0a0a7c10 */ /* 0x000fc6000ff9e0ff */
[----:B------:R-:W3:Y:S01]  /*1a900*/  LDL.LU R14, [R1+0x3e8] ;  /* 0x0003e800010e7983 */ /* 0x000ee20000300800 */
[----:B------:R-:W-:-:S03]  /*1a910*/  IADD3 R7, P5, PT, R7, UR12, RZ ;  /* 0x0000000c07077c10 */ /* 0x000fc6000ffbe0ff */
[----:B------:R1:W-:Y:S04]  /*1a920*/  STL [R1+0x308], R10 ;  /* 0x0003080a01007387 */ /* 0x0003e80000100800 */
[----:B------:R1:W-:Y:S01]  /*1a930*/  LDGSTS.E [R6+0x21500], desc[UR28][R4.64], P3 ;  /* 0x2150000004067fae */ /* 0x0003e200099a101c */
[----:B------:R-:W-:Y:S01]  /*1a940*/  IADD3.X R15, PT, PT, R15, UR13, RZ, P4, !PT ;  /* 0x0000000d0f0f7c10 */ /* 0x000fe2000a7fe4ff */
[----:B-1----:R-:W-:Y:S01]  /*1a950*/  IMAD.MOV.U32 R4, RZ, RZ, R10 ;  /* 0x000000ffff047224 */ /* 0x002fe200078e000a */
[----:B------:R-:W-:-:S03]  /*1a960*/  IADD3.X R11, PT, PT, R11, UR13, RZ, P5, !PT ;  /* 0x0000000d0b0b7c10 */ /* 0x000fc6000affe4ff */
[----:B------:R1:W-:Y:S01]  /*1a970*/  STL [R1+0x304], R15 ;  /* 0x0003040f01007387 */ /* 0x0003e20000100800 */
[----:B------:R-:W-:-:S03]  /*1a980*/  IMAD.MOV.U32 R5, RZ, RZ, R15 ;  /* 0x000000ffff057224 */ /* 0x000fc600078e000f */
[----:B------:R1:W-:Y:S04]  /*1a990*/  STL [R1+0x328], R7 ;  /* 0x0003280701007387 */ /* 0x0003e80000100800 */
[----:B------:R-:W3:Y:S04]  /*1a9a0*/  LDL.LU R10, [R1+0x3c4] ;  /* 0x0003c400010a7983 */ /* 0x000ee80000300800 */
[----:B------:R1:W-:Y:S04]  /*1a9b0*/  STL [R1+0x324], R11 ;  /* 0x0003240b01007387 */ /* 0x0003e80000100800 */
[----:B-1----:R-:W3:Y:S04]  /*1a9c0*/  LDL.LU R15, [R1+0x3e4] ;  /* 0x0003e400010f7983 */ /* 0x002ee80000300800 */
[----:B------:R1:W-:Y:S02]  /*1a9d0*/  LDGSTS.E [R6+0x21900], desc[UR28][R4.64], P3 ;  /* 0x2190000004067fae */ /* 0x0003e400099a101c */
[----:B-1----:R-:W-:-:S02]  /*1a9e0*/  IMAD.MOV.U32 R4, RZ, RZ, R7 ;  /* 0x000000ffff047224 */ /* 0x002fc400078e0007 */
[----:B------:R-:W-:Y:S01]  /*1a9f0*/  IMAD.MOV.U32 R5, RZ, RZ, R11 ;  /* 0x000000ffff057224 */ /* 0x000fe200078e000b */
[----:B------:R-:W3:Y:S04]  /*1aa00*/  LDL.LU R7, [R1+0x408] ;  /* 0x0004080001077983 */ /* 0x000ee80000300800 */
[----:B------:R-:W3:Y:S04]  /*1aa10*/  LDL.LU R11, [R1+0x428] ;  /* 0x00042800010b7983 */ /* 0x000ee80000300800 */
[----:B------:R1:W-:Y:S01]  /*1aa20*/  LDGSTS.E [R6+0x21d00], desc[UR28][R4.64], P3 ;  /* 0x21d0000004067fae */ /* 0x0003e200099a101c */
[----:B------:R-:W-:-:S05]  /*1aa30*/  IADD3 R9, P4, PT, R9, UR12, RZ ;  /* 0x0000000c09097c10 */ /* 0x000fca000ff9e0ff */
[----:B------:R2:W-:Y:S01]  /*1aa40*/  STL [R1+0x348], R9 ;  /* 0x0003480901007387 */ /* 0x0005e20000100800 */
[----:B-1----:R-:W-:Y:S01]  /*1aa50*/  IMAD.MOV.U32 R4, RZ, RZ, R9 ;  /* 0x000000ffff047224 */ /* 0x002fe200078e0009 */
[----:B--2---:R-:W-:Y:S02]  /*1aa60*/  IADD3 R12, P5, PT, R12, UR12, RZ ;  /* 0x0000000c0c0c7c10 */ /* 0x004fe4000ffbe0ff */
[----:B------:R-:W-:Y:S02]  /*1aa70*/  IADD3.X R16, PT, PT, R16, UR13, RZ, P4, !PT ;  /* 0x0000000d10107c10 */ /* 0x000fe4000a7fe4ff */
[----:B------:R-:W-:-:S03]  /*1aa80*/  IADD3.X R13, PT, PT, R13, UR13, RZ, P5, !PT ;  /* 0x0000000d0d0d7c10 */ /* 0x000fc6000affe4ff */
[----:B------:R1:W-:Y:S04]  /*1aa90*/  STL [R1+0x344], R16 ;  /* 0x0003441001007387 */ /* 0x0003e80000100800 */
[----:B------:R2:W-:Y:S04]  /*1aaa0*/  STL [R1+0x368], R12 ;  /* 0x0003680c01007387 */ /* 0x0005e80000100800 */
[----:B------:R-:W3:Y:S01]  /*1aab0*/  LDL.LU R9, [R1+0x404] ;  /* 0x0004040001097983 */ /* 0x000ee20000300800 */
[----:B------:R-:W-:-:S03]  /*1aac0*/  IMAD.MOV.U32 R5, RZ, RZ, R16 ;  /* 0x000000ffff057224 */ /* 0x000fc600078e0010 */
[----:B------:R2:W-:Y:S04]  /*1aad0*/  STL [R1+0x364], R13 ;  /* 0x0003640d01007387 */ /* 0x0005e80000100800 */
[----:B-1----:R-:W3:Y:S04]  /*1aae0*/  LDL.LU R16, [R1+0x424] ;  /* 0x0004240001107983 */ /* 0x002ee80000300800 */
[----:B------:R1:W-:Y:S01]  /*1aaf0*/  LDGSTS.E [R6+0x22100], desc[UR28][R4.64], P3 ;  /* 0x2210000004067fae */ /* 0x0003e200099a101c */
[----:B------:R-:W-:Y:S01]  /*1ab00*/  IADD3 R19, P4, PT, R19, UR12, RZ ;  /* 0x0000000c13137c10 */ /* 0x000fe2000ff9e0ff */
[----:B-1----:R-:W-:-:S02]  /*1ab10*/  IMAD.MOV.U32 R4, RZ, RZ, R12 ;  /* 0x000000ffff047224 */ /* 0x002fc400078e000c */
[----:B------:R-:W-:Y:S01]  /*1ab20*/  IMAD.MOV.U32 R5, RZ, RZ, R13 ;  /* 0x000000ffff057224 */ /* 0x000fe200078e000d */
[----:B----4-:R-:W-:Y:S01]  /*1ab30*/  IADD3 R17, P5, PT, R17, UR12, RZ ;  /* 0x0000000c11117c10 */ /* 0x010fe2000ffbe0ff */
[----:B--2---:R-:W2:Y:S01]  /*1ab40*/  LDL.LU R12, [R1+0x250] ;  /* 0x00025000010c7983 */ /* 0x004ea20000300800 */
[----:B------:R-:W-:-:S03]  /*1ab50*/  IADD3.X R20, PT, PT, R20, UR13, RZ, P4, !PT ;  /* 0x0000000d14147c10 */ /* 0x000fc6000a7fe4ff */
[----:B------:R1:W-:Y:S01]  /*1ab60*/  LDGSTS.E [R6+0x22500], desc[UR28][R4.64], P3 ;  /* 0x2250000004067fae */ /* 0x0003e200099a101c */
[----:B---3--:R-:W-:-:S03]  /*1ab70*/  IADD3.X R18, PT, PT, R18, UR13, RZ, P5, !PT ;  /* 0x0000000d12127c10 */ /* 0x008fc6000affe4ff */
[----:B------:R-:W3:Y:S04]  /*1ab80*/  LDL.LU R13, [R1+0x270] ;  /* 0x00027000010d7983 */ /* 0x000ee80000300800 */
[----:B------:R-:W-:Y:S01]  /*1ab90*/  STL [R1+0x388], R19 ;  /* 0x0003881301007387 */ /* 0x000fe20000100800 */
[----:B-1----:R-:W-:Y:S02]  /*1aba0*/  IMAD.MOV.U32 R4, RZ, RZ, R19 ;  /* 0x000000ffff047224 */ /* 0x002fe400078e0013 */
[----:B------:R-:W-:Y:S01]  /*1abb0*/  IMAD.MOV.U32 R5, RZ, RZ, R20 ;  /* 0x000000ffff057224 */ /* 0x000fe200078e0014 */
[----:B------:R-:W-:Y:S04]  /*1abc0*/  STL [R1+0x384], R20 ;  /* 0x0003841401007387 */ /* 0x000fe80000100800 */
[----:B------:R1:W-:Y:S04]  /*1abd0*/  STL [R1+0x3a8], R17 ;  /* 0x0003a81101007387 */ /* 0x0003e80000100800 */
[----:B------:R4:W-:Y:S04]  /*1abe0*/  LDGSTS.E [R6+0x22900], desc[UR28][R4.64], P3 ;  /* 0x2290000004067fae */ /* 0x0009e800099a101c */
[----:B------:R1:W-:Y:S01]  /*1abf0*/  STL [R1+0x3a4], R18 ;  /* 0x0003a41201007387 */ /* 0x0003e20000100800 */
[----:B----4-:R-:W-:-:S03]  /*1ac00*/  MOV R4, R17 ;  /* 0x0000001100047202 */ /* 0x010fc60000000f00 */
[----:B-1----:R-:W4:Y:S01]  /*1ac10*/  LDL.LU R17, [R1+0x24c] ;  /* 0x00024c0001117983 */ /* 0x002f220000300800 */
[----:B------:R-:W-:-:S03]  /*1ac20*/  IMAD.MOV.U32 R5, RZ, RZ, R18 ;  /* 0x000000ffff057224 */ /* 0x000fc600078e0012 */
[----:B------:R-:W4:Y:S01]  /*1ac30*/  LDL.LU R18, [R1+0x26c] ;  /* 0x00026c0001127983 */ /* 0x000f220000300800 */
[----:B------:R-:W-:Y:S02]  /*1ac40*/  IADD3 R8, P4, PT, R8, UR12, RZ ;  /* 0x0000000c08087c10 */ /* 0x000fe4000ff9e0ff */
[----:B------:R-:W-:Y:S01]  /*1ac50*/  IADD3 R14, P5, PT, R14, UR12, RZ ;  /* 0x0000000c0e0e7c10 */ /* 0x000fe2000ffbe0ff */
[----:B------:R1:W-:Y:S04]  /*1ac60*/  LDGSTS.E [R6+0x22d00], desc[UR28][R4.64], P3 ;  /* 0x22d0000004067fae */ /* 0x0003e800099a101c */
[----:B------:R1:W-:Y:S01]  /*1ac70*/  STL [R1+0x3c8], R8 ;  /* 0x0003c80801007387 */ /* 0x0003e20000100800 */
[----:B------:R-:W-:Y:S01]  /*1ac80*/  IADD3.X R10, PT, PT, R10, UR13, RZ, P4, !PT ;  /* 0x0000000d0a0a7c10 */ /* 0x000fe2000a7fe4ff */
[----:B-1----:R-:W-:-:S04]  /*1ac90*/  IMAD.MOV.U32 R4, RZ, RZ, R8 ;  /* 0x000000ffff047224 */ /* 0x002fc800078e0008 */
        /* <DEDUP_REMOVED lines=8> */
[----:B------:R-:W-:Y:S01]  /*1ad20*/  IADD3 R7, P4, PT, R7, UR12, RZ ;  /* 0x0000000c07077c10 */ /* 0x000fe2000ff9e0ff */
[----:B------:R-:W-:-:S02]  /*1ad30*/  IMAD.MOV.U32 R4, RZ, RZ, R14 ;  /* 0x000000ffff047224 */ /* 0x000fc400078e000e */
[----:B------:R-:W4:Y:S01]  /*1ad40*/  LDL.LU R14, [R1+0x28c] ;  /* 0x00028c00010e7983 */ /* 0x000f220000300800 */
[----:B------:R-:W-:Y:S01]  /*1ad50*/  IMAD.MOV.U32 R5, RZ, RZ, R15 ;  /* 0x000000ffff057224 */ /* 0x000fe200078e000f */
[----:B------:R-:W-:Y:S02]  /*1ad60*/  IADD3 R11, P5, PT, R11, UR12, RZ ;  /* 0x0000000c0b0b7c10 */ /* 0x000fe4000ffbe0ff */
[----:B------:R-:W4:Y:S04]  /*1ad70*/  LDL.LU R15, [R1+0x2ac] ;  /* 0x0002ac00010f7983 */ /* 0x000f280000300800 */
[----:B------:R1:W-:Y:S04]  /*1ad80*/  LDGSTS.E [R6+0x23500], desc[UR28][R4.64], P3 ;  /* 0x2350000004067fae */ /* 0x0003e800099a101c */
[----:B------:R-:W-:Y:S01]  /*1ad90*/  STL [R1+0x408], R7 ;  /* 0x0004080701007387 */ /* 0x000fe20000100800 */
[----:B-1----:R-:W-:Y:S01]  /*1ada0*/  IMAD.MOV.U32 R4, RZ, RZ, R7 ;  /* 0x000000ffff047224 */ /* 0x002fe200078e0007 */
[----:B------:R-:W-:-:S05]  /*1adb0*/  IADD3.X R9, PT, PT, R9, UR13, RZ, P4, !PT ;  /* 0x0000000d09097c10 */ /* 0x000fca000a7fe4ff */
[----:B------:R-:W-:Y:S01]  /*1adc0*/  IMAD.MOV.U32 R5, RZ, RZ, R9 ;  /* 0x000000ffff057224 */ /* 0x000fe200078e0009 */
[----:B------:R1:W-:Y:S01]  /*1add0*/  STL [R1+0x404], R9 ;  /* 0x0004040901007387 */ /* 0x0003e20000100800 */
[----:B------:R-:W-:-:S03]  /*1ade0*/  IADD3.X R16, PT, PT, R16, UR13, RZ, P5, !PT ;  /* 0x0000000d10107c10 */ /* 0x000fc6000affe4ff */
[----:B------:R-:W-:Y:S04]  /*1adf0*/  STL [R1+0x428], R11 ;  /* 0x0004280b01007387 */ /* 0x000fe80000100800 */
[----:B------:R2:W-:Y:S04]  /*1ae00*/  LDGSTS.E [R6+0x23900], desc[UR28][R4.64], P3 ;  /* 0x2390000004067fae */ /* 0x0005e800099a101c */
[----:B-1----:R-:W4:Y:S04]  /*1ae10*/  LDL.LU R9, [R1+0x2d0] ;  /* 0x0002d00001097983 */ /* 0x002f280000300800 */
[----:B------:R1:W-:Y:S04]  /*1ae20*/  STL [R1+0x424], R16 ;  /* 0x0004241001007387 */ /* 0x0003e80000100800 */
[----:B------:R-:W4:Y:S01]  /*1ae30*/  LDL.LU R7, [R1+0x2f0] ;  /* 0x0002f00001077983 */ /* 0x000f220000300800 */
[----:B--2---:R-:W-:-:S02]  /*1ae40*/  IMAD.MOV.U32 R5, RZ, RZ, R16 ;  /* 0x000000ffff057224 */ /* 0x004fc400078e0010 */
[----:B------:R-:W-:Y:S01]  /*1ae50*/  IMAD.MOV.U32 R4, RZ, RZ, R11 ;  /* 0x000000ffff047224 */ /* 0x000fe200078e000b */
[----:B-1----:R-:W2:Y:S04]  /*1ae60*/  LDL.LU R16, [R1+0x2cc] ;  /* 0x0002cc0001107983 */ /* 0x002ea80000300800 */
[----:B------:R-:W2:Y:S01]  /*1ae70*/  LDL.LU R11, [R1+0x2ec] ;  /* 0x0002ec00010b7983 */ /* 0x000ea20000300800 */
[----:B------:R-:W-:-:S03]  /*1ae80*/  IADD3 R12, P4, PT, R12, UR12, RZ ;  /* 0x0000000c0c0c7c10 */ /* 0x000fc6000ff9e0ff */
[----:B------:R1:W-:Y:S01]  /*1ae90*/  LDGSTS.E [R6+0x23d00], desc[UR28][R4.64], P3 ;  /* 0x23d0000004067fae */ /* 0x0003e200099a101c */
[----:B---3--:R-:W-:-:S03]  /*1aea0*/  IADD3 R13, P5, PT, R13, UR12, RZ ;  /* 0x0000000c0d0d7c10 */ /* 0x008fc6000ffbe0ff */
[----:B------:R-:W-:Y:S01]  /*1aeb0*/  STL [R1+0x250], R12 ;  /* 0x0002500c01007387 */ /* 0x000fe20000100800 */
[----:B-1----:R-:W-:Y:S01]  /*1aec0*/  LOP3.LUT R6, R2, 0x40, RZ, 0x3c, !PT ;  /* 0x0000004002067812 */ /* 0x002fe200078e3cff */
[----:B------:R-:W-:Y:S02]  /*1aed0*/  IMAD.MOV.U32 R4, RZ, RZ, R12 ;  /* 0x000000ffff047224 */ /* 0x000fe400078e000c */
[----:B------:R-:W-:Y:S02]  /*1aee0*/  STL [R1+0x270], R13 ;  /* 0x0002700d01007387 */ /* 0x000fe40000100800 */
[----:B------:R-:W-:Y:S01]  /*1aef0*/  VIADD R6, R6, UR5 ;  /* 0x0000000506067c36 */ /* 0x000fe20008000000 */
[----:B----4-:R-:W-:-:S04]  /*1af00*/  IADD3.X R17, PT, PT, R17, UR13, RZ, P4, !PT ;  /* 0x0000000d11117c10 */ /* 0x010fc8000a7fe4ff */
[----:B------:R-:W-:Y:S01]  /*1af10*/  MOV R5, R17 ;  /* 0x0000001100057202 */ /* 0x000fe20000000f00 */
[----:B------:R1:W-:Y:S01]  /*1af20*/  STL [R1+0x24c], R17 ;  /* 0x00024c1101007387 */ /* 0x0003e20000100800 */
[----:B------:R-:W-:-:S03]  /*1af30*/  IADD3.X R18, PT, PT, R18, UR13, RZ, P5, !PT ;  /* 0x0000000d12127c10 */ /* 0x000fc6000affe4ff */
[----:B------:R3:W-:Y:S04]  /*1af40*/  LDGSTS.E [R6+0x20200], desc[UR28][R4.64], P3 ;  /* 0x2020000004067fae */ /* 0x0007e800099a101c */
[----:B-1----:R-:W4:Y:S04]  /*1af50*/  LDL.LU R17, [R1+0x310] ;  /* 0x0003100001117983 */ /* 0x002f280000300800 */
[----:B------:R-:W4:Y:S01]  /*1af60*/  LDL.LU R12, [R1+0x330] ;  /* 0x00033000010c7983 */ /* 0x000f220000300800 */
[----:B---3--:R-:W-:-:S03]  /*1af70*/  IMAD.MOV.U32 R5, RZ, RZ, R18 ;  /* 0x000000ffff057224 */ /* 0x008fc600078e0012 */
[----:B------:R1:W-:Y:S01]  /*1af80*/  STL [R1+0x26c], R18 ;  /* 0x00026c1201007387 */ /* 0x0003e20000100800 */
[----:B------:R-:W-:-:S05]  /*1af90*/  IMAD.MOV.U32 R4, RZ, RZ, R13 ;  /* 0x000000ffff047224 */ /* 0x000fca00078e000d */
[----:B------:R3:W-:Y:S04]  /*1afa0*/  LDGSTS.E [R6+0x20600], desc[UR28][R4.64], P3 ;  /* 0x2060000004067fae */ /* 0x0007e800099a101c */
[----:B-1----:R-:W4:Y:S04]  /*1afb0*/  LDL.LU R18, [R1+0x30c] ;  /* 0x00030c0001127983 */ /* 0x002f280000300800 */
[----:B------:R-:W4:Y:S01]  /*1afc0*/  LDL.LU R13, [R1+0x32c] ;  /* 0x00032c00010d7983 */ /* 0x000f220000300800 */
[----:B------:R-:W-:Y:S02]  /*1afd0*/  IADD3 R8, P4, PT, R8, UR12, RZ ;  /* 0x0000000c08087c10 */ /* 0x000fe4000ff9e0ff */
[----:B------:R-:W-:-:S03]  /*1afe0*/  IADD3 R10, P5, PT, R10, UR12, RZ ;  /* 0x0000000c0a0a7c10 */ /* 0x000fc6000ffbe0ff */
[----:B------:R-:W-:Y:S01]  /*1aff0*/  STL [R1+0x290], R8 ;  /* 0x0002900801007387 */ /* 0x000fe20000100800 */
[----:B---3--:R-:W-:Y:S01]  /*1b000*/  IMAD.MOV.U32 R4, RZ, RZ, R8 ;  /* 0x000000ffff047224 */ /* 0x008fe200078e0008 */
[----:B------:R-:W-:Y:S02]  /*1b010*/  IADD3.X R14, PT, PT, R14, UR13, RZ, P4, !PT ;  /* 0x0000000d0e0e7c10 */ /* 0x000fe4000a7fe4ff */
[----:B------:R-:W-:-:S03]  /*1b020*/  IADD3.X R15, PT, PT, R15, UR13, RZ, P5, !PT ;  /* 0x0000000d0f0f7c10 */ /* 0x000fc6000affe4ff */
[----:B------:R-:W-:Y:S01]  /*1b030*/  IMAD.MOV.U32 R5, RZ, RZ, R14 ;  /* 0x000000ffff057224 */ /* 0x000fe200078e000e */
[----:B------:R1:W-:Y:S04]  /*1b040*/  STL [R1+0x28c], R14 ;  /* 0x00028c0e01007387 */ /* 0x0003e80000100800 */
[----:B------:R-:W-:Y:S04]  /*1b050*/  STL [R1+0x2b0], R10 ;  /* 0x0002b00a01007387 */ /* 0x000fe80000100800 */
[----:B------:R3:W-:Y:S04]  /*1b060*/  LDGSTS.E [R6+0x20a00], desc[UR28][R4.64], P3 ;  /* 0x20a0000004067fae */ /* 0x0007e800099a101c */
[----:B-1----:R-:W4:Y:S04]  /*1b070*/  LDL.LU R14, [R1+0x350] ;  /* 0x00035000010e7983 */ /* 0x002f280000300800 */
[----:B------:R1:W-:Y:S04]  /*1b080*/  STL [R1+0x2ac], R15 ;  /* 0x0002ac0f01007387 */ /* 0x0003e80000100800 */
[----:B------:R-:W4:Y:S01]  /*1b090*/  LDL.LU R8, [R1+0x370] ;  /* 0x0003700001087983 */ /* 0x000f220000300800 */
[----:B---3--:R-:W-:-:S03]  /*1b0a0*/  IMAD.MOV.U32 R5, RZ, RZ, R15 ;  /* 0x000000ffff057224 */ /* 0x008fc600078e000f */
[----:B-1----:R-:W3:Y:S01]  /*1b0b0*/  LDL.LU R15, [R1+0x34c] ;  /* 0x00034c00010f7983 */ /* 0x002ee20000300800 */
[----:B------:R-:W-:-:S03]  /*1b0c0*/  IMAD.MOV.U32 R4, RZ, RZ, R10 ;  /* 0x000000ffff047224 */ /* 0x000fc600078e000a */
[----:B------:R-:W3:Y:S04]  /*1b0d0*/  LDL.LU R10, [R1+0x36c] ;  /* 0x00036c00010a7983 */ /* 0x000ee80000300800 */
[----:B------:R1:W-:Y:S01]  /*1b0e0*/  LDGSTS.E [R6+0x20e00], desc[UR28][R4.64], P3 ;  /* 0x20e0000004067fae */ /* 0x0003e200099a101c */
[----:B------:R-:W-:Y:S02]  /*1b0f0*/  IADD3 R9, P4, PT, R9, UR12, RZ ;  /* 0x0000000c09097c10 */ /* 0x000fe4000ff9e0ff */
[----:B------:R-:W-:-:S03]  /*1b100*/  IADD3 R7, P5, PT, R7, UR12, RZ ;  /* 0x0000000c07077c10 */ /* 0x000fc6000ffbe0ff */
[----:B------:R1:W-:Y:S01]  /*1b110*/  STL [R1+0x2d0], R9 ;  /* 0x0002d00901007387 */ /* 0x0003e20000100800 */
[----:B--2---:R-:W-:Y:S02]  /*1b120*/  IADD3.X R16, PT, PT, R16, UR13, RZ, P4, !PT ;  /* 0x0000000d10107c10 */ /* 0x004fe4000a7fe4ff */
[----:B------:R-:W-:-:S03]  /*1b130*/  IADD3.X R11, PT, PT, R11, UR13, RZ, P5, !PT ;  /* 0x0000000d0b0b7c10 */ /* 0x000fc6000affe4ff */
[----:B------:R-:W-:Y:S01]  /*1b140*/  STL [R1+0x2cc], R16 ;  /* 0x0002cc1001007387 */ /* 0x000fe20000100800 */
[----:B-1----:R-:W-:-:S03]  /*1b150*/  IMAD.MOV.U32 R4, RZ, RZ, R9 ;  /* 0x000000ffff047224 */ /* 0x002fc600078e0009 */
[----:B------:R-:W-:Y:S01]  /*1b160*/  STL [R1+0x2f0], R7 ;  /* 0x0002f00701007387 */ /* 0x000fe20000100800 */
[----:B------:R-:W-:-:S03]  /*1b170*/  IMAD.MOV.U32 R5, RZ, RZ, R16 ;  /* 0x000000ffff057224 */ /* 0x000fc600078e0010 */
[----:B------:R-:W2:Y:S04]  /*1b180*/  LDL.LU R19, [R1+0x390] ;  /* 0x0003900001137983 */ /* 0x000ea80000300800 */
[----:B------:R1:W-:Y:S04]  /*1b190*/  STL [R1+0x2ec], R11 ;  /* 0x0002ec0b01007387 */ /* 0x0003e80000100800 */
[----:B------:R-:W2:Y:S04]  /*1b1a0*/  LDL.LU R9, [R1+0x3b0] ;  /* 0x0003b00001097983 */ /* 0x000ea80000300800 */
[----:B------:R-:W2:Y:S04]  /*1b1b0*/  LDL.LU R20, [R1+0x38c] ;  /* 0x00038c0001147983 */ /* 0x000ea80000300800 */
[----:B------:R1:W-:Y:S02]  /*1b1c0*/  LDGSTS.E [R6+0x21200], desc[UR28][R4.64], P3 ;  /* 0x2120000004067fae */ /* 0x0003e400099a101c */
[----:B-1----:R-:W-:-:S02]  /*1b1d0*/  IMAD.MOV.U32 R5, RZ, RZ, R11 ;  /* 0x000000ffff057224 */ /* 0x002fc400078e000b */
[----:B------:R-:W2:Y:S01]  /*1b1e0*/  LDL.LU R11, [R1+0x3ac] ;  /* 0x0003ac00010b7983 */ /* 0x000ea20000300800 */
[----:B------:R-:W-:-:S03]  /*1b1f0*/  IMAD.MOV.U32 R4, RZ, RZ, R7 ;  /* 0x000000ffff047224 */ /* 0x000fc600078e0007 */
[----:B------:R-:W2:Y:S04]  /*1b200*/  LDL.LU R7, [R1+0x3d0] ;  /* 0x0003d00001077983 */ /* 0x000ea80000300800 */
[----:B------:R-:W2:Y:S01]  /*1b210*/  LDL.LU R16, [R1+0x3f0] ;  /* 0x0003f00001107983 */ /* 0x000ea20000300800 */
[----:B----4-:R-:W-:-:S03]  /*1b220*/  IADD3 R17, P4, PT, R17, UR12, RZ ;  /* 0x0000000c11117c10 */ /* 0x010fc6000ff9e0ff */
[----:B------:R1:W-:Y:S01]  /*1b230*/  LDGSTS.E [R6+0x21600], desc[UR28][R4.64], P3 ;  /* 0x2160000004067fae */ /* 0x0003e200099a101c */
[----:B------:R-:W-:-:S03]  /*1b240*/  IADD3 R12, P5, PT, R12, UR12, RZ ;  /* 0x0000000c0c0c7c10 */ /* 0x000fc6000ffbe0ff */
[----:B------:R4:W-:Y:S01]  /*1b250*/  STL [R1+0x310], R17 ;  /* 0x0003101101007387 */ /* 0x0009e20000100800 */
[----:B------:R-:W-:Y:S01]  /*1b260*/  IADD3.X R18, PT, PT, R18, UR13, RZ, P4, !PT ;  /* 0x0000000d12127c10 */ /* 0x000fe2000a7fe4ff */
[----:B-1----:R-:W-:Y:S01]  /*1b270*/  IMAD.MOV.U32 R4, RZ, RZ, R17 ;  /* 0x000000ffff047224 */ /* 0x002fe200078e0011 */
[----:B------:R-:W-:-:S03]  /*1b280*/  IADD3.X R13, PT, PT, R13, UR13, RZ, P5, !PT ;  /* 0x0000000d0d0d7c10 */ /* 0x000fc6000affe4ff */
[----:B------:R1:W-:Y:S04]  /*1b290*/  STL [R1+0x30c], R18 ;  /* 0x00030c1201007387 */ /* 0x0003e80000100800 */
[----:B------:R1:W-:Y:S01]  /*1b2a0*/  STL [R1+0x330], R12 ;  /* 0x0003300c01007387 */ /* 0x0003e20000100800 */
[----:B------:R-:W-:-:S03]  /*1b2b0*/  MOV R5, R18 ;  /* 0x0000001200057202 */ /* 0x000fc60000000f00 */
[----:B----4-:R-:W4:Y:S04]  /*1b2c0*/  LDL.LU R17, [R1+0x3cc] ;  /* 0x0003cc0001117983 */ /* 0x010f280000300800 */
[----:B------:R3:W-:Y:S04]  /*1b2d0*/  STL [R1+0x32c], R13 ;  /* 0x00032c0d01007387 */ /* 0x0007e80000100800 */
[----:B-1----:R-:W4:Y:S04]  /*1b2e0*/  LDL.LU R18, [R1+0x3ec] ;  /* 0x0003ec0001127983 */ /* 0x002f280000300800 */
[----:B------:R1:W-:Y:S01]  /*1b2f0*/  LDGSTS.E [R6+0x21a00], desc[UR28][R4.64], P3 ;  /* 0x21a0000004067fae */ /* 0x0003e200099a101c */
[----:B------:R-:W-:Y:S01]  /*1b300*/  IADD3 R14, P4, PT, R14, UR12, RZ ;  /* 0x0000000c0e0e7c10 */ /* 0x000fe2000ff9e0ff */
[----:B-1----:R-:W-:-:S02]  /*1b310*/  IMAD.MOV.U32 R4, RZ, RZ, R12 ;  /* 0x000000ffff047224 */ /* 0x002fc400078e000c */
[----:B------:R-:W-:Y:S01]  /*1b320*/  IMAD.MOV.U32 R5, RZ, RZ, R13 ;  /* 0x000000ffff057224 */ /* 0x000fe200078e000d */
[----:B------:R-:W4:Y:S01]  /*1b330*/  LDL.LU R12, [R1+0x410] ;  /* 0x00041000010c7983 */ /* 0x000f220000300800 */
[----:B------:R-:W-:-:S03]  /*1b340*/  IADD3 R8, P5, PT, R8, UR12, RZ ;  /* 0x0000000c08087c10 */ /* 0x000fc6000ffbe0ff */
[----:B---3--:R-:W3:Y:S01]  /*1b350*/  LDL.LU R13, [R1+0x430] ;  /* 0x00043000010d7983 */ /* 0x008ee20000300800 */
[----:B------:R-:W-:-:S03]  /*1b360*/  IADD3.X R15, PT, PT, R15, UR13, RZ, P4, !PT ;  /* 0x0000000d0f0f7c10 */ /* 0x000fc6000a7fe4ff */
[----:B------:R1:W-:Y:S01]  /*1b370*/  STL [R1+0x350], R14 ;  /* 0x0003500e01007387 */ /* 0x0003e20000100800 */
[----:B------:R-:W-:-:S03]  /*1b380*/  IADD3.X R10, PT, PT, R10, UR13, RZ, P5, !PT ;  /* 0x0000000d0a0a7c10 */ /* 0x000fc6000affe4ff */
[----:B------:R1:W-:Y:S04]  /*1b390*/  LDGSTS.E [R6+0x21e00], desc[UR28][R4.64], P3 ;  /* 0x21e0000004067fae */ /* 0x0003e800099a101c */
[----:B------:R1:W-:Y:S04]  /*1b3a0*/  STL [R1+0x34c], R15 ;  /* 0x00034c0f01007387 */ /* 0x0003e80000100800 */
[----:B------:R-:W-:Y:S01]  /*1b3b0*/  STL [R1+0x370], R8 ;  /* 0x0003700801007387 */ /* 0x000fe20000100800 */
[----:B-1----:R-:W-:Y:S02]  /*1b3c0*/  IMAD.MOV.U32 R4, RZ, RZ, R14 ;  /* 0x000000ffff047224 */ /* 0x002fe400078e000e */
[----:B------:R-:W-:Y:S01]  /*1b3d0*/  IMAD.MOV.U32 R5, RZ, RZ, R15 ;  /* 0x000000ffff057224 */ /* 0x000fe200078e000f */
[----:B------:R-:W3:Y:S04]  /*1b3e0*/  LDL.LU R14, [R1+0x40c] ;  /* 0x00040c00010e7983 */ /* 0x000ee80000300800 */
[----:B------:R1:W-:Y:S04]  /*1b3f0*/  STL [R1+0x36c], R10 ;  /* 0x00036c0a01007387 */ /* 0x0003e80000100800 */
[----:B------:R-:W3:Y:S04]  /*1b400*/  LDL.LU R15, [R1+0x42c] ;  /* 0x00042c00010f7983 */ /* 0x000ee80000300800 */
[----:B------:R1:W-:Y:S02]  /*1b410*/  LDGSTS.E [R6+0x22200], desc[UR28][R4.64], P3 ;  /* 0x2220000004067fae */ /* 0x0003e400099a101c */
[----:B-1----:R-:W-:-:S02]  /*1b420*/  IMAD.MOV.U32 R4, RZ, RZ, R8 ;  /* 0x000000ffff047224 */ /* 0x002fc400078e0008 */
[----:B------:R-:W-:Y:S02]  /*1b430*/  IMAD.MOV.U32 R5, RZ, RZ, R10 ;  /* 0x000000ffff057224 */ /* 0x000fe400078e000a */
[----:B------:R-:W3:Y:S04]  /*1b440*/  LDL.LU R10, [R1+0x258] ;  /* 0x00025800010a7983 */ /* 0x000ee80000300800 */
[----:B------:R1:W-:Y:S04]  /*1b450*/  LDGSTS.E [R6+0x22600], desc[UR28][R4.64], P3 ;  /* 0x2260000004067fae */ /* 0x0003e800099a101c */
[----:B------:R-:W3:Y:S01]  /*1b460*/  LDL.LU R8, [R1+0x278] ;  /* 0x0002780001087983 */ /* 0x000ee20000300800 */
[----:B--2---:R-:W-:-:S05]  /*1b470*/  IADD3 R19, P4, PT, R19, UR12, RZ ;  /* 0x0000000c13137c10 */ /* 0x004fca000ff9e0ff */
[----:B-1----:R-:W-:Y:S01]  /*1b480*/  IMAD.MOV.U32 R4, RZ, RZ, R19 ;  /* 0x000000ffff047224 */ /* 0x002fe200078e0013 */
[----:B------:R-:W-:Y:S02]  /*1b490*/  IADD3 R9, P5, PT, R9, UR12, RZ ;  /* 0x0000000c09097c10 */ /* 0x000fe4000ffbe0ff */
[----:B------:R-:W-:Y:S01]  /*1b4a0*/  IADD3.X R20, PT, PT, R20, UR13, RZ, P4, !PT ;  /* 0x0000000d14147c10 */ /* 0x000fe2000a7fe4ff */
[----:B------:R-:W-:Y:S04]  /*1b4b0*/  STL [R1+0x390], R19 ;  /* 0x0003901301007387 */ /* 0x000fe80000100800 */
[----:B------:R-:W-:Y:S01]  /*1b4c0*/  IMAD.MOV.U32 R5, RZ, RZ, R20 ;  /* 0x000000ffff057224 */ /* 0x000fe200078e0014 */
[----:B------:R-:W-:Y:S04]  /*1b4d0*/  STL [R1+0x38c], R20 ;  /* 0x00038c1401007387 */ /* 0x000fe80000100800 */
[----:B------:R-:W-:Y:S04]  /*1b4e0*/  STL [R1+0x3b0], R9 ;  /* 0x0003b00901007387 */ /* 0x000fe80000100800 */
[----:B------:R1:W-:Y:S01]  /*1b4f0*/  LDGSTS.E [R6+0x22a00], desc[UR28][R4.64], P3 ;  /* 0x22a0000004067fae */ /* 0x0003e200099a101c */
[----:B------:R-:W-:-:S05]  /*1b500*/  IADD3.X R11, PT, PT, R11, UR13, RZ, P5, !PT ;  /* 0x0000000d0b0b7c10 */ /* 0x000fca000affe4ff */
[----:B------:R2:W-:Y:S01]  /*1b510*/  STL [R1+0x3ac], R11 ;  /* 0x0003ac0b01007387 */ /* 0x0005e20000100800 */
[----:B-1----:R-:W-:Y:S02]  /*1b520*/  IMAD.MOV.U32 R5, RZ, RZ, R11 ;  /* 0x000000ffff057224 */ /* 0x002fe400078e000b */
[----:B------:R-:W-:Y:S01]  /*1b530*/  IMAD.MOV.U32 R4, RZ, RZ, R9 ;  /* 0x000000ffff047224 */ /* 0x000fe200078e0009 */
[----:B--2---:R-:W2:Y:S01]  /*1b540*/  LDL.LU R11, [R1+0x254] ;  /* 0x00025400010b7983 */ /* 0x004ea20000300800 */
[----:B------:R-:W-:-:S03]  /*1b550*/  IADD3 R7, P4, PT, R7, UR12, RZ ;  /* 0x0000000c07077c10 */ /* 0x000fc6000ff9e0ff */
[----:B------:R-:W2:Y:S01]  /*1b560*/  LDL.LU R9, [R1+0x274] ;  /* 0x0002740001097983 */ /* 0x000ea20000300800 */
[----:B------:R-:W-:-:S03]  /*1b570*/  IADD3 R16, P5, PT, R16, UR12, RZ ;  /* 0x0000000c10107c10 */ /* 0x000fc6000ffbe0ff */
[----:B------:R1:W-:Y:S04]  /*1b580*/  LDGSTS.E [R6+0x22e00], desc[UR28][R4.64], P3 ;  /* 0x22e0000004067fae */ /* 0x0003e800099a101c */
[----:B------:R-:W-:Y:S01]  /*1b590*/  STL [R1+0x3d0], R7 ;  /* 0x0003d00701007387 */ /* 0x000fe20000100800 */
[----:B-1----:R-:W-:Y:S01]  /*1b5a0*/  IMAD.MOV.U32 R4, RZ, RZ, R7 ;  /* 0x000000ffff047224 */ /* 0x002fe200078e0007 */
[----:B----4-:R-:W-:-:S04]  /*1b5b0*/  IADD3.X R17, PT, PT, R17, UR13, RZ, P4, !PT ;  /* 0x0000000d11117c10 */ /* 0x010fc8000a7fe4ff */
[----:B------:R-:W-:Y:S01]  /*1b5c0*/  MOV R5, R17 ;  /* 0x0000001100057202 */ /* 0x000fe20000000f00 */
[----:B------:R1:W-:Y:S01]  /*1b5d0*/  STL [R1+0x3cc], R17 ;  /* 0x0003cc1101007387 */ /* 0x0003e20000100800 */
[----:B------:R-:W-:-:S03]  /*1b5e0*/  IADD3.X R18, PT, PT, R18, UR13, RZ, P5, !PT ;  /* 0x0000000d12127c10 */ /* 0x000fc6000affe4ff */
[----:B------:R-:W-:Y:S04]  /*1b5f0*/  STL [R1+0x3f0], R16 ;  /* 0x0003f01001007387 */ /* 0x000fe80000100800 */
[----:B------:R4:W-:Y:S04]  /*1b600*/  LDGSTS.E [R6+0x23200], desc[UR28][R4.64], P3 ;  /* 0x2320000004067fae */ /* 0x0009e800099a101c */
[----:B-1----:R-:W2:Y:S04]  /*1b610*/  LDL.LU R17, [R1+0x298] ;  /* 0x0002980001117983 */ /* 0x002ea80000300800 */
[----:B------:R1:W-:Y:S04]  /*1b620*/  STL [R1+0x3ec], R18 ;  /* 0x0003ec1201007387 */ /* 0x0003e80000100800 */
[----:B------:R-:W2:Y:S01]  /*1b630*/  LDL.LU R7, [R1+0x2b8] ;  /* 0x0002b80001077983 */ /* 0x000ea20000300800 */
[----:B----4-:R-:W-:-:S03]  /*1b640*/  IMAD.MOV.U32 R5, RZ, RZ, R18 ;  /* 0x000000ffff057224 */ /* 0x010fc600078e0012 */
[----:B-1----:R-:W4:Y:S01]  /*1b650*/  LDL.LU R18, [R1+0x294] ;  /* 0x0002940001127983 */ /* 0x002f220000300800 */
[----:B------:R-:W-:-:S03]  /*1b660*/  IMAD.MOV.U32 R4, RZ, RZ, R16 ;  /* 0x000000ffff047224 */ /* 0x000fc600078e0010 */
[----:B------:R-:W4:Y:S01]  /*1b670*/  LDL.LU R16, [R1+0x2b4] ;  /* 0x0002b40001107983 */ /* 0x000f220000300800 */
[----:B------:R-:W-:Y:S02]  /*1b680*/  IADD3 R12, P4, PT, R12, UR12, RZ ;  /* 0x0000000c0c0c7c10 */ /* 0x000fe4000ff9e0ff */
[----:B---3--:R-:W-:Y:S01]  /*1b690*/  IADD3 R13, P5, PT, R13, UR12, RZ ;  /* 0x0000000c0d0d7c10 */ /* 0x008fe2000ffbe0ff */
        /* <DEDUP_REMOVED lines=12> */
[----:B---3--:R-:W-:-:S02]  /*1b760*/  IMAD.MOV.U32 R5, RZ, RZ, R15 ;  /* 0x000000ffff057224 */ /* 0x008fc400078e000f */
[----:B------:R-:W-:Y:S01]  /*1b770*/  IMAD.MOV.U32 R4, RZ, RZ, R13 ;  /* 0x000000ffff047224 */ /* 0x000fe200078e000d */
[----:B-1----:R-:W3:Y:S01]  /*1b780*/  LDL.LU R15, [R1+0x2d4] ;  /* 0x0002d400010f7983 */ /* 0x002ee20000300800 */
[----:B------:R-:W-:-:S03]  /*1b790*/  IADD3 R10, P4, PT, R10, UR12, RZ ;  /* 0x0000000c0a0a7c10 */ /* 0x000fc6000ff9e0ff */
[----:B------:R-:W3:Y:S01]  /*1b7a0*/  LDL.LU R13, [R1+0x2f4] ;  /* 0x0002f400010d7983 */ /* 0x000ee20000300800 */
[----:B------:R-:W-:-:S03]  /*1b7b0*/  IADD3 R8, P5, PT, R8, UR12, RZ ;  /* 0x0000000c08087c10 */ /* 0x000fc6000ffbe0ff */
[----:B------:R1:W-:Y:S04]  /*1b7c0*/  LDGSTS.E [R6+0x23e00], desc[UR28][R4.64], P3 ;  /* 0x23e0000004067fae */ /* 0x0003e800099a101c */
[----:B------:R2:W-:Y:S01]  /*1b7d0*/  STL [R1+0x258], R10 ;  /* 0x0002580a01007387 */ /* 0x0005e20000100800 */
[----:B-1----:R-:W-:Y:S01]  /*1b7e0*/  LOP3.LUT R6, R2, 0x60, RZ, 0x3c, !PT ;  /* 0x0000006002067812 */ /* 0x002fe200078e3cff */
[----:B------:R-:W-:Y:S02]  /*1b7f0*/  IMAD.MOV.U32 R4, RZ, RZ, R10 ;  /* 0x000000ffff047224 */ /* 0x000fe400078e000a */
[----:B------:R1:W-:Y:S02]  /*1b800*/  STL [R1+0x278], R8 ;  /* 0x0002780801007387 */ /* 0x0003e40000100800 */
[----:B------:R-:W-:Y:S01]  /*1b810*/  VIADD R6, R6, UR5 ;  /* 0x0000000506067c36 */ /* 0x000fe20008000000 */
[----:B--2---:R-:W-:-:S02]  /*1b820*/  IADD3.X R11, PT, PT, R11, UR13, RZ, P4, !PT ;  /* 0x0000000d0b0b7c10 */ /* 0x004fc4000a7fe4ff */
[----:B------:R-:W-:-:S03]  /*1b830*/  IADD3.X R9, PT, PT, R9, UR13, RZ, P5, !PT ;  /* 0x0000000d09097c10 */ /* 0x000fc6000affe4ff */
[----:B------:R-:W-:Y:S01]  /*1b840*/  IMAD.MOV.U32 R5, RZ, RZ, R11 ;  /* 0x000000ffff057224 */ /* 0x000fe200078e000b */
[----:B------:R2:W-:Y:S04]  /*1b850*/  STL [R1+0x254], R11 ;  /* 0x0002540b01007387 */ /* 0x0005e80000100800 */
[----:B------:R1:W-:Y:S04]  /*1b860*/  LDGSTS.E [R6+0x20300], desc[UR28][R4.64], P3 ;  /* 0x2030000004067fae */ /* 0x0003e800099a101c */
[----:B------:R2:W-:Y:S04]  /*1b870*/  STL [R1+0x274], R9 ;  /* 0x0002740901007387 */ /* 0x0005e80000100800 */
[----:B------:R-:W3:Y:S01]  /*1b880*/  LDL.LU R10, [R1+0x314] ;  /* 0x00031400010a7983 */ /* 0x000ee20000300800 */
[----:B-1----:R-:W-:-:S03]  /*1b890*/  IMAD.MOV.U32 R4, RZ, RZ, R8 ;  /* 0x000000ffff047224 */ /* 0x002fc600078e0008 */
[----:B------:R-:W3:Y:S01]  /*1b8a0*/  LDL.LU R8, [R1+0x318] ;  /* 0x0003180001087983 */ /* 0x000ee20000300800 */
[----:B------:R-:W-:-:S03]  /*1b8b0*/  IMAD.MOV.U32 R5, RZ, RZ, R9 ;  /* 0x000000ffff057224 */ /* 0x000fc600078e0009 */
[----:B--2---:R-:W2:Y:S04]  /*1b8c0*/  LDL.LU R11, [R1+0x334] ;  /* 0x00033400010b7983 */ /* 0x004ea80000300800 */
[----:B------:R-:W2:Y:S04]  /*1b8d0*/  LDL.LU R9, [R1+0x338] ;  /* 0x0003380001097983 */ /* 0x000ea80000300800 */
[----:B------:R1:W-:Y:S01]  /*1b8e0*/  LDGSTS.E [R6+0x20700], desc[UR28][R4.64], P3 ;  /* 0x2070000004067fae */ /* 0x0003e200099a101c */
[----:B------:R-:W-:Y:S02]  /*1b8f0*/  IADD3 R17, P4, PT, R17, UR12, RZ ;  /* 0x0000000c11117c10 */ /* 0x000fe4000ff9e0ff */
[----:B------:R-:W-:-:S02]  /*1b900*/  IADD3 R7, P5, PT, R7, UR12, RZ ;  /* 0x0000000c07077c10 */ /* 0x000fc4000ffbe0ff */
[----:B----4-:R-:W-:Y:S02]  /*1b910*/  IADD3.X R18, PT, PT, R18, UR13, RZ, P4, !PT ;  /* 0x0000000d12127c10 */ /* 0x010fe4000a7fe4ff */
[----:B-1----:R-:W-:Y:S02]  /*1b920*/  MOV R4, R17 ;  /* 0x0000001100047202 */ /* 0x002fe40000000f00 */
[----:B------:R-:W-:Y:S01]  /*1b930*/  IADD3.X R16, PT, PT, R16, UR13, RZ, P5, !PT ;  /* 0x0000000d10107c10 */ /* 0x000fe2000affe4ff */
[----:B------:R-:W-:Y:S01]  /*1b940*/  IMAD.MOV.U32 R5, RZ, RZ, R18 ;  /* 0x000000ffff057224 */ /* 0x000fe200078e0012 */
[----:B------:R-:W-:Y:S04]  /*1b950*/  STL [R1+0x298], R17 ;  /* 0x0002981101007387 */ /* 0x000fe80000100800 */
[----:B------:R-:W-:Y:S04]  /*1b960*/  STL [R1+0x294], R18 ;  /* 0x0002941201007387 */ /* 0x000fe80000100800 */
[----:B------:R1:W-:Y:S04]  /*1b970*/  STL [R1+0x2b8], R7 ;  /* 0x0002b80701007387 */ /* 0x0003e80000100800 */
[----:B------:R4:W-:Y:S04]  /*1b980*/  LDGSTS.E [R6+0x20b00], desc[UR28][R4.64], P3 ;  /* 0x20b0000004067fae */ /* 0x0009e800099a101c */
[----:B------:R1:W-:Y:S04]  /*1b990*/  STL [R1+0x2b4], R16 ;  /* 0x0002b41001007387 */ /* 0x0003e80000100800 */
[----:B------:R-:W2:Y:S01]  /*1b9a0*/  LDL.LU R22, [R1+0x354] ;  /* 0x0003540001167983 */ /* 0x000ea20000300800 */
[----:B----4-:R-:W-:-:S03]  /*1b9b0*/  IMAD.MOV.U32 R4, RZ, RZ, R7 ;  /* 0x000000ffff047224 */ /* 0x010fc600078e0007 */
[----:B-1----:R-:W4:Y:S04]  /*1b9c0*/  LDL.LU R7, [R1+0x358] ;  /* 0x0003580001077983 */ /* 0x002f280000300800 */
[----:B------:R-:W4:Y:S04]  /*1b9d0*/  LDL.LU R21, [R1+0x374] ;  /* 0x0003740001157983 */ /* 0x000f280000300800 */
[----:B------:R-:W4:Y:S01]  /*1b9e0*/  LDL.LU R20, [R1+0x378] ;  /* 0x0003780001147983 */ /* 0x000f220000300800 */
[----:B------:R-:W-:Y:S02]  /*1b9f0*/  IADD3 R14, P4, PT, R14, UR12, RZ ;  /* 0x0000000c0e0e7c10 */ /* 0x000fe4000ff9e0ff */
[----:B------:R-:W-:-:S03]  /*1ba00*/  IADD3 R12, P5, PT, R12, UR12, RZ ;  /* 0x0000000c0c0c7c10 */ /* 0x000fc6000ffbe0ff */
[----:B------:R-:W-:Y:S01]  /*1ba10*/  STL [R1+0x2d8], R14 ;  /* 0x0002d80e01007387 */ /* 0x000fe20000100800 */
[----:B---3--:R-:W-:Y:S02]  /*1ba20*/  IADD3.X R15, PT, PT, R15, UR13, RZ, P4, !PT ;  /* 0x0000000d0f0f7c10 */ /* 0x008fe4000a7fe4ff */
[----:B------:R-:W-:-:S03]  /*1ba30*/  IADD3.X R13, PT, PT, R13, UR13, RZ, P5, !PT ;  /* 0x0000000d0d0d7c10 */ /* 0x000fc6000affe4ff */
[----:B------:R1:W-:Y:S01]  /*1ba40*/  STL [R1+0x2d4], R15 ;  /* 0x0002d40f01007387 */ /* 0x0003e20000100800 */
[----:B------:R-:W-:-:S03]  /*1ba50*/  IMAD.MOV.U32 R5, RZ, RZ, R16 ;  /* 0x000000ffff057224 */ /* 0x000fc600078e0010 */
[----:B------:R-:W-:Y:S04]  /*1ba60*/  STL [R1+0x2f8], R12 ;  /* 0x0002f80c01007387 */ /* 0x000fe80000100800 */
[----:B------:R-:W3:Y:S04]  /*1ba70*/  LDL.LU R18, [R1+0x398] ;  /* 0x0003980001127983 */ /* 0x000ee80000300800 */
[----:B------:R1:W-:Y:S04]  /*1ba80*/  STL [R1+0x2f4], R13 ;  /* 0x0002f40d01007387 */ /* 0x0003e80000100800 */
[----:B------:R-:W3:Y:S04]  /*1ba90*/  LDL.LU R16, [R1+0x3b8] ;  /* 0x0003b80001107983 */ /* 0x000ee80000300800 */
[----:B------:R-:W3:Y:S04]  /*1baa0*/  LDL.LU R19, [R1+0x394] ;  /* 0x0003940001137983 */ /* 0x000ee80000300800 */
[----:B------:R1:W-:Y:S04]  /*1bab0*/  LDGSTS.E [R6+0x20f00], desc[UR28][R4.64], P3 ;  /* 0x20f0000004067fae */ /* 0x0003e800099a101c */
[----:B------:R-:W3:Y:S01]  /*1bac0*/  LDL.LU R17, [R1+0x3b4] ;  /* 0x0003b40001117983 */ /* 0x000ee20000300800 */
[----:B-1----:R-:W-:-:S02]  /*1bad0*/  IMAD.MOV.U32 R4, RZ, RZ, R14 ;  /* 0x000000ffff047224 */ /* 0x002fc400078e000e */
[----:B------:R-:W-:Y:S02]  /*1bae0*/  IMAD.MOV.U32 R5, RZ, RZ, R15 ;  /* 0x000000ffff057224 */ /* 0x000fe400078e000f */
[----:B------:R-:W3:Y:S04]  /*1baf0*/  LDL.LU R15, [R1+0x3d4] ;  /* 0x0003d400010f7983 */ /* 0x000ee80000300800 */
[----:B------:R-:W3:Y:S04]  /*1bb00*/  LDL.LU R14, [R1+0x3d8] ;  /* 0x0003d800010e7983 */ /* 0x000ee80000300800 */
[----:B------:R1:W-:Y:S02]  /*1bb10*/  LDGSTS.E [R6+0x21300], desc[UR28][R4.64], P3 ;  /* 0x2130000004067fae */ /* 0x0003e400099a101c */
[----:B-1----:R-:W-:-:S02]  /*1bb20*/  IMAD.MOV.U32 R4, RZ, RZ, R12 ;  /* 0x000000ffff047224 */ /* 0x002fc400078e000c */
[----:B------:R-:W-:Y:S02]  /*1bb30*/  IMAD.MOV.U32 R5, RZ, RZ, R13 ;  /* 0x000000ffff057224 */ /* 0x000fe400078e000d */
[----:B------:R-:W3:Y:S04]  /*1bb40*/  LDL.LU R13, [R1+0x3f4] ;  /* 0x0003f400010d7983 */ /* 0x000ee80000300800 */
[----:B------:R-:W3:Y:S04]  /*1bb50*/  LDL.LU R12, [R1+0x3f8] ;  /* 0x0003f800010c7983 */ /* 0x000ee80000300800 */
[----:B------:R1:W-:Y:S01]  /*1bb60*/  LDGSTS.E [R6+0x21700], desc[UR28][R4.64], P3 ;  /* 0x2170000004067fae */ /* 0x0003e200099a101c */
[----:B------:R-:W-:-:S04]  /*1bb70*/  IADD3 R8, P4, PT, R8, UR12, RZ ;  /* 0x0000000c08087c10 */ /* 0x000fc8000ff9e0ff */
[----:B------:R-:W-:Y:S02]  /*1bb80*/  IADD3.X R10, PT, PT, R10, UR13, RZ, P4, !PT ;  /* 0x0000000d0a0a7c10 */ /* 0x000fe4000a7fe4ff */
[----:B--2---:R-:W-:Y:S01]  /*1bb90*/  IADD3 R9, P5, PT, R9, UR12, RZ ;  /* 0x0000000c09097c10 */ /* 0x004fe2000ffbe0ff */
[----:B------:R-:W-:Y:S01]  /*1bba0*/  STL [R1+0x318], R8 ;  /* 0x0003180801007387 */ /* 0x000fe20000100800 */
[----:B-1----:R-:W-:Y:S02]  /*1bbb0*/  IMAD.MOV.U32 R4, RZ, RZ, R8 ;  /* 0x000000ffff047224 */ /* 0x002fe400078e0008 */
[----:B------:R-:W-:Y:S01]  /*1bbc0*/  IADD3.X R11, PT, PT, R11, UR13, RZ, P5, !PT ;  /* 0x0000000d0b0b7c10 */ /* 0x000fe2000affe4ff */
[----:B------:R-:W-:Y:S01]  /*1bbd0*/  IMAD.MOV.U32 R5, RZ, RZ, R10 ;  /* 0x000000ffff057224 */ /* 0x000fe200078e000a */
[----:B------:R1:W-:Y:S04]  /*1bbe0*/  STL [R1+0x314], R10 ;  /* 0x0003140a01007387 */ /* 0x0003e80000100800 */
[----:B------:R-:W-:Y:S04]  /*1bbf0*/  STL [R1+0x338], R9 ;  /* 0x0003380901007387 */ /* 0x000fe80000100800 */
[----:B------:R2:W-:Y:S04]  /*1bc00*/  LDGSTS.E [R6+0x21b00], desc[UR28][R4.64], P3 ;  /* 0x21b0000004067fae */ /* 0x0005e800099a101c */
[----:B-1----:R-:W3:Y:S04]  /*1bc10*/  LDL.LU R10, [R1+0x418] ;  /* 0x00041800010a7983 */ /* 0x002ee80000300800 */
[----:B------:R1:W-:Y:S04]  /*1bc20*/  STL [R1+0x334], R11 ;  /* 0x0003340b01007387 */ /* 0x0003e80000100800 */
[----:B------:R-:W3:Y:S01]  /*1bc30*/  LDL.LU R8, [R1+0x438] ;  /* 0x0004380001087983 */ /* 0x000ee20000300800 */
[----:B--2---:R-:W-:-:S03]  /*1bc40*/  IMAD.MOV.U32 R5, RZ, RZ, R11 ;  /* 0x000000ffff057224 */ /* 0x004fc600078e000b */
[----:B-1----:R-:W2:Y:S01]  /*1bc50*/  LDL.LU R11, [R1+0x414] ;  /* 0x00041400010b7983 */ /* 0x002ea20000300800 */
[----:B------:R-:W-:-:S03]  /*1bc60*/  IMAD.MOV.U32 R4, RZ, RZ, R9 ;  /* 0x000000ffff047224 */ /* 0x000fc600078e0009 */
[----:B------:R-:W2:Y:S04]  /*1bc70*/  LDL.LU R9, [R1+0x434] ;  /* 0x0004340001097983 */ /* 0x000ea80000300800 */
[----:B------:R1:W-:Y:S01]  /*1bc80*/  LDGSTS.E [R6+0x21f00], desc[UR28][R4.64], P3 ;  /* 0x21f0000004067fae */ /* 0x0003e200099a101c */
[----:B----4-:R-:W-:-:S04]  /*1bc90*/  IADD3 R7, P4, PT, R7, UR12, RZ ;  /* 0x0000000c07077c10 */ /* 0x010fc8000ff9e0ff */
[----:B------:R-:W-:Y:S01]  /*1bca0*/  IADD3.X R22, PT, PT, R22, UR13, RZ, P4, !PT ;  /* 0x0000000d16167c10 */ /* 0x000fe2000a7fe4ff */
[----:B------:R4:W-:Y:S01]  /*1bcb0*/  STL [R1+0x358], R7 ;  /* 0x0003580701007387 */ /* 0x0009e20000100800 */
[----:B------:R-:W-:-:S03]  /*1bcc0*/  IADD3 R20, P5, PT, R20, UR12, RZ ;  /* 0x0000000c14147c10 */ /* 0x000fc6000ffbe0ff */
[----:B------:R2:W-:Y:S01]  /*1bcd0*/  STL [R1+0x354], R22 ;  /* 0x0003541601007387 */ /* 0x0005e20000100800 */
[----:B-1----:R-:W-:-:S03]  /*1bce0*/  MOV R4, R7 ;  /* 0x0000000700047202 */ /* 0x002fc60000000f00 */
[----:B------:R1:W-:Y:S04]  /*1bcf0*/  STL [R1+0x378], R20 ;  /* 0x0003781401007387 */ /* 0x0003e80000100800 */
[----:B----4-:R-:W4:Y:S01]  /*1bd00*/  LDL R7, [R1+0x43c] ;  /* 0x00043c0001077983 */ /* 0x010f220000100800 */
[----:B------:R-:W-:Y:S01]  /*1bd10*/  IMAD.MOV.U32 R5, RZ, RZ, R22 ;  /* 0x000000ffff057224 */ /* 0x000fe200078e0016 */
[----:B------:R-:W-:-:S04]  /*1bd20*/  IADD3.X R21, PT, PT, R21, UR13, RZ, P5, !PT ;  /* 0x0000000d15157c10 */ /* 0x000fc8000affe4ff */
[----:B------:R1:W-:Y:S02]  /*1bd30*/  LDGSTS.E [R6+0x22300], desc[UR28][R4.64], P3 ;  /* 0x2230000004067fae */ /* 0x0003e400099a101c */
[----:B-1----:R-:W-:Y:S02]  /*1bd40*/  IMAD.MOV.U32 R4, RZ, RZ, R20 ;  /* 0x000000ffff047224 */ /* 0x002fe400078e0014 */
[----:B------:R-:W-:-:S05]  /*1bd50*/  IMAD.MOV.U32 R5, RZ, RZ, R21 ;  /* 0x000000ffff057224 */ /* 0x000fca00078e0015 */
[----:B------:R1:W-:Y:S01]  /*1bd60*/  LDGSTS.E [R6+0x22700], desc[UR28][R4.64], P3 ;  /* 0x2270000004067fae */ /* 0x0003e200099a101c */
[----:B---3--:R-:W-:Y:S02]  /*1bd70*/  IADD3 R18, P4, PT, R18, UR12, RZ ;  /* 0x0000000c12127c10 */ /* 0x008fe4000ff9e0ff */
[----:B------:R-:W-:Y:S02]  /*1bd80*/  IADD3 R16, P5, PT, R16, UR12, RZ ;  /* 0x0000000c10107c10 */ /* 0x000fe4000ffbe0ff */
[----:B------:R-:W-:Y:S01]  /*1bd90*/  IADD3.X R19, PT, PT, R19, UR13, RZ, P4, !PT ;  /* 0x0000000d13137c10 */ /* 0x000fe2000a7fe4ff */
[----:B-1----:R-:W-:-:S04]  /*1bda0*/  IMAD.MOV.U32 R4, RZ, RZ, R18 ;  /* 0x000000ffff047224 */ /* 0x002fc800078e0012 */
[----:B------:R-:W-:Y:S01]  /*1bdb0*/  IMAD.MOV.U32 R5, RZ, RZ, R19 ;  /* 0x000000ffff057224 */ /* 0x000fe200078e0013 */
[----:B------:R-:W-:-:S04]  /*1bdc0*/  IADD3.X R17, PT, PT, R17, UR13, RZ, P5, !PT ;  /* 0x0000000d11117c10 */ /* 0x000fc8000affe4ff */
[----:B------:R1:W-:Y:S01]  /*1bdd0*/  LDGSTS.E [R6+0x22b00], desc[UR28][R4.64], P3 ;  /* 0x22b0000004067fae */ /* 0x0003e200099a101c */
[----:B------:R-:W-:Y:S01]  /*1bde0*/  IADD3 R14, P4, PT, R14, UR12, RZ ;  /* 0x0000000c0e0e7c10 */ /* 0x000fe2000ff9e0ff */
[----:B-1----:R-:W-:Y:S02]  /*1bdf0*/  IMAD.MOV.U32 R4, RZ, RZ, R16 ;  /* 0x000000ffff047224 */ /* 0x002fe400078e0010 */
[----:B------:R-:W-:Y:S01]  /*1be00*/  IMAD.MOV.U32 R5, RZ, RZ, R17 ;  /* 0x000000ffff057224 */ /* 0x000fe200078e0011 */
[----:B------:R-:W-:-:S04]  /*1be10*/  IADD3.X R15, PT, PT, R15, UR13, RZ, P4, !PT ;  /* 0x0000000d0f0f7c10 */ /* 0x000fc8000a7fe4ff */
[----:B------:R1:W-:Y:S04]  /*1be20*/  LDGSTS.E [R6+0x22f00], desc[UR28][R4.64], P3 ;  /* 0x22f0000004067fae */ /* 0x0003e800099a101c */
[----:B------:R3:W-:Y:S01]  /*1be30*/  STL [R1+0x374], R21 ;  /* 0x0003741501007387 */ /* 0x0007e20000100800 */
[----:B-1----:R-:W-:Y:S01]  /*1be40*/  IMAD.MOV.U32 R4, RZ, RZ, R14 ;  /* 0x000000ffff047224 */ /* 0x002fe200078e000e */
[----:B------:R-:W-:Y:S01]  /*1be50*/  IADD3 R12, P5, PT, R12, UR12, RZ ;  /* 0x0000000c0c0c7c10 */ /* 0x000fe2000ffbe0ff */
[----:B------:R-:W-:-:S03]  /*1be60*/  IMAD.MOV.U32 R5, RZ, RZ, R15 ;  /* 0x000000ffff057224 */ /* 0x000fc600078e000f */
[----:B------:R-:W-:Y:S02]  /*1be70*/  IADD3.X R13, PT, PT, R13, UR13, RZ, P5, !PT ;  /* 0x0000000d0d0d7c10 */ /* 0x000fe4000affe4ff */
[----:B------:R1:W-:Y:S04]  /*1be80*/  LDGSTS.E [R6+0x23300], desc[UR28][R4.64], P3 ;  /* 0x2330000004067fae */ /* 0x0003e800099a101c */
[----:B------:R3:W-:Y:S04]  /*1be90*/  STL [R1+0x398], R18 ;  /* 0x0003981201007387 */ /* 0x0007e80000100800 */
[----:B------:R3:W-:Y:S01]  /*1bea0*/  STL [R1+0x394], R19 ;  /* 0x0003941301007387 */ /* 0x0007e20000100800 */
[----:B-1----:R-:W-:-:S02]  /*1beb0*/  IMAD.MOV.U32 R4, RZ, RZ, R12 ;  /* 0x000000ffff047224 */ /* 0x002fc400078e000c */
[----:B------:R-:W-:Y:S01]  /*1bec0*/  IMAD.MOV.U32 R5, RZ, RZ, R13 ;  /* 0x000000ffff057224 */ /* 0x000fe200078e000d */
[----:B------:R3:W-:Y:S04]  /*1bed0*/  STL [R1+0x3b8], R16 ;  /* 0x0003b81001007387 */ /* 0x0007e80000100800 */
[----:B------:R3:W-:Y:S04]  /*1bee0*/  STL [R1+0x3b4], R17 ;  /* 0x0003b41101007387 */ /* 0x0007e80000100800 */
[----:B------:R1:W-:Y:S04]  /*1bef0*/  LDGSTS.E [R6+0x23700], desc[UR28][R4.64], P3 ;  /* 0x2370000004067fae */ /* 0x0003e800099a101c */
[----:B------:R3:W-:Y:S04]  /*1bf00*/  STL [R1+0x3d8], R14 ;  /* 0x0003d80e01007387 */ /* 0x0007e80000100800 */
[----:B------:R3:W-:Y:S04]  /*1bf10*/  STL [R1+0x3d4], R15 ;  /* 0x0003d40f01007387 */ /* 0x0007e80000100800 */
[----:B------:R3:W-:Y:S04]  /*1bf20*/  STL [R1+0x3f8], R12 ;  /* 0x0003f80c01007387 */ /* 0x0007e80000100800 */
[----:B------:R3:W-:Y:S01]  /*1bf30*/  STL [R1+0x3f4], R13 ;  /* 0x0003f40d01007387 */ /* 0x0007e20000100800 */
[----:B------:R-:W-:-:S04]  /*1bf40*/  UIADD3 UR17, UPT, UPT, UR17, 0x1, URZ ;  /* 0x0000000111117890 */ /* 0x000fc8000fffe0ff */
[----:B------:R-:W-:-:S04]  /*1bf50*/  UISETP.GT.AND UP1, UPT, UR17, 0x1, UPT ;  /* 0x000000011100788c */ /* 0x000fc8000bf24270 */
[----:B------:R-:W-:Y:S02]  /*1bf60*/  USEL UR5, URZ, 0x1, !UP1 ;  /* 0x00000001ff057887 */ /* 0x000fe4000c800000 */
[----:B------:R-:W-:Y:S02]  /*1bf70*/  USEL UR17, UR17, URZ, !UP1 ;  /* 0x000000ff11117287 */ /* 0x000fe4000c800000 */
[----:B------:R-:W-:Y:S01]  /*1bf80*/  ULOP3.LUT UR5, UR6, UR5, URZ, 0x3c, !UPT ;  /* 0x0000000506057292 */ /* 0x000fe2000f8e3cff */
[----:B------:R-:W-:-:S04]  /*1bf90*/  IADD3 R10, P4, PT, R10, UR12, RZ ;  /* 0x0000000c0a0a7c10 */ /* 0x000fc8000ff9e0ff */
[----:B-1----:R-:W-:Y:S02]  /*1bfa0*/  MOV R4, R10 ;  /* 0x0000000a00047202 */ /* 0x002fe40000000f00 */
[----:B------:R-:W-:Y:S02]  /*1bfb0*/  IADD3 R8, P5, PT, R8, UR12, RZ ;  /* 0x0000000c08087c10 */ /* 0x000fe4000ffbe0ff */
[----:B--2---:R-:W-:Y:S01]  /*1bfc0*/  IADD3.X R11, PT, PT, R11, UR13, RZ, P4, !PT ;  /* 0x0000000d0b0b7c10 */ /* 0x004fe2000a7fe4ff */
[----:B------:R3:W-:Y:S01]  /*1bfd0*/  STL [R1+0x418], R10 ;  /* 0x0004180a01007387 */ /* 0x0007e20000100800 */
[----:B------:R-:W-:-:S03]  /*1bfe0*/  IADD3.X R9, PT, PT, R9, UR13, RZ, P5, !PT ;  /* 0x0000000d09097c10 */ /* 0x000fc6000affe4ff */
[----:B------:R-:W-:Y:S01]  /*1bff0*/  IMAD.MOV.U32 R5, RZ, RZ, R11 ;  /* 0x000000ffff057224 */ /* 0x000fe200078e000b */
[----:B------:R3:W-:Y:S04]  /*1c000*/  STL [R1+0x414], R11 ;  /* 0x0004140b01007387 */ /* 0x0007e80000100800 */
[----:B------:R1:W-:Y:S04]  /*1c010*/  LDGSTS.E [R6+0x23b00], desc[UR28][R4.64], P3 ;  /* 0x23b0000004067fae */ /* 0x0003e800099a101c */
[----:B------:R3:W-:Y:S04]  /*1c020*/  STL [R1+0x438], R8 ;  /* 0x0004380801007387 */ /* 0x0007e80000100800 */
[----:B------:R3:W-:Y:S01]  /*1c030*/  STL [R1+0x434], R9 ;  /* 0x0004340901007387 */ /* 0x0007e20000100800 */
[----:B-1----:R-:W-:-:S02]  /*1c040*/  IMAD.MOV.U32 R4, RZ, RZ, R8 ;  /* 0x000000ffff047224 */ /* 0x002fc400078e0008 */
[----:B------:R-:W-:-:S05]  /*1c050*/  IMAD.MOV.U32 R5, RZ, RZ, R9 ;  /* 0x000000ffff057224 */ /* 0x000fca00078e0009 */
[----:B------:R1:W-:Y:S04]  /*1c060*/  LDGSTS.E [R6+0x23f00], desc[UR28][R4.64], P3 ;  /* 0x23f0000004067fae */ /* 0x0003e800099a101c */
[----:B------:R-:W0:Y:S01]  /*1c070*/  LDGDEPBAR ;  /* 0x00000000000079af */ /* 0x000e220000000000 */
[C---:B----4-:R-:W-:Y:S01]  /*1c080*/  ISETP.NE.U32.AND P3, PT, R166.reuse, R7, PT ;  /* 0x00000007a600720c */ /* 0x050fe20003f65070 */
[----:B-1----:R-:W-:Y:S02]  /*1c090*/  IMAD.U32 R4, RZ, RZ, UR6 ;  /* 0x00000006ff047e24 */ /* 0x002fe4000f8e00ff */
[----:B------:R-:W-:-:S10]  /*1c0a0*/  VIADD R166, R166, 0x1 ;  /* 0x00000001a6a67836 */ /* 0x000fd40000000000 */
[----:B---3--:R-:W-:Y:S05]  /*1c0b0*/  @P3 BRA `(.L_x_11) ;  /* 0xffffff7c00a03947 */ /* 0x008fea000383ffff */
.L_x_8:
[----:B------:R-:W1:Y:S01]  /*1c0c0*/  LDC R4, c[0x0][0x3b4] ;  /* 0x0000ed00ff047b82 */ /* 0x000e620000000800 */
[----:B------:R-:W2:Y:S01]  /*1c0d0*/  LDCU UR32, c[0x0][0x3b8] ;  /* 0x00007700ff2077ac */ /* 0x000ea20008000800 */
[----:B------:R-:W3:Y:S01]  /*1c0e0*/  LDCU.64 UR34, c[0x0][0x398] ;  /* 0x00007300ff2277ac */ /* 0x000ee20008000a00 */
[----:B------:R-:W4:Y:S01]  /*1c0f0*/  LDCU.128 UR12, c[0x0][0x390] ;  /* 0x00007200ff0c77ac */ /* 0x000f220008000c00 */
[----:B------:R-:W-:Y:S05]  /*1c100*/  @!P2 BRA `(.L_x_12) ;  /* 0x000000000010a947 */ /* 0x000fea0003800000 */
[----:B------:R-:W-:-:S06]  /*1c110*/  USHF.L.U32 UR6, UR6, 0x1f, URZ ;  /* 0x0000001f06067899 */ /* 0x000fcc00080006ff */
[----:B------:R-:W-:-:S04]  /*1c120*/  IMAD.U32 R0, RZ, RZ, UR6 ;  /* 0x00000006ff007e24 */ /* 0x000fc8000f8e00ff */
[----:B------:R-:W4:Y:S02]  /*1c130*/  SYNCS.PHASECHK.TRANS64.TRYWAIT P0, [UR4], R0 ;  /* 0x00000000ff0075a7 */ /* 0x000f240008001104 */
[----:B----4-:R-:W-:Y:S05]  /*1c140*/  @!P0 BRA `(.L_x_13) ;  /* 0x0000006400c48947 */ /* 0x010fea0003800000 */
.L_x_12:
[----:B------:R-:W-:-:S04]  /*1c150*/  DEPBAR.LE SB0, 0x0 ;  /* 0x000080000000791a */ /* 0x000fc80000000000 */
[----:B------:R-:W-:Y:S01]  /*1c160*/  BAR.SYNC.DEFER_BLOCKING 0x0 ;  /* 0x0000000000007b1d */ /* 0x000fe20000010000 */
[C---:B-1---5:R-:W-:Y:S01]  /*1c170*/  IMAD R201, R199.reuse, R4, RZ ;  /* 0x00000004c7c97224 */ /* 0x062fe200078e02ff */
[----:B----4-:R-:W-:-:S04]  /*1c180*/  ISETP.GE.AND P0, PT, R199, UR14, PT ;  /* 0x0000000ec7007c0c */ /* 0x010fc8000bf06270 */
[----:B------:R-:W1:Y:S01]  /*1c190*/  LDCU.64 UR4, c[0x0][0x398] ;  /* 0x00007300ff0477ac */ /* 0x000e620008000a00 */
[----:B--2---:R-:W-:Y:S01]  /*1c1a0*/  IMAD R0, R198, UR32, RZ ;  /* 0x00000020c6007c24 */ /* 0x004fe2000f8e02ff */
[----:B------:R-:W2:Y:S01]  /*1c1b0*/  LDCU.64 UR30, c[0x0][0x398] ;  /* 0x00007300ff1e77ac */ /* 0x000ea20008000a00 */
[----:B------:R-:W4:Y:S01]  /*1c1c0*/  LDCU.64 UR26, c[0x0][0x398] ;  /* 0x00007300ff1a77ac */ /* 0x000f220008000a00 */
[----:B------:R-:W3:Y:S01]  /*1c1d0*/  LDCU.64 UR24, c[0x0][0x398] ;  /* 0x00007300ff1877ac */ /* 0x000ee20008000a00 */
[----:B------:R-:W1:Y:S01]  /*1c1e0*/  LDCU.64 UR20, c[0x0][0x398] ;  /* 0x00007300ff1477ac */ /* 0x000e620008000a00 */
[----:B------:R-:W1:Y:S02]  /*1c1f0*/  @!P1 SYNCS.CCTL.IV [UR9+0x38000] ;  /* 0x03800000ff0099b1 */ /* 0x000e640008000009 */
[----:B-1----:R-:W-:Y:S01]  /*1c200*/  BAR.SYNC.DEFER_BLOCKING 0x0 ;  /* 0x0000000000007b1d */ /* 0x002fe20000010000 */
[----:B------:R-:W-:-:S05]  /*1c210*/  LEA R2, P2, R201, UR12, 0x2 ;  /* 0x0000000cc9027c11 */ /* 0x000fca000f8410ff */
[----:B------:R-:W1:Y:S01]  /*1c220*/  LDCU.64 UR22, c[0x0][0x398] ;  /* 0x00007300ff1677ac */ /* 0x000e620008000a00 */
[----:B------:R-:W1:Y:S01]  /*1c230*/  LDTM.x64 R8, tmem[UR11] ;  /* 0x0000000b000879ee */ /* 0x000e620008340000 */
[----:B---3--:R-:W-:Y:S01]  /*1c240*/  ISETP.LT.AND P0, PT, R198, UR35, !P0 ;  /* 0x00000023c6007c0c */ /* 0x008fe2000c701270 */
[----:B------:R-:W-:Y:S01]  /*1c250*/  LDTM.x64 R132, tmem[UR11+0x40] ;  /* 0x0000400b008479ee */ /* 0x000fe20008340000 */
[----:B------:R-:W-:Y:S01]  /*1c260*/  LEA.HI.X.SX32 R3, R201, UR13, 0x2, P2 ;  /* 0x0000000dc9037c11 */ /* 0x000fe200090f16ff */
[----:B------:R-:W-:Y:S01]  /*1c270*/  IMAD R201, R4, 0x80, R201 ;  /* 0x0000008004c97824 */ /* 0x000fe200078e02c9 */
[----:B------:R-:W3:Y:S01]  /*1c280*/  LDCU.64 UR16, c[0x0][0x398] ;  /* 0x00007300ff1077ac */ /* 0x000ee20008000a00 */
[----:B------:R-:W-:Y:S01]  /*1c290*/  IMAD.WIDE R196, R0, 0x4, R2 ;  /* 0x0000000400c47825 */ /* 0x000fe200078e0202 */
[----:B------:R-:W2:Y:S01]  /*1c2a0*/  LDCU.64 UR18, c[0x0][0x398] ;  /* 0x00007300ff1277ac */ /* 0x000ea20008000a00 */
[----:B------:R-:W2:Y:S01]  /*1c2b0*/  LDCU.64 UR6, c[0x0][0x398] ;  /* 0x00007300ff0677ac */ /* 0x000ea20008000a00 */
[----:B------:R-:W2:Y:S01]  /*1c2c0*/  @!P1 SYNCS.CCTL.IV [UR9+0x38008] ;  /* 0x03800800ff0099b1 */ /* 0x000ea20008000009 */
[----:B------:R-:W2:Y:S01]  /*1c2d0*/  LDCU.64 UR8, c[0x0][0x398] ;  /* 0x00007300ff0877ac */ /* 0x000ea20008000a00 */
[----:B------:R-:W2:Y:S01]  /*1c2e0*/  LDCU UR47, c[0x0][0x398] ;  /* 0x00007300ff2f77ac */ /* 0x000ea20008000800 */
[----:B-1----:R-:W-:Y:S01]  /*1c2f0*/  STL [R1+0x4], R9 ;  /* 0x0000040901007387 */ /* 0x002fe20000100800 */
[----:B------:R-:W-:Y:S01]  /*1c300*/  IMAD.MOV.U32 R207, RZ, RZ, R68 ;  /* 0x000000ffffcf7224 */ /* 0x000fe200078e0044 */
[----:B------:R-:W-:Y:S01]  /*1c310*/  MOV R248, R27 ;  /* 0x0000001b00f87202 */ /* 0x000fe20000000f00 */
[----:B------:R-:W-:Y:S01]  /*1c320*/  IMAD.MOV.U32 R206, RZ, RZ, R69 ;  /* 0x000000ffffce7224 */ /* 0x000fe200078e0045 */
[----:B------:R-:W-:Y:S01]  /*1c330*/  STL.64 [R1+0x8], R10 ;  /* 0x0000080a01007387 */ /* 0x000fe20000100a00 */
        /* <DEDUP_REMOVED lines=13> */
[----:B------:R-:W1:Y:S01]  /*1c410*/  LDCU UR48, c[0x0][0x398] ;  /* 0x00007300ff3077ac */ /* 0x000e620008000800 */
[----:B------:R-:W-:Y:S01]  /*1c420*/  IMAD.MOV.U32 R247, RZ, RZ, R28 ;  /* 0x000000fffff77224 */ /* 0x000fe200078e001c */
[----:B------:R-:W1:Y:S01]  /*1c430*/  LDTM.x64 R68, tmem[UR11+0x80] ;  /* 0x0000800b004479ee */ /* 0x000e620008340000 */
[----:B------:R-:W-:Y:S01]  /*1c440*/  STL.64 [R1+0x28], R18 ;  /* 0x0000281201007387 */ /* 0x000fe20000100a00 */
[----:B------:R-:W-:Y:S01]  /*1c450*/  IMAD.MOV.U32 R246, RZ, RZ, R29 ;  /* 0x000000fffff67224 */ /* 0x000fe200078e001d */
[----:B------:R-:W1:Y:S01]  /*1c460*/  LDCU UR73, c[0x0][0x398] ;  /* 0x00007300ff4977ac */ /* 0x000e620008000800 */
[----:B------:R-:W-:Y:S01]  /*1c470*/  IMAD.MOV.U32 R245, RZ, RZ, R30 ;  /* 0x000000fffff57224 */ /* 0x000fe200078e001e */
[----:B------:R-:W-:Y:S01]  /*1c480*/  STL.64 [R1+0x30], R20 ;  /* 0x0000301401007387 */ /* 0x000fe20000100a00 */
[----:B------:R-:W-:Y:S01]  /*1c490*/  IMAD.MOV.U32 R244, RZ, RZ, R31 ;  /* 0x000000fffff47224 */ /* 0x000fe200078e001f */
[----:B------:R-:W1:Y:S01]  /*1c4a0*/  LDCU UR52, c[0x0][0x398] ;  /* 0x00007300ff3477ac */ /* 0x000e620008000800 */
[----:B------:R-:W-:Y:S01]  /*1c4b0*/  IMAD.MOV.U32 R243, RZ, RZ, R32 ;  /* 0x000000fffff37224 */ /* 0x000fe200078e0020 */
[----:B------:R-:W-:Y:S01]  /*1c4c0*/  STL [R1+0x38], R22 ;  /* 0x0000381601007387 */ /* 0x000fe20000100800 */
[----:B------:R-:W-:Y:S01]  /*1c4d0*/  IMAD.MOV.U32 R242, RZ, RZ, R33 ;  /* 0x000000fffff27224 */ /* 0x000fe200078e0021 */
[----:B------:R-:W1:Y:S01]  /*1c4e0*/  LDCU UR71, c[0x0][0x398] ;  /* 0x00007300ff4777ac */ /* 0x000e620008000800 */
[----:B------:R-:W-:Y:S01]  /*1c4f0*/  IMAD.MOV.U32 R241, RZ, RZ, R34 ;  /* 0x000000fffff17224 */ /* 0x000fe200078e0022 */
[----:B------:R2:W-:Y:S01]  /*1c500*/  STL [R1+0x68c], R249 ;  /* 0x00068cf901007387 */ /* 0x0005e20000100800 */
[----:B------:R-:W-:Y:S01]  /*1c510*/  IMAD.MOV.U32 R240, RZ, RZ, R35 ;  /* 0x000000fffff07224 */ /* 0x000fe200078e0023 */
[----:B------:R-:W1:Y:S01]  /*1c520*/  LDCU UR59, c[0x0][0x398] ;  /* 0x00007300ff3b77ac */ /* 0x000e620008000800 */
[----:B------:R-:W-:-:S02]  /*1c530*/  IMAD.MOV.U32 R239, RZ, RZ, R36 ;  /* 0x000000ffffef7224 */ /* 0x000fc400078e0024 */
[----:B------:R-:W-:Y:S01]  /*1c540*/  IMAD.MOV.U32 R238, RZ, RZ, R37 ;  /* 0x000000ffffee7224 */ /* 0x000fe200078e0025 */
[----:B------:R-:W1:Y:S01]  /*1c550*/  LDCU UR72, c[0x0][0x398] ;  /* 0x00007300ff4877ac */ /* 0x000e620008000800 */
[----:B------:R-:W-:Y:S02]  /*1c560*/  IMAD.MOV.U32 R237, RZ, RZ, R38 ;  /* 0x000000ffffed7224 */ /* 0x000fe400078e0026 */
[----:B------:R-:W-:Y:S01]  /*1c570*/  IMAD.MOV.U32 R235, RZ, RZ, R40 ;  /* 0x000000ffffeb7224 */ /* 0x000fe200078e0028 */
[----:B--2---:R-:W2:Y:S01]  /*1c580*/  LDL.LU R249, [R1+0x8] ;  /* 0x0000080001f97983 */ /* 0x004ea20000300800 */
[----:B------:R-:W-:Y:S01]  /*1c590*/  IMAD.MOV.U32 R234, RZ, RZ, R41 ;  /* 0x000000ffffea7224 */ /* 0x000fe200078e0029 */
[----:B------:R-:W1:Y:S01]  /*1c5a0*/  LDCU UR41, c[0x0][0x398] ;  /* 0x00007300ff2977ac */ /* 0x000e620008000800 */
[----:B------:R-:W-:Y:S02]  /*1c5b0*/  IMAD.MOV.U32 R233, RZ, RZ, R42 ;  /* 0x000000ffffe97224 */ /* 0x000fe400078e002a */
[----:B------:R-:W-:Y:S01]  /*1c5c0*/  IMAD.MOV.U32 R232, RZ, RZ, R43 ;  /* 0x000000ffffe87224 */ /* 0x000fe200078e002b */
[----:B------:R-:W1:Y:S01]  /*1c5d0*/  LDCU UR57, c[0x0][0x398] ;  /* 0x00007300ff3977ac */ /* 0x000e620008000800 */
[----:B------:R-:W-:-:S02]  /*1c5e0*/  IMAD.MOV.U32 R231, RZ, RZ, R44 ;  /* 0x000000ffffe77224 */ /* 0x000fc400078e002c */
[----:B------:R-:W-:Y:S01]  /*1c5f0*/  IMAD.MOV.U32 R230, RZ, RZ, R45 ;  /* 0x000000ffffe67224 */ /* 0x000fe200078e002d */
[----:B------:R-:W1:Y:S01]  /*1c600*/  LDCU UR43, c[0x0][0x39c] ;  /* 0x00007380ff2b77ac */ /* 0x000e620008000800 */
[----:B------:R-:W-:Y:S02]  /*1c610*/  IMAD.MOV.U32 R229, RZ, RZ, R46 ;  /* 0x000000ffffe57224 */ /* 0x000fe400078e002e */
        /* <DEDUP_REMOVED lines=29> */
[----:B------:R-:W1:Y:S01]  /*1c7f0*/  LDTM.x64 R4, tmem[UR11+0xc0] ;  /* 0x0000c00b000479ee */ /* 0x000e620008340000 */
[----:B------:R-:W-:Y:S01]  /*1c800*/  NOP ;  /* 0x0000000000007918 */ /* 0x000fe20000000000 */
[----:B------:R3:W-:Y:S01]  /*1c810*/  @P0 STG.E desc[UR28][R196.64], R202 ;  /* 0x000000cac4000986 */ /* 0x0007e2000c10191c */
[----:B------:R-:W-:Y:S01]  /*1c820*/  ISETP.GE.AND P0, PT, R198, UR15, PT ;  /* 0x0000000fc6007c0c */ /* 0x000fe2000bf06270 */
[----:B------:R-:W1:Y:S03]  /*1c830*/  LDCU UR11, c[0x0][0x398] ;  /* 0x00007300ff0b77ac */ /* 0x000e660008000800 */
[----:B------:R-:W-:Y:S01]  /*1c840*/  ISETP.LT.AND P0, PT, R200, UR4, !P0 ;  /* 0x00000004c8007c0c */ /* 0x000fe2000c701270 */
[----:B------:R4:W-:Y:S01]  /*1c850*/  STL [R1+0x688], R250 ;  /* 0x000688fa01007387 */ /* 0x0009e20000100800 */
[----:B------:R-:W1:Y:S01]  /*1c860*/  LDCU UR4, c[0x0][0x398] ;  /* 0x00007300ff0477ac */ /* 0x000e620008000800 */
[----:B------:R-:W2:Y:S01]  /*1c870*/  LDCU UR35, c[0x0][0x398] ;  /* 0x00007300ff2377ac */ /* 0x000ea20008000800 */
[C---:B---3--:R-:W-:Y:S01]  /*1c880*/  LEA R196, P1, R201.reuse, UR12, 0x2 ;  /* 0x0000000cc9c47c11 */ /* 0x048fe2000f8210ff */
[----:B------:R-:W3:Y:S03]  /*1c890*/  LDCU UR65, c[0x0][0x39c] ;  /* 0x00007380ff4177ac */ /* 0x000ee60008000800 */
[----:B------:R-:W-:Y:S01]  /*1c8a0*/  LEA.HI.X.SX32 R197, R201, UR13, 0x2, P1 ;  /* 0x0000000dc9c57c11 */ /* 0x000fe200088f16ff */
[----:B----4-:R-:W4:Y:S01]  /*1c8b0*/  LDL.LU R250, [R1+0xc] ;  /* 0x00000c0001fa7983 */ /* 0x010f220000300800 */
[----:B------:R-:W3:Y:S01]  /*1c8c0*/  LDCU.64 UR12, c[0x0][0x398] ;  /* 0x00007300ff0c77ac */ /* 0x000ee20008000a00 */
[----:B------:R-:W-:-:S02]  /*1c8d0*/  IMAD.WIDE R202, R0, 0x4, R196 ;  /* 0x0000000400ca7825 */ /* 0x000fc400078e02c4 */
[----:B------:R3:W-:Y:S01]  /*1c8e0*/  STL [R1+0x684], R251 ;  /* 0x000684fb01007387 */ /* 0x0007e20000100800 */
[----:B------:R-:W2:Y:S03]  /*1c8f0*/  LDCU UR67, c[0x0][0x398] ;  /* 0x00007300ff4377ac */ /* 0x000ea60008000800 */
[----:B-1----:R1:W-:Y:S01]  /*1c900*/  @P0 STG.E desc[UR28][R202.64], R68 ;  /* 0x00000044ca000986 */ /* 0x0023e2000c10191c */
[----:B------:R-:W2:Y:S01]  /*1c910*/  LDCU UR55, c[0x0][0x39c] ;  /* 0x00007380ff3777ac */ /* 0x000ea20008000800 */
[----:B------:R-:W2:Y:S02]  /*1c920*/  LDCU UR40, c[0x0][0x398] ;  /* 0x00007300ff2877ac */ /* 0x000ea40008000800 */
[----:B---3--:R-:W3:Y:S01]  /*1c930*/  LDL.LU R251, [R1+0x10] ;  /* 0x0000100001fb7983 */ /* 0x008ee20000300800 */
[----:B------:R-:W2:Y:S01]  /*1c940*/  LDCU UR33, c[0x0][0x398] ;  /* 0x00007300ff2177ac */ /* 0x000ea20008000800 */
[----:B-1----:R-:W-:-:S02]  /*1c950*/  VIADD R68, R198, 0x1 ;  /* 0x00000001c6447836 */ /* 0x002fc40000000000 */
[----:B------:R1:W-:Y:S01]  /*1c960*/  STL [R1+0x680], R252 ;  /* 0x000680fc01007387 */ /* 0x0003e20000100800 */
[----:B------:R-:W2:Y:S02]  /*1c970*/  LDCU UR46, c[0x0][0x39c] ;  /* 0x00007380ff2e77ac */ /* 0x000ea40008000800 */
[----:B------:R-:W-:Y:S01]  /*1c980*/  ISETP.GE.AND P0, PT, R68, UR15, PT ;  /* 0x0000000f44007c0c */ /* 0x000fe2000bf06270 */
[----:B------:R-:W2:Y:S01]  /*1c990*/  LDCU UR76, c[0x0][0x398] ;  /* 0x00007300ff4c77ac */ /* 0x000ea20008000800 */
[----:B------:R-:W2:Y:S01]  /*1c9a0*/  LDCU UR66, c[0x0][0x398] ;  /* 0x00007300ff4277ac */ /* 0x000ea20008000800 */
[----:B-1----:R-:W2:Y:S01]  /*1c9b0*/  LDL.LU R252, [R1+0x14] ;  /* 0x0000140001fc7983 */ /* 0x002ea20000300800 */
[----:B------:R-:W1:Y:S03]  /*1c9c0*/  LDCU UR64, c[0x0][0x39c] ;  /* 0x00007380ff4077ac */ /* 0x000e660008000800 */
[----:B------:R-:W2:Y:S01]  /*1c9d0*/  LDL.LU R201, [R1+0x38] ;  /* 0x0000380001c97983 */ /* 0x000ea20000300800 */
[----:B------:R-:W1:Y:S03]  /*1c9e0*/  LDCU UR56, c[0x0][0x398] ;  /* 0x00007300ff3877ac */ /* 0x000e660008000800 */
[----:B------:R-:W2:Y:S01]  /*1c9f0*/  LDL.LU R68, [R1+0x4] ;  /* 0x0000040001447983 */ /* 0x000ea20000300800 */
[----:B------:R-:W-:Y:S01]  /*1ca00*/  ISETP.LT.AND P1, PT, R199, UR30, !P0 ;  /* 0x0000001ec7007c0c */ /* 0x000fe2000c721270 */
[----:B------:R-:W-:Y:S01]  /*1ca10*/  VIADD R0, R0, UR32 ;  /* 0x0000002000007c36 */ /* 0x000fe20008000000 */
[----:B------:R-:W-:Y:S01]  /*1ca20*/  ISETP.LT.AND P0, PT, R200, UR12, !P0 ;  /* 0x0000000cc8007c0c */ /* 0x000fe2000c701270 */
[----:B------:R-:W1:Y:S02]  /*1ca30*/  LDCU UR30, c[0x0][0x398] ;  /* 0x00007300ff1e77ac */ /* 0x000e640008000800 */
[C---:B------:R-:W-:Y:S01]  /*1ca40*/  IMAD.WIDE R202, R0.reuse, 0x4, R2 ;  /* 0x0000000400ca7825 */ /* 0x040fe200078e0202 */
[----:B------:R-:W1:Y:S01]  /*1ca50*/  LDCU UR12, c[0x0][0x39c] ;  /* 0x00007380ff0c77ac */ /* 0x000e620008000800 */
        /* <DEDUP_REMOVED lines=14> */
[----:B--2---:R2:W-:Y:S02]  /*1cb40*/  @P1 STG.E desc[UR28][R202.64], R68 ;  /* 0x00000044ca001986 */ /* 0x0045e4000c10191c */
[----:B--2---:R-:W-:Y:S01]  /*1cb50*/  IMAD.WIDE R202, R0, 0x4, R196 ;  /* 0x0000000400ca7825 */ /* 0x004fe200078e02c4 */
[----:B------:R-:W-:-:S04]  /*1cb60*/  IADD3 R68, PT, PT, R198, 0x2, RZ ;  /* 0x00000002c6447810 */ /* 0x000fc80007ffe0ff */
[----:B------:R2:W-:Y:S01]  /*1cb70*/  @P0 STG.E desc[UR28][R202.64], R69 ;  /* 0x00000045ca000986 */ /* 0x0005e2000c10191c */
[----:B------:R-:W-:-:S04]  /*1cb80*/  ISETP.GE.AND P0, PT, R68, UR15, PT ;  /* 0x0000000f44007c0c */ /* 0x000fc8000bf06270 */
[----:B------:R-:W-:Y:S01]  /*1cb90*/  ISETP.LT.AND P1, PT, R199, UR26, !P0 ;  /* 0x0000001ac7007c0c */ /* 0x000fe2000c721270 */
[----:B------:R-:W-:Y:S01]  /*1cba0*/  VIADD R0, R0, UR32 ;  /* 0x0000002000007c36 */ /* 0x000fe20008000000 */
[----:B------:R-:W-:Y:S01]  /*1cbb0*/  ISETP.LT.AND P0, PT, R200, UR24, !P0 ;  /* 0x00000018c8007c0c */ /* 0x000fe2000c701270 */
[----:B------:R-:W1:Y:S02]  /*1cbc0*/  LDCU UR24, c[0x0][0x398] ;  /* 0x00007300ff1877ac */ /* 0x000e640008000800 */
[C---:B--2---:R-:W-:Y:S01]  /*1cbd0*/  IMAD.WIDE R68, R0.reuse, 0x4, R2 ;  /* 0x0000000400447825 */ /* 0x044fe200078e0202 */
[----:B------:R-:W2:Y:S01]  /*1cbe0*/  LDL.LU R202, [R1+0x30] ;  /* 0x0000300001ca7983 */ /* 0x000ea20000300800 */
[----:B------:R-:W1:Y:S03]  /*1cbf0*/  LDCU UR26, c[0x0][0x398] ;  /* 0x00007300ff1a77ac */ /* 0x000e660008000800 */
[----:B------:R-:W2:Y:S04]  /*1cc00*/  LDL.LU R203, [R1+0x34] ;  /* 0x0000340001cb7983 */ /* 0x000ea80000300800 */
[----:B------:R1:W-:Y:S02]  /*1cc10*/  @P1 STG.E desc[UR28][R68.64], R249 ;  /* 0x000000f944001986 */ /* 0x0003e4000c10191c */
[----:B-1----:R-:W-:-:S02]  /*1cc20*/  IMAD.WIDE R68, R0, 0x4, R196 ;  /* 0x0000000400447825 */ /* 0x002fc400078e02c4 */
[----:B------:R-:W2:Y:S04]  /*1cc30*/  LDL.LU R249, [R1+0x68c] ;  /* 0x00068c0001f97983 */ /* 0x000ea80000300800 */
[----:B------:R1:W-:Y:S02]  /*1cc40*/  @P0 STG.E desc[UR28][R68.64], R70 ;  /* 0x0000004644000986 */ /* 0x0003e4000c10191c */
[----:B-1----:R-:W-:Y:S02]  /*1cc50*/  VIADD R68, R198, 0x3 ;  /* 0x00000003c6447836 */ /* 0x002fe40000000000 */
[----:B------:R-:W2:Y:S03]  /*1cc60*/  LDL.LU R70, [R1+0x18] ;  /* 0x0000180001467983 */ /* 0x000ea60000300800 */
[----:B------:R-:W-:-:S04]  /*1cc70*/  ISETP.GE.AND P0, PT, R68, UR15, PT ;  /* 0x0000000f44007c0c */ /* 0x000fc8000bf06270 */
[----:B------:R-:W-:Y:S01]  /*1cc80*/  ISETP.LT.AND P1, PT, R199, UR8, !P0 ;  /* 0x00000008c7007c0c */ /* 0x000fe2000c721270 */
[----:B------:R-:W-:Y:S01]  /*1cc90*/  VIADD R0, R0, UR32 ;  /* 0x0000002000007c36 */ /* 0x000fe20008000000 */
[----:B------:R-:W-:Y:S01]  /*1cca0*/  ISETP.LT.AND P0, PT, R200, UR20, !P0 ;  /* 0x00000014c8007c0c */ /* 0x000fe2000c701270 */
[----:B------:R-:W1:Y:S02]  /*1ccb0*/  LDCU UR8, c[0x0][0x398] ;  /* 0x00007300ff0877ac */ /* 0x000e640008000800 */
[C---:B------:R-:W-:Y:S01]  /*1ccc0*/  IMAD.WIDE R68, R0.reuse, 0x4, R2 ;  /* 0x0000000400447825 */ /* 0x040fe200078e0202 */
[----:B------:R-:W1:Y:S07]  /*1ccd0*/  LDCU UR20, c[0x0][0x398] ;  /* 0x00007300ff1477ac */ /* 0x000e6e0008000800 */
[----:B----4-:R4:W-:Y:S02]  /*1cce0*/  @P1 STG.E desc[UR28][R68.64], R250 ;  /* 0x000000fa44001986 */ /* 0x0109e4000c10191c */
[----:B----4-:R-:W-:-:S02]  /*1ccf0*/  IMAD.WIDE R68, R0, 0x4, R196 ;  /* 0x0000000400447825 */ /* 0x010fc400078e02c4 */
[----:B------:R-:W4:Y:S04]  /*1cd00*/  LDL.LU R250, [R1+0x688] ;  /* 0x0006880001fa7983 */ /* 0x000f280000300800 */
[----:B------:R1:W-:Y:S02]  /*1cd10*/  @P0 STG.E desc[UR28][R68.64], R71 ;  /* 0x0000004744000986 */ /* 0x0003e4000c10191c */
[----:B-1----:R-:W-:Y:S02]  /*1cd20*/  VIADD R68, R198, 0x4 ;  /* 0x00000004c6447836 */ /* 0x002fe40000000000 */
[----:B------:R-:W4:Y:S03]  /*1cd30*/  LDL.LU R71, [R1+0x1c] ;  /* 0x00001c0001477983 */ /* 0x000f260000300800 */
[----:B------:R-:W-:-:S04]  /*1cd40*/  ISETP.GE.AND P0, PT, R68, UR15, PT ;  /* 0x0000000f44007c0c */ /* 0x000fc8000bf06270 */
[----:B------:R-:W-:Y:S01]  /*1cd50*/  ISETP.LT.AND P1, PT, R199, UR22, !P0 ;  /* 0x00000016c7007c0c */ /* 0x000fe2000c721270 */
[----:B------:R-:W-:Y:S01]  /*1cd60*/  VIADD R0, R0, UR32 ;  /* 0x0000002000007c36 */ /* 0x000fe20008000000 */
[----:B------:R-:W-:Y:S01]  /*1cd70*/  ISETP.LT.AND P0, PT, R200, UR16, !P0 ;  /* 0x00000010c8007c0c */ /* 0x000fe2000c701270 */
[----:B------:R-:W1:Y:S02]  /*1cd80*/  LDCU UR16, c[0x0][0x398] ;  /* 0x00007300ff1077ac */ /* 0x000e640008000800 */
[C---:B------:R-:W-:Y:S01]  /*1cd90*/  IMAD.WIDE R68, R0.reuse, 0x4, R2 ;  /* 0x0000000400447825 */ /* 0x040fe200078e0202 */
[----:B------:R-:W1:Y:S07]  /*1cda0*/  LDCU UR22, c[0x0][0x398] ;  /* 0x00007300ff1677ac */ /* 0x000e6e0008000800 */
[----:B---3--:R3:W-:Y:S02]  /*1cdb0*/  @P1 STG.E desc[UR28][R68.64], R251 ;  /* 0x000000fb44001986 */ /* 0x0087e4000c10191c */
[----:B---3--:R-:W-:-:S02]  /*1cdc0*/  IMAD.WIDE R68, R0, 0x4, R196 ;  /* 0x0000000400447825 */ /* 0x008fc400078e02c4 */
[----:B------:R-:W3:Y:S04]  /*1cdd0*/  LDL.LU R251, [R1+0x684] ;  /* 0x0006840001fb7983 */ /* 0x000ee80000300800 */
[----:B------:R1:W-:Y:S02]  /*1cde0*/  @P0 STG.E desc[UR28][R68.64], R72 ;  /* 0x0000004844000986 */ /* 0x0003e4000c10191c */
[----:B-1----:R-:W-:Y:S02]  /*1cdf0*/  VIADD R68, R198, 0x5 ;  /* 0x00000005c6447836 */ /* 0x002fe40000000000 */
[----:B------:R-:W3:Y:S03]  /*1ce00*/  LDL.LU R72, [R1+0x24] ;  /* 0x0000240001487983 */ /* 0x000ee60000300800 */
[----:B------:R-:W-:-:S04]  /*1ce10*/  ISETP.GE.AND P0, PT, R68, UR15, PT ;  /* 0x0000000f44007c0c */ /* 0x000fc8000bf06270 */
[----:B------:R-:W-:Y:S01]  /*1ce20*/  ISETP.LT.AND P1, PT, R199, UR18, !P0 ;  /* 0x00000012c7007c0c */ /* 0x000fe2000c721270 */
[----:B------:R-:W-:Y:S01]  /*1ce30*/  VIADD R0, R0, UR32 ;  /* 0x0000002000007c36 */ /* 0x000fe20008000000 */
[----:B------:R-:W-:Y:S01]  /*1ce40*/  ISETP.LT.AND P0, PT, R200, UR6, !P0 ;  /* 0x00000006c8007c0c */ /* 0x000fe2000c701270 */
[----:B------:R-:W1:Y:S02]  /*1ce50*/  LDCU UR6, c[0x0][0x398] ;  /* 0x00007300ff0677ac */ /* 0x000e640008000800 */
[C---:B------:R-:W-:Y:S01]  /*1ce60*/  IMAD.WIDE R68, R0.reuse, 0x4, R2 ;  /* 0x0000000400447825 */ /* 0x040fe200078e0202 */
[----:B------:R-:W1:Y:S07]  /*1ce70*/  LDCU UR18, c[0x0][0x398] ;  /* 0x00007300ff1277ac */ /* 0x000e6e0008000800 */
[----:B------:R1:W-:Y:S02]  /*1ce80*/  @P1 STG.E desc[UR28][R68.64], R252 ;  /* 0x000000fc44001986 */ /* 0x0003e4000c10191c */
[----:B-1----:R-:W-:-:S02]  /*1ce90*/  IMAD.WIDE R68, R0, 0x4, R196 ;  /* 0x0000000400447825 */ /* 0x002fc400078e02c4 */
[----:B------:R-:W3:Y:S04]  /*1cea0*/  LDL.LU R252, [R1+0x680] ;  /* 0x0006800001fc7983 */ /* 0x000ee80000300800 */
[----:B------:R1:W-:Y:S04]  /*1ceb0*/  @P0 STG.E desc[UR28][R68.64], R73 ;  /* 0x0000004944000986 */ /* 0x0003e8000c10191c */
[----:B-1----:R-:W3:Y:S01]  /*1cec0*/  LDL.LU R73, [R1+0x20] ;  /* 0x0000200001497983 */ /* 0x002ee20000300800 */
[----:B------:R-:W-:-:S05]  /*1ced0*/  VIADD R68, R198, 0x6 ;  /* 0x00000006c6447836 */ /* 0x000fca0000000000 */
[----:B------:R-:W-:-:S04]  /*1cee0*/  ISETP.GE.AND P0, PT, R68, UR15, PT ;  /* 0x0000000f44007c0c */ /* 0x000fc8000bf06270 */
[----:B------:R-:W-:Y:S01]  /*1cef0*/  ISETP.LT.AND P1, PT, R199, UR34, !P0 ;  /* 0x00000022c7007c0c */ /* 0x000fe2000c721270 */
[----:B------:R-:W-:Y:S01]  /*1cf00*/  VIADD R0, R0, UR32 ;  /* 0x0000002000007c36 */ /* 0x000fe20008000000 */
[----:B------:R-:W-:Y:S01]  /*1cf10*/  ISETP.LT.AND P0, PT, R200, UR4, !P0 ;  /* 0x00000004c8007c0c */ /* 0x000fe2000c701270 */
[----:B------:R-:W1:Y:S02]  /*1cf20*/  LDCU UR4, c[0x0][0x398] ;  /* 0x00007300ff0477ac */ /* 0x000e640008000800 */
[C---:B------:R-:W-:Y:S01]  /*1cf30*/  IMAD.WIDE R68, R0.reuse, 0x4, R2 ;  /* 0x0000000400447825 */ /* 0x040fe200078e0202 */
[----:B------:R-:W1:Y:S07]  /*1cf40*/  LDCU UR34, c[0x0][0x398] ;  /* 0x00007300ff2277ac */ /* 0x000e6e0008000800 */
[----:B--2---:R2:W-:Y:S02]  /*1cf50*/  @P1 STG.E desc[UR28][R68.64], R70 ;  /* 0x0000004644001986 */ /* 0x0045e4000c10191c */
[----:B--2---:R-:W-:-:S04]  /*1cf60*/  IMAD.WIDE R68, R0, 0x4, R196 ;  /* 0x0000000400447825 */ /* 0x004fc800078e02c4 */
[----:B------:R-:W-:Y:S01]  /*1cf70*/  VIADD R70, R198, 0x7 ;  /* 0x00000007c6467836 */ /* 0x000fe20000000000 */
[----:B------:R2:W-:Y:S04]  /*1cf80*/  @P0 STG.E desc[UR28][R68.64], R74 ;  /* 0x0000004a44000986 */ /* 0x0005e8000c10191c */
[----:B------:R-:W-:-:S04]  /*1cf90*/  ISETP.GE.AND P0, PT, R70, UR15, PT ;  /* 0x0000000f46007c0c */ /* 0x000fc8000bf06270 */
[----:B-1----:R-:W-:Y:S01]  /*1cfa0*/  ISETP.LT.AND P1, PT, R199, UR4, !P0 ;  /* 0x00000004c7007c0c */ /* 0x002fe2000c721270 */
[----:B------:R-:W-:Y:S01]  /*1cfb0*/  VIADD R0, R0, UR32 ;  /* 0x0000002000007c36 */ /* 0x000fe20008000000 */
[----:B------:R-:W-:Y:S01]  /*1cfc0*/  ISETP.LT.AND P0, PT, R200, UR6, !P0 ;  /* 0x00000006c8007c0c */ /* 0x000fe2000c701270 */
[----:B------:R-:W1:Y:S01]  /*1cfd0*/  LDCU UR4, c[0x0][0x398] ;  /* 0x00007300ff0477ac */ /* 0x000e620008000800 */
[----:B--2---:R-:W2:Y:S01]  /*1cfe0*/  LDL.LU R74, [R1+0x2c] ;  /* 0x00002c00014a7983 */ /* 0x004ea20000300800 */
[----:B------:R-:W-:Y:S01]  /*1cff0*/  IMAD.WIDE R68, R0, 0x4, R2 ;  /* 0x0000000400447825 */ /* 0x000fe200078e0202 */
[----:B------:R-:W1:Y:S01]  /*1d000*/  LDCU UR6, c[0x0][0x398] ;  /* 0x00007300ff0677ac */ /* 0x000e620008000800 */
[----:B------:R-:W-:-:S06]  /*1d010*/  IADD3 R70, PT, PT, R198, 0x8, RZ ;  /* 0x00000008c6467810 */ /* 0x000fcc0007ffe0ff */
[----:B----4-:R4:W-:Y:S02]  /*1d020*/  @P1 STG.E desc[UR28][R68.64], R71 ;  /* 0x0000004744001986 */ /* 0x0109e4000c10191c */
[----:B----4-:R-:W-:-:S05]  /*1d030*/  IMAD.WIDE R68, R0, 0x4, R196 ;  /* 0x0000000400447825 */ /* 0x010fca00078e02c4 */
[----:B------:R4:W-:Y:S01]  /*1d040*/  @P0 STG.E desc[UR28][R68.64], R75 ;  /* 0x0000004b44000986 */ /* 0x0009e2000c10191c */
[----:B------:R-:W-:-:S04]  /*1d050*/  ISETP.GE.AND P0, PT, R70, UR15, PT ;  /* 0x0000000f46007c0c */ /* 0x000fc8000bf06270 */
[----:B-1----:R-:W-:Y:S01]  /*1d060*/  ISETP.LT.AND P1, PT, R199, UR4, !P0 ;  /* 0x00000004c7007c0c */ /* 0x002fe2000c721270 */
[----:B------:R-:W-:Y:S01]  /*1d070*/  VIADD R71, R0, UR32 ;  /* 0x0000002000477c36 */ /* 0x000fe20008000000 */
[----:B------:R-:W-:Y:S01]  /*1d080*/  ISETP.LT.AND P0, PT, R200, UR6, !P0 ;  /* 0x00000006c8007c0c */ /* 0x000fe2000c701270 */
[----:B------:R-:W1:Y:S02]  /*1d090*/  LDCU UR4, c[0x0][0x398] ;  /* 0x00007300ff0477ac */ /* 0x000e640008000800 */
[----:B----4-:R-:W-:Y:S01]  /*1d0a0*/  IMAD.WIDE R68, R71, 0x4, R2 ;  /* 0x0000000447447825 */ /* 0x010fe200078e0202 */
[----:B------:R-:W4:Y:S03]  /*1d0b0*/  LDCU UR6, c[0x0][0x398] ;  /* 0x00007300ff0677ac */ /* 0x000f260008000800 */
[----:B------:R-:W-:-:S04]  /*1d0c0*/  VIADD R0, R198, 0x9 ;  /* 0x00000009c6007836 */ /* 0x000fc80000000000 */
[----:B---3--:R3:W-:Y:S02]  /*1d0d0*/  @P1 STG.E desc[UR28][R68.64], R73 ;  /* 0x0000004944001986 */ /* 0x0087e4000c10191c */
[----:B---3--:R-:W-:-:S05]  /*1d0e0*/  IMAD.WIDE R68, R71, 0x4, R196 ;  /* 0x0000000447447825 */ /* 0x008fca00078e02c4 */
[----:B------:R3:W-:Y:S01]  /*1d0f0*/  @P0 STG.E desc[UR28][R68.64], R76 ;  /* 0x0000004c44000986 */ /* 0x0007e2000c10191c */
[----:B------:R-:W-:-:S04]  /*1d100*/  ISETP.GE.AND P0, PT, R0, UR15, PT ;  /* 0x0000000f00007c0c */ /* 0x000fc8000bf06270 */
[----:B-1----:R-:W-:Y:S01]  /*1d110*/  ISETP.LT.AND P1, PT, R199, UR4, !P0 ;  /* 0x00000004c7007c0c */ /* 0x002fe2000c721270 */
[----:B------:R-:W-:Y:S01]  /*1d120*/  VIADD R71, R71, UR32 ;  /* 0x0000002047477c36 */ /* 0x000fe20008000000 */
[----:B------:R-:W1:Y:S03]  /*1d130*/  LDCU UR4, c[0x0][0x398] ;  /* 0x00007300ff0477ac */ /* 0x000e660008000800 */
[----:B---3--:R-:W-:-:S08]  /*1d140*/  IMAD.WIDE R68, R71, 0x4, R2 ;  /* 0x0000000447447825 */ /* 0x008fd000078e0202 */
[----:B------:R3:W-:Y:S04]  /*1d150*/  @P1 STG.E desc[UR28][R68.64], R72 ;  /* 0x0000004844001986 */ /* 0x0007e8000c10191c */
[----:B---3--:R-:W3:Y:S01]  /*1d160*/  LDL.LU R72, [R1+0x28] ;  /* 0x0000280001487983 */ /* 0x008ee20000300800 */
[----:B------:R-:W-:Y:S01]  /*1d170*/  ISETP.LT.AND P1, PT, R200, UR18, !P0 ;  /* 0x00000012c8007c0c */ /* 0x000fe2000c721270 */
[----:B------:R-:W-:Y:S01]  /*1d180*/  VIADD R0, R198, 0xa ;  /* 0x0000000ac6007836 */ /* 0x000fe20000000000 */
[----:B------:R-:W1:Y:S01]  /*1d190*/  LDCU UR18, c[0x0][0x39c] ;  /* 0x00007380ff1277ac */ /* 0x000e620008000800 */
[----:B------:R-:W-:-:S03]  /*1d1a0*/  IMAD.WIDE R68, R71, 0x4, R196 ;  /* 0x0000000447447825 */ /* 0x000fc600078e02c4 */
[----:B------:R-:W-:Y:S01]  /*1d1b0*/  ISETP.GE.AND P0, PT, R0, UR15, PT ;  /* 0x0000000f00007c0c */ /* 0x000fe2000bf06270 */
[----:B------:R-:W-:-:S06]  /*1d1c0*/  VIADD R0, R198, 0xb ;  /* 0x0000000bc6007836 */ /* 0x000fcc0000000000 */
[----:B------:R1:W-:Y:S01]  /*1d1d0*/  @P1 STG.E desc[UR28][R68.64], R77 ;  /* 0x0000004d44001986 */ /* 0x0003e2000c10191c */
[----:B------:R-:W-:Y:S01]  /*1d1e0*/  ISETP.LT.AND P1, PT, R199, UR47, !P0 ;  /* 0x0000002fc7007c0c */ /* 0x000fe2000c721270 */
[----:B------:R-:W-:Y:S01]  /*1d1f0*/  VIADD R73, R71, UR32 ;  /* 0x0000002047497c36 */ /* 0x000fe20008000000 */
[----:B------:R-:W-:Y:S01]  /*1d200*/  ISETP.LT.AND P0, PT, R200, UR24, !P0 ;  /* 0x00000018c8007c0c */ /* 0x000fe2000c701270 */
[----:B------:R-:W2:Y:S01]  /*1d210*/  LDCU UR24, c[0x0][0x39c] ;  /* 0x00007380ff1877ac */ /* 0x000ea20008000800 */
[----:B------:R-:W-:Y:S01]  /*1d220*/  ISETP.GE.AND P6, PT, R0, UR15, PT ;  /* 0x0000000f00007c0c */ /* 0x000fe2000bfc6270 */
[----:B------:R-:W-:Y:S01]  /*1d230*/  IMAD.WIDE R70, R73, 0x4, R2 ;  /* 0x0000000449467825 */ /* 0x000fe200078e0202 */
[----:B------:R-:W2:Y:S03]  /*1d240*/  LDCU UR47, c[0x0][0x398] ;  /* 0x00007300ff2f77ac */ /* 0x000ea60008000800 */
[----:B------:R-:W-:Y:S01]  /*1d250*/  VIADD R0, R198, 0xc ;  /* 0x0000000cc6007836 */ /* 0x000fe20000000000 */
[----:B------:R-:W-:Y:S01]  /*1d260*/  ISETP.LT.AND P3, PT, R199, UR48, !P6 ;  /* 0x00000030c7007c0c */ /* 0x000fe2000f761270 */
[C---:B-1----:R-:W-:Y:S01]  /*1d270*/  IMAD.WIDE R68, R73.reuse, 0x4, R196 ;  /* 0x0000000449447825 */ /* 0x042fe200078e02c4 */
[----:B------:R-:W-:Y:S01]  /*1d280*/  ISETP.LT.AND P6, PT, R200, UR73, !P6 ;  /* 0x00000049c8007c0c */ /* 0x000fe2000f7c1270 */
[----:B------:R-:W1:Y:S02]  /*1d290*/  LDCU UR48, c[0x0][0x398] ;  /* 0x00007300ff3077ac */ /* 0x000e640008000800 */
[----:B------:R-:W-:Y:S01]  /*1d2a0*/  VIADD R75, R73, UR32 ;  /* 0x00000020494b7c36 */ /* 0x000fe20008000000 */
[----:B------:R-:W1:Y:S04]  /*1d2b0*/  LDCU UR73, c[0x0][0x398] ;  /* 0x00007300ff4977ac */ /* 0x000e680008000800 */
[----:B------:R-:W-:Y:S01]  /*1d2c0*/  IADD3 R77, PT, PT, R75, UR32, RZ ;  /* 0x000000204b4d7c10 */ /* 0x000fe2000fffe0ff */
[----:B------:R-:W-:Y:S01]  /*1d2d0*/  VIADD R76, R198, 0x2d ;  /* 0x0000002dc64c7836 */ /* 0x000fe20000000000 */
[----:B---3--:R3:W-:Y:S01]  /*1d2e0*/  @P1 STG.E desc[UR28][R70.64], R72 ;  /* 0x0000004846001986 */ /* 0x0087e2000c10191c */
[----:B------:R-:W-:Y:S01]  /*1d2f0*/  ISETP.GE.AND P1, PT, R0, UR15, PT ;  /* 0x0000000f00007c0c */ /* 0x000fe2000bf26270 */
[----:B------:R-:W-:-:S03]  /*1d300*/  VIADD R0, R198, 0xe ;  /* 0x0000000ec6007836 */ /* 0x000fc60000000000 */
[----:B------:R-:W-:Y:S01]  /*1d310*/  ISETP.LT.AND P5, PT, R199, UR52, !P1 ;  /* 0x00000034c7007c0c */ /* 0x000fe2000cfa1270 */
[----:B------:R1:W-:Y:S01]  /*1d320*/  @P0 STG.E desc[UR28][R68.64], R78 ;  /* 0x0000004e44000986 */ /* 0x0003e2000c10191c */
[----:B------:R-:W-:Y:S01]  /*1d330*/  ISETP.LT.AND P1, PT, R200, UR71, !P1 ;  /* 0x00000047c8007c0c */ /* 0x000fe2000cf21270 */
[----:B------:R-:W4:Y:S01]  /*1d340*/  LDCU UR52, c[0x0][0x39c] ;  /* 0x00007380ff3477ac */ /* 0x000f220008000800 */
[----:B---3--:R-:W-:Y:S01]  /*1d350*/  VIADD R70, R198, 0xd ;  /* 0x0000000dc6467836 */ /* 0x008fe20000000000 */
[----:B------:R-:W-:Y:S01]  /*1d360*/  ISETP.GE.AND P0, PT, R0, UR15, PT ;  /* 0x0000000f00007c0c */ /* 0x000fe2000bf06270 */
[----:B------:R-:W-:Y:S01]  /*1d370*/  IMAD.WIDE R72, R75, 0x4, R2 ;  /* 0x000000044b487825 */ /* 0x000fe200078e0202 */
[----:B------:R-:W3:Y:S02]  /*1d380*/  LDCU UR71, c[0x0][0x398] ;  /* 0x00007300ff4777ac */ /* 0x000ee40008000800 */
[----:B------:R-:W-:Y:S01]  /*1d390*/  ISETP.GE.AND P2, PT, R70, UR15, PT ;  /* 0x0000000f46007c0c */ /* 0x000fe2000bf46270 */
[----:B------:R-:W-:-:S02]  /*1d3a0*/  VIADD R0, R198, 0xf ;  /* 0x0000000fc6007836 */ /* 0x000fc40000000000 */
[----:B------:R-:W-:Y:S01]  /*1d3b0*/  IMAD.WIDE R70, R75, 0x4, R196 ;  /* 0x000000044b467825 */ /* 0x000fe200078e02c4 */
[----:B------:R-:W-:Y:S01]  /*1d3c0*/  ISETP.LT.AND P4, PT, R199, UR30, !P2 ;  /* 0x0000001ec7007c0c */ /* 0x000fe2000d781270 */
[----:B--2---:R2:W-:Y:S01]  /*1d3d0*/  @P3 STG.E desc[UR28][R72.64], R74 ;  /* 0x0000004a48003986 */ /* 0x0045e2000c10191c */
[----:B------:R-:W-:Y:S01]  /*1d3e0*/  ISETP.LT.AND P2, PT, R200, UR11, !P2 ;  /* 0x0000000bc8007c0c */ /* 0x000fe2000d741270 */
[----:B-1----:R-:W-:Y:S01]  /*1d3f0*/  IMAD.WIDE R68, R77, 0x4, R2 ;  /* 0x000000044d447825 */ /* 0x002fe200078e0202 */
[----:B------:R-:W-:Y:S01]  /*1d400*/  ISETP.GE.AND P3, PT, R0, UR15, PT ;  /* 0x0000000f00007c0c */ /* 0x000fe2000bf66270 */
[----:B------:R1:W-:Y:S01]  /*1d410*/  @P6 STG.E desc[UR28][R70.64], R79 ;  /* 0x0000004f46006986 */ /* 0x0003e2000c10191c */
[----:B------:R-:W3:Y:S01]  /*1d420*/  LDCU UR11, c[0x0][0x39c] ;  /* 0x00007380ff0b77ac */ /* 0x000ee20008000800 */
[----:B------:R-:W-:Y:S01]  /*1d430*/  VIADD R0, R198, 0x10 ;  /* 0x00000010c6007836 */ /* 0x000fe20000000000 */
[----:B------:R-:W-:Y:S01]  /*1d440*/  ISETP.LT.AND P6, PT, R199, UR59, !P0 ;  /* 0x0000003bc7007c0c */ /* 0x000fe2000c7c1270 */
[----:B------:R1:W-:Y:S01]  /*1d450*/  @P5 STG.E desc[UR28][R68.64], R202 ;  /* 0x000000ca44005986 */ /* 0x0003e2000c10191c */
[----:B------:R-:W3:Y:S01]  /*1d460*/  LDCU UR30, c[0x0][0x398] ;  /* 0x00007300ff1e77ac */ /* 0x000ee20008000800 */
[C---:B--2---:R-:W-:Y:S01]  /*1d470*/  IMAD.WIDE R72, R77.reuse, 0x4, R196 ;  /* 0x000000044d487825 */ /* 0x044fe200078e02c4 */
[----:B------:R-:W-:Y:S01]  /*1d480*/  ISETP.LT.AND P0, PT, R200, UR72, !P0 ;  /* 0x00000048c8007c0c */ /* 0x000fe2000c701270 */
[----:B------:R-:W2:Y:S02]  /*1d490*/  LDCU UR59, c[0x0][0x398] ;  /* 0x00007300ff3b77ac */ /* 0x000ea40008000800 */
[----:B------:R-:W-:Y:S01]  /*1d4a0*/  VIADD R77, R77, UR32 ;  /* 0x000000204d4d7c36 */ /* 0x000fe20008000000 */
[----:B------:R2:W-:Y:S01]  /*1d4b0*/  @P1 STG.E desc[UR28][R72.64], R80 ;  /* 0x0000005048001986 */ /* 0x0005e2000c10191c */
[----:B------:R-:W-:Y:S01]  /*1d4c0*/  ISETP.GE.AND P1, PT, R0, UR15, PT ;  /* 0x0000000f00007c0c */ /* 0x000fe2000bf26270 */
[----:B------:R-:W3:Y:S01]  /*1d4d0*/  LDCU UR72, c[0x0][0x398] ;  /* 0x00007300ff4877ac */ /* 0x000ee20008000800 */
[----:B-1----:R-:W-:Y:S01]  /*1d4e0*/  IMAD.WIDE R70, R77, 0x4, R2 ;  /* 0x000000044d467825 */ /* 0x002fe200078e0202 */
[----:B------:R-:W-:-:S03]  /*1d4f0*/  ISETP.LT.AND P5, PT, R199, UR41, !P3 ;  /* 0x00000029c7007c0c */ /* 0x000fc6000dfa1270 */
[----:B------:R-:W-:Y:S01]  /*1d500*/  IMAD.WIDE R68, R77, 0x4, R196 ;  /* 0x000000044d447825 */ /* 0x000fe200078e02c4 */
[----:B------:R-:W-:-:S03]  /*1d510*/  ISETP.LT.AND P3, PT, R200, UR57, !P3 ;  /* 0x00000039c8007c0c */ /* 0x000fc6000df61270 */
[----:B------:R-:W-:Y:S01]  /*1d520*/  VIADD R0, R198, 0x11 ;  /* 0x00000011c6007836 */ /* 0x000fe20000000000 */
[----:B------:R-:W-:Y:S01]  /*1d530*/  @P4 STG.E desc[UR28][R70.64], R203 ;  /* 0x000000cb46004986 */ /* 0x000fe2000c10191c */
[----:B------:R-:W-:Y:S01]  /*1d540*/  VIADD R77, R77, UR32 ;  /* 0x000000204d4d7c36 */ /* 0x000fe20008000000 */
[----:B------:R-:W1:Y:S02]  /*1d550*/  LDCU UR41, c[0x0][0x39c] ;  /* 0x00007380ff2977ac */ /* 0x000e640008000800 */
[----:B------:R3:W-:Y:S01]  /*1d560*/  @P2 STG.E desc[UR28][R68.64], R81 ;  /* 0x0000005144002986 */ /* 0x0007e2000c10191c */
[C---:B--2---:R-:W-:Y:S01]  /*1d570*/  IMAD.WIDE R72, R77.reuse, 0x4, R2 ;  /* 0x000000044d487825 */ /* 0x044fe200078e0202 */
[----:B------:R-:W-:Y:S01]  /*1d580*/  ISETP.GE.AND P2, PT, R0, UR43, PT ;  /* 0x0000002b00007c0c */ /* 0x000fe2000bf46270 */
[----:B------:R-:W2:Y:S02]  /*1d590*/  LDCU UR57, c[0x0][0x398] ;  /* 0x00007300ff3977ac */ /* 0x000ea40008000800 */
[----:B------:R-:W-:Y:S01]  /*1d5a0*/  IMAD.WIDE R74, R77, 0x4, R196 ;  /* 0x000000044d4a7825 */ /* 0x000fe200078e02c4 */
[----:B------:R-:W-:Y:S01]  /*1d5b0*/  ISETP.LT.AND P4, PT, R199, UR77, !P1 ;  /* 0x0000004dc7007c0c */ /* 0x000fe2000cf81270 */
[----:B------:R1:W-:Y:S01]  /*1d5c0*/  @P6 STG.E desc[UR28][R72.64], R201 ;  /* 0x000000c948006986 */ /* 0x0003e2000c10191c */
[----:B------:R-:W1:Y:S01]  /*1d5d0*/  LDCU UR15, c[0x0][0x398] ;  /* 0x00007300ff0f77ac */ /* 0x000e620008000800 */
[----:B------:R-:W-:-:S02]  /*1d5e0*/  VIADD R77, R77, UR32 ;  /* 0x000000204d4d7c36 */ /* 0x000fc40008000000 */
[----:B------:R-:W-:Y:S01]  /*1d5f0*/  VIADD R0, R198, 0x12 ;  /* 0x00000012c6007836 */ /* 0x000fe20000000000 */
[----:B------:R-:W-:Y:S01]  /*1d600*/  ISETP.LT.AND P1, PT, R200, UR16, !P1 ;  /* 0x00000010c8007c0c */ /* 0x000fe2000cf21270 */
[----:B------:R1:W-:Y:S01]  /*1d610*/  @P0 STG.E desc[UR28][R74.64], R82 ;  /* 0x000000524a000986 */ /* 0x0003e2000c10191c */
[----:B---3--:R-:W-:Y:S01]  /*1d620*/  IMAD.WIDE R68, R77, 0x4, R2 ;  /* 0x000000044d447825 */ /* 0x008fe200078e0202 */
[----:B------:R-:W-:Y:S01]  /*1d630*/  ISETP.LT.AND P6, PT, R199, UR70, !P2 ;  /* 0x00000046c7007c0c */ /* 0x000fe2000d7c1270 */
[----:B------:R-:W3:Y:S01]  /*1d640*/  LDCU UR77, c[0x0][0x39c] ;  /* 0x00007380ff4d77ac */ /* 0x000ee20008000800 */
[----:B------:R-:W-:Y:S01]  /*1d650*/  ISETP.GE.AND P0, PT, R0, UR68, PT ;  /* 0x0000004400007c0c */ /* 0x000fe2000bf06270 */
[C---:B------:R-:W-:Y:S01]  /*1d660*/  IMAD.WIDE R70, R77.reuse, 0x4, R196 ;  /* 0x000000044d467825 */ /* 0x040fe200078e02c4 */
[----:B------:R-:W-:Y:S01]  /*1d670*/  ISETP.LT.AND P2, PT, R200, UR58, !P2 ;  /* 0x0000003ac8007c0c */ /* 0x000fe2000d741270 */
[----:B------:R2:W-:Y:S01]  /*1d680*/  @P5 STG.E desc[UR28][R68.64], R252 ;  /* 0x000000fc44005986 */ /* 0x0005e2000c10191c */
[----:B------:R-:W3:Y:S01]  /*1d690*/  LDCU UR70, c[0x0][0x39c] ;  /* 0x00007380ff4677ac */ /* 0x000ee20008000800 */
[----:B------:R-:W-:-:S02]  /*1d6a0*/  VIADD R77, R77, UR32 ;  /* 0x000000204d4d7c36 */ /* 0x000fc40008000000 */
[----:B------:R-:W-:Y:S01]  /*1d6b0*/  VIADD R0, R198, 0x13 ;  /* 0x00000013c6007836 */ /* 0x000fe20000000000 */
[----:B------:R2:W-:Y:S01]  /*1d6c0*/  @P3 STG.E desc[UR28][R70.64], R83 ;  /* 0x0000005346003986 */ /* 0x0005e2000c10191c */
[----:B-1----:R-:W-:Y:S01]  /*1d6d0*/  IMAD.WIDE R72, R77, 0x4, R2 ;  /* 0x000000044d487825 */ /* 0x002fe200078e0202 */
[----:B------:R-:W-:Y:S01]  /*1d6e0*/  ISETP.LT.AND P5, PT, R199, UR49, !P0 ;  /* 0x00000031c7007c0c */ /* 0x000fe2000c7a1270 */
[----:B------:R-:W1:Y:S01]  /*1d6f0*/  LDCU UR16, c[0x0][0x398] ;  /* 0x00007300ff1077ac */ /* 0x000e620008000800 */
        /* <DEDUP_REMOVED lines=8> */
[----:B--2---:R-:W-:Y:S01]  /*1d780*/  IMAD.WIDE R68, R77, 0x4, R2 ;  /* 0x000000044d447825 */ /* 0x004fe200078e0202 */
[----:B------:R-:W-:Y:S01]  /*1d790*/  ISETP.LT.AND P4, PT, R199, UR69, !P3 ;  /* 0x00000045c7007c0c */ /* 0x000fe2000df81270 */
[----:B------:R-:W2:Y:S01]  /*1d7a0*/  LDCU UR49, c[0x0][0x39c] ;  /* 0x00007380ff3177ac */ /* 0x000ea20008000800 */
[----:B------:R-:W-:Y:S01]  /*1d7b0*/  ISETP.GE.AND P1, PT, R0, UR45, PT ;  /* 0x0000002d00007c0c */ /* 0x000fe2000bf26270 */
[C---:B------:R-:W-:Y:S01]  /*1d7c0*/  IMAD.WIDE R70, R77.reuse, 0x4, R196 ;  /* 0x000000044d467825 */ /* 0x040fe200078e02c4 */
[----:B------:R-:W-:Y:S01]  /*1d7d0*/  IADD3 R0, PT, PT, R198, 0x15, RZ ;  /* 0x00000015c6007810 */ /* 0x000fe20007ffe0ff */
[----:B------:R2:W-:Y:S01]  /*1d7e0*/  @P6 STG.E desc[UR28][R68.64], R250 ;  /* 0x000000fa44006986 */ /* 0x0005e2000c10191c */
[----:B----4-:R-:W-:Y:S01]  /*1d7f0*/  ISETP.LT.AND P3, PT, R200, UR6, !P3 ;  /* 0x00000006c8007c0c */ /* 0x010fe2000df61270 */
[----:B------:R-:W-:Y:S01]  /*1d800*/  VIADD R77, R77, UR32 ;  /* 0x000000204d4d7c36 */ /* 0x000fe20008000000 */
[----:B------:R-:W-:Y:S01]  /*1d810*/  ISETP.LT.AND P6, PT, R199, UR38, !P1 ;  /* 0x00000026c7007c0c */ /* 0x000fe2000cfc1270 */
[----:B------:R4:W-:Y:S01]  /*1d820*/  @P2 STG.E desc[UR28][R70.64], R85 ;  /* 0x0000005546002986 */ /* 0x0009e2000c10191c */
[----:B------:R-:W-:Y:S01]  /*1d830*/  ISETP.GE.AND P2, PT, R0, UR54, PT ;  /* 0x0000003600007c0c */ /* 0x000fe2000bf46270 */
[C---:B-1----:R-:W-:Y:S01]  /*1d840*/  IMAD.WIDE R72, R77.reuse, 0x4, R2 ;  /* 0x000000044d487825 */ /* 0x042fe200078e0202 */
[----:B------:R-:W1:Y:S03]  /*1d850*/  LDCU UR58, c[0x0][0x398] ;  /* 0x00007300ff3a77ac */ /* 0x000e660008000800 */
[C---:B------:R-:W-:Y:S01]  /*1d860*/  IMAD.WIDE R74, R77.reuse, 0x4, R196 ;  /* 0x000000044d4a7825 */ /* 0x040fe200078e02c4 */
[----:B------:R-:W-:Y:S01]  /*1d870*/  ISETP.LT.AND P1, PT, R200, UR35, !P1 ;  /* 0x00000023c8007c0c */ /* 0x000fe2000cf21270 */
[----:B------:R-:W1:Y:S02]  /*1d880*/  LDCU UR69, c[0x0][0x39c] ;  /* 0x00007380ff4577ac */ /* 0x000e640008000800 */
[----:B------:R-:W-:-:S02]  /*1d890*/  VIADD R77, R77, UR32 ;  /* 0x000000204d4d7c36 */ /* 0x000fc40008000000 */
[----:B------:R-:W-:Y:S01]  /*1d8a0*/  VIADD R0, R198, 0x16 ;  /* 0x00000016c6007836 */ /* 0x000fe20000000000 */
[----:B------:R1:W-:Y:S01]  /*1d8b0*/  @P5 STG.E desc[UR28][R72.64], R249 ;  /* 0x000000f948005986 */ /* 0x0003e2000c10191c */
[C---:B--2---:R-:W-:Y:S01]  /*1d8c0*/  IMAD.WIDE R68, R77.reuse, 0x4, R2 ;  /* 0x000000044d447825 */ /* 0x044fe200078e0202 */
[----:B------:R-:W2:Y:S02]  /*1d8d0*/  LDCU UR68, c[0x0][0x398] ;  /* 0x00007300ff4477ac */ /* 0x000ea40008000800 */
[----:B------:R3:W-:Y:S01]  /*1d8e0*/  @P0 STG.E desc[UR28][R74.64], R86 ;  /* 0x000000564a000986 */ /* 0x0007e2000c10191c */
[C---:B----4-:R-:W-:Y:S01]  /*1d8f0*/  IMAD.WIDE R70, R77.reuse, 0x4, R196 ;  /* 0x000000044d467825 */ /* 0x050fe200078e02c4 */
[----:B------:R-:W-:Y:S01]  /*1d900*/  ISETP.GE.AND P0, PT, R0, UR65, PT ;  /* 0x0000004100007c0c */ /* 0x000fe2000bf06270 */
[----:B------:R-:W4:Y:S02]  /*1d910*/  LDCU UR39, c[0x0][0x398] ;  /* 0x00007300ff2777ac */ /* 0x000f240008000800 */
[----:B------:R-:W-:-:S02]  /*1d920*/  VIADD R77, R77, UR32 ;  /* 0x000000204d4d7c36 */ /* 0x000fc40008000000 */
[----:B------:R-:W-:Y:S01]  /*1d930*/  VIADD R0, R198, 0x17 ;  /* 0x00000017c6007836 */ /* 0x000fe20000000000 */
[----:B------:R-:W-:Y:S01]  /*1d940*/  ISETP.LT.AND P5, PT, R199, UR67, !P2 ;  /* 0x00000043c7007c0c */ /* 0x000fe2000d7a1270 */
[----:B------:R2:W-:Y:S01]  /*1d950*/  @P4 STG.E desc[UR28][R68.64], R248 ;  /* 0x000000f844004986 */ /* 0x0005e2000c10191c */
[----:B------:R-:W-:Y:S01]  /*1d960*/  ISETP.LT.AND P2, PT, R200, UR26, !P2 ;  /* 0x0000001ac8007c0c */ /* 0x000fe2000d741270 */
[----:B-1----:R-:W-:Y:S01]  /*1d970*/  IMAD.WIDE R72, R77, 0x4, R2 ;  /* 0x000000044d487825 */ /* 0x002fe200078e0202 */
[----:B------:R-:W-:Y:S01]  /*1d980*/  ISETP.LT.AND P4, PT, R199, UR40, !P0 ;  /* 0x00000028c7007c0c */ /* 0x000fe2000c781270 */
[----:B------:R1:W-:Y:S01]  /*1d990*/  @P3 STG.E desc[UR28][R70.64], R87 ;  /* 0x0000005746003986 */ /* 0x0003e2000c10191c */
[----:B------:R-:W-:Y:S01]  /*1d9a0*/  ISETP.GE.AND P3, PT, R0, UR55, PT ;  /* 0x0000003700007c0c */ /* 0x000fe2000bf66270 */
[C---:B---3--:R-:W-:Y:S01]  /*1d9b0*/  IMAD.WIDE R74, R77.reuse, 0x4, R196 ;  /* 0x000000044d4a7825 */ /* 0x048fe200078e02c4 */
[----:B------:R-:W-:Y:S01]  /*1d9c0*/  ISETP.LT.AND P0, PT, R200, UR33, !P0 ;  /* 0x00000021c8007c0c */ /* 0x000fe2000c701270 */
[----:B------:R3:W-:Y:S01]  /*1d9d0*/  @P6 STG.E desc[UR28][R72.64], R247 ;  /* 0x000000f748006986 */ /* 0x0007e2000c10191c */
[----:B------:R-:W4:Y:S01]  /*1d9e0*/  LDCU UR12, c[0x0][0x398] ;  /* 0x00007300ff0c77ac */ /* 0x000f220008000800 */
[----:B------:R-:W-:-:S02]  /*1d9f0*/  VIADD R77, R77, UR32 ;  /* 0x000000204d4d7c36 */ /* 0x000fc40008000000 */
[----:B------:R-:W-:Y:S01]  /*1da00*/  VIADD R0, R198, 0x18 ;  /* 0x00000018c6007836 */ /* 0x000fe20000000000 */
[----:B------:R3:W-:Y:S01]  /*1da10*/  @P1 STG.E desc[UR28][R74.64], R88 ;  /* 0x000000584a001986 */ /* 0x0007e2000c10191c */
[----:B--2---:R-:W-:Y:S01]  /*1da20*/  IMAD.WIDE R68, R77, 0x4, R2 ;  /* 0x000000044d447825 */ /* 0x004fe200078e0202 */
[----:B------:R-:W-:Y:S01]  /*1da30*/  ISETP.LT.AND P6, PT, R199, UR76, !P3 ;  /* 0x0000004cc7007c0c */ /* 0x000fe2000dfc1270 */
[----:B------:R-:W2:Y:S01]  /*1da40*/  LDCU UR38, c[0x0][0x39c] ;  /* 0x00007380ff2677ac */ /* 0x000ea20008000800 */
[----:B------:R-:W-:Y:S01]  /*1da50*/  ISETP.GE.AND P1, PT, R0, UR46, PT ;  /* 0x0000002e00007c0c */ /* 0x000fe2000bf26270 */
[C---:B-1----:R-:W-:Y:S01]  /*1da60*/  IMAD.WIDE R70, R77.reuse, 0x4, R196 ;  /* 0x000000044d467825 */ /* 0x042fe200078e02c4 */
[----:B------:R-:W-:Y:S01]  /*1da70*/  ISETP.LT.AND P3, PT, R200, UR66, !P3 ;  /* 0x00000042c8007c0c */ /* 0x000fe2000df61270 */
[----:B------:R1:W-:Y:S01]  /*1da80*/  @P5 STG.E desc[UR28][R68.64], R246 ;  /* 0x000000f644005986 */ /* 0x0003e2000c10191c */
[----:B------:R-:W2:Y:S01]  /*1da90*/  LDCU UR6, c[0x0][0x398] ;  /* 0x00007300ff0677ac */ /* 0x000ea20008000800 */
[----:B------:R-:W-:-:S02]  /*1daa0*/  VIADD R77, R77, UR32 ;  /* 0x000000204d4d7c36 */ /* 0x000fc40008000000 */
[----:B------:R-:W-:Y:S01]  /*1dab0*/  VIADD R0, R198, 0x19 ;  /* 0x00000019c6007836 */ /* 0x000fe20000000000 */
        /* <DEDUP_REMOVED lines=17> */
[----:B------:R-:W-:Y:S01]  /*1dbd0*/  IADD3 R0, PT, PT, R198, 0x1b, RZ ;  /* 0x0000001bc6007810 */ /* 0x000fe20007ffe0ff */
[----:B------:R1:W-:Y:S01]  /*1dbe0*/  @P6 STG.E desc[UR28][R68.64], R244 ;  /* 0x000000f444006986 */ /* 0x0003e2000c10191c */
[----:B------:R-:W-:Y:S01]  /*1dbf0*/  ISETP.LT.AND P2, PT, R200, UR4, !P2 ;  /* 0x00000004c8007c0c */ /* 0x000fe2000d741270 */
[----:B------:R-:W-:Y:S01]  /*1dc00*/  VIADD R77, R77, UR32 ;  /* 0x000000204d4d7c36 */ /* 0x000fe20008000000 */
[----:B------:R-:W-:Y:S01]  /*1dc10*/  ISETP.LT.AND P6, PT, R199, UR22, !P0 ;  /* 0x00000016c7007c0c */ /* 0x000fe2000c7c1270 */
[----:B------:R1:W-:Y:S01]  /*1dc20*/  @P3 STG.E desc[UR28][R70.64], R91 ;  /* 0x0000005b46003986 */ /* 0x0003e2000c10191c */
[----:B------:R-:W-:Y:S01]  /*1dc30*/  ISETP.GE.AND P3, PT, R0, UR63, PT ;  /* 0x0000003f00007c0c */ /* 0x000fe2000bf66270 */
[C---:B--2---:R-:W-:Y:S01]  /*1dc40*/  IMAD.WIDE R72, R77.reuse, 0x4, R2 ;  /* 0x000000044d487825 */ /* 0x044fe200078e0202 */
[----:B------:R-:W2:Y:S03]  /*1dc50*/  LDCU UR54, c[0x0][0x398] ;  /* 0x00007300ff3677ac */ /* 0x000ea60008000800 */
[C---:B------:R-:W-:Y:S01]  /*1dc60*/  IMAD.WIDE R74, R77.reuse, 0x4, R196 ;  /* 0x000000044d4a7825 */ /* 0x040fe200078e02c4 */
[----:B------:R-:W-:Y:S01]  /*1dc70*/  ISETP.LT.AND P0, PT, R200, UR36, !P0 ;  /* 0x00000024c8007c0c */ /* 0x000fe2000c701270 */
[----:B------:R-:W2:Y:S02]  /*1dc80*/  LDCU UR26, c[0x0][0x398] ;  /* 0x00007300ff1a77ac */ /* 0x000ea40008000800 */
[----:B------:R-:W-:-:S02]  /*1dc90*/  VIADD R77, R77, UR32 ;  /* 0x000000204d4d7c36 */ /* 0x000fc40008000000 */
[----:B------:R-:W-:Y:S01]  /*1dca0*/  VIADD R0, R198, 0x1c ;  /* 0x0000001cc6007836 */ /* 0x000fe20000000000 */
[----:B------:R2:W-:Y:S01]  /*1dcb0*/  @P5 STG.E desc[UR28][R72.64], R243 ;  /* 0x000000f348005986 */ /* 0x0005e2000c10191c */
[C---:B-1----:R-:W-:Y:S01]  /*1dcc0*/  IMAD.WIDE R68, R77.reuse, 0x4, R2 ;  /* 0x000000044d447825 */ /* 0x042fe200078e0202 */
[----:B------:R-:W1:Y:S02]  /*1dcd0*/  LDCU UR40, c[0x0][0x39c] ;  /* 0x00007380ff2877ac */ /* 0x000e640008000800 */
[----:B------:R3:W-:Y:S01]  /*1dce0*/  @P1 STG.E desc[UR28][R74.64], R92 ;  /* 0x0000005c4a001986 */ /* 0x0007e2000c10191c */
[C---:B------:R-:W-:Y:S01]  /*1dcf0*/  IMAD.WIDE R70, R77.reuse, 0x4, R196 ;  /* 0x000000044d467825 */ /* 0x040fe200078e02c4 */
[----:B------:R-:W-:Y:S01]  /*1dd00*/  ISETP.GE.AND P1, PT, R0, UR42, PT ;  /* 0x0000002a00007c0c */ /* 0x000fe2000bf26270 */
[----:B------:R-:W1:Y:S02]  /*1dd10*/  LDCU UR65, c[0x0][0x398] ;  /* 0x00007300ff4177ac */ /* 0x000e640008000800 */
[----:B------:R-:W-:-:S02]  /*1dd20*/  VIADD R77, R77, UR32 ;  /* 0x000000204d4d7c36 */ /* 0x000fc40008000000 */
[----:B------:R-:W-:Y:S01]  /*1dd30*/  VIADD R0, R198, 0x1d ;  /* 0x0000001dc6007836 */ /* 0x000fe20000000000 */
[----:B------:R-:W-:Y:S01]  /*1dd40*/  ISETP.LT.AND P5, PT, R199, UR14, !P3 ;  /* 0x0000000ec7007c0c */ /* 0x000fe2000dfa1270 */
[----:B------:R1:W-:Y:S01]  /*1dd50*/  @P4 STG.E desc[UR28][R68.64], R242 ;  /* 0x000000f244004986 */ /* 0x0003e2000c10191c */
[----:B------:R-:W-:Y:S01]  /*1dd60*/  ISETP.LT.AND P3, PT, R200, UR53, !P3 ;  /* 0x00000035c8007c0c */ /* 0x000fe2000df61270 */
[----:B--2---:R-:W-:Y:S01]  /*1dd70*/  IMAD.WIDE R72, R77, 0x4, R2 ;  /* 0x000000044d487825 */ /* 0x004fe200078e0202 */
        /* <DEDUP_REMOVED lines=10> */
[----:B-1----:R-:W-:Y:S01]  /*1de20*/  IMAD.WIDE R68, R77, 0x4, R2 ;  /* 0x000000044d447825 */ /* 0x002fe200078e0202 */
[----:B------:R-:W-:Y:S01]  /*1de30*/  ISETP.LT.AND P6, PT, R199, UR74, !P2 ;  /* 0x0000004ac7007c0c */ /* 0x000fe2000d7c1270 */
[----:B------:R-:W1:Y:S01]  /*1de40*/  LDCU UR55, c[0x0][0x398] ;  /* 0x00007300ff3777ac */ /* 0x000e620008000800 */
[----:B------:R-:W-:Y:S01]  /*1de50*/  ISETP.GE.AND P0, PT, R0, UR18, PT ;  /* 0x0000001200007c0c */ /* 0x000fe2000bf06270 */
[C---:B--2---:R-:W-:Y:S01]  /*1de60*/  IMAD.WIDE R70, R77.reuse, 0x4, R196 ;  /* 0x000000044d467825 */ /* 0x044fe200078e02c4 */
[----:B------:R-:W-:Y:S01]  /*1de70*/  ISETP.LT.AND P2, PT, R200, UR51, !P2 ;  /* 0x00000033c8007c0c */ /* 0x000fe2000d741270 */
[----:B------:R2:W-:Y:S01]  /*1de80*/  @P5 STG.E desc[UR28][R68.64], R240 ;  /* 0x000000f044005986 */ /* 0x0005e2000c10191c */
[----:B------:R-:W1:Y:S01]  /*1de90*/  LDCU UR76, c[0x0][0x39c] ;  /* 0x00007380ff4c77ac */ /* 0x000e620008000800 */
        /* <DEDUP_REMOVED lines=10> */
[----:B------:R-:W4:Y:S01]  /*1df40*/  LDCU UR46, c[0x0][0x398] ;  /* 0x00007300ff2e77ac */ /* 0x000f220008000800 */
[----:B------:R-:W-:-:S02]  /*1df50*/  VIADD R77, R77, UR32 ;  /* 0x000000204d4d7c36 */ /* 0x000fc40008000000 */
[----:B------:R-:W-:Y:S01]  /*1df60*/  VIADD R0, R198, 0x20 ;  /* 0x00000020c6007836 */ /* 0x000fe20000000000 */
[----:B------:R3:W-:Y:S01]  /*1df70*/  @P1 STG.E desc[UR28][R74.64], R96 ;  /* 0x000000604a001986 */ /* 0x0007e2000c10191c */
[C---:B--2---:R-:W-:Y:S01]  /*1df80*/  IMAD.WIDE R68, R77.reuse, 0x4, R2 ;  /* 0x000000044d447825 */ /* 0x044fe200078e0202 */
[----:B------:R-:W2:Y:S02]  /*1df90*/  LDCU UR56, c[0x0][0x39c] ;  /* 0x00007380ff3877ac */ /* 0x000ea40008000800 */
[----:B------:R-:W-:Y:S01]  /*1dfa0*/  ISETP.GE.AND P1, PT, R0, UR24, PT ;  /* 0x0000001800007c0c */ /* 0x000fe2000bf26270 */
[----:B-1----:R-:W-:Y:S01]  /*1dfb0*/  IMAD.WIDE R70, R77, 0x4, R196 ;  /* 0x000000044d467825 */ /* 0x002fe200078e02c4 */
[----:B------:R-:W-:Y:S01]  /*1dfc0*/  IADD3 R0, PT, PT, R198, 0x21, RZ ;  /* 0x00000021c6007810 */ /* 0x000fe20007ffe0ff */
[----:B------:R1:W-:Y:S01]  /*1dfd0*/  @P6 STG.E desc[UR28][R68.64], R238 ;  /* 0x000000ee44006986 */ /* 0x0003e2000c10191c */
[----:B------:R-:W-:Y:S01]  /*1dfe0*/  ISETP.LT.AND P4, PT, R199, UR50, !P3 ;  /* 0x00000032c7007c0c */ /* 0x000fe2000df81270 */
[----:B------:R-:W-:Y:S01]  /*1dff0*/  VIADD R77, R77, UR32 ;  /* 0x000000204d4d7c36 */ /* 0x000fe20008000000 */
[----:B------:R-:W2:Y:S01]  /*1e000*/  LDCU UR8, c[0x0][0x398] ;  /* 0x00007300ff0877ac */ /* 0x000ea20008000800 */
[----:B------:R1:W-:Y:S01]  /*1e010*/  @P2 STG.E desc[UR28][R70.64], R97 ;  /* 0x0000006146002986 */ /* 0x0003e2000c10191c */
[----:B------:R-:W-:Y:S01]  /*1e020*/  ISETP.GE.AND P2, PT, R0, UR52, PT ;  /* 0x0000003400007c0c */ /* 0x000fe2000bf46270 */
[C---:B---3--:R-:W-:Y:S01]  /*1e030*/  IMAD.WIDE R72, R77.reuse, 0x4, R2 ;  /* 0x000000044d487825 */ /* 0x048fe200078e0202 */
[----:B------:R-:W-:Y:S01]  /*1e040*/  ISETP.LT.AND P3, PT, R200, UR47, !P3 ;  /* 0x0000002fc8007c0c */ /* 0x000fe2000df61270 */
[----:B------:R-:W3:Y:S02]  /*1e050*/  LDCU UR62, c[0x0][0x39c] ;  /* 0x00007380ff3e77ac */ /* 0x000ee40008000800 */
[----:B------:R-:W-:Y:S01]  /*1e060*/  IMAD.WIDE R74, R77, 0x4, R196 ;  /* 0x000000044d4a7825 */ /* 0x000fe200078e02c4 */
[----:B------:R-:W-:Y:S01]  /*1e070*/  ISETP.LT.AND P6, PT, R199, UR48, !P1 ;  /* 0x00000030c7007c0c */ /* 0x000fe2000cfc1270 */
[----:B------:R-:W2:Y:S02]  /*1e080*/  LDCU UR64, c[0x0][0x398] ;  /* 0x00007300ff4077ac */ /* 0x000ea40008000800 */
[----:B------:R-:W-:-:S02]  /*1e090*/  VIADD R0, R198, 0x22 ;  /* 0x00000022c6007836 */ /* 0x000fc40000000000 */
[----:B------:R-:W-:Y:S01]  /*1e0a0*/  VIADD R77, R77, UR32 ;  /* 0x000000204d4d7c36 */ /* 0x000fe20008000000 */
[----:B------:R-:W-:Y:S01]  /*1e0b0*/  ISETP.LT.AND P1, PT, R200, UR73, !P1 ;  /* 0x00000049c8007c0c */ /* 0x000fe2000cf21270 */
[----:B------:R2:W-:Y:S01]  /*1e0c0*/  @P5 STG.E desc[UR28][R72.64], R237 ;  /* 0x000000ed48005986 */ /* 0x0005e2000c10191c */
[----:B------:R-:W3:Y:S01]  /*1e0d0*/  LDCU UR4, c[0x0][0x398] ;  /* 0x00007300ff0477ac */ /* 0x000ee20008000800 */
[C---:B-1----:R-:W-:Y:S02]  /*1e0e0*/  IMAD.WIDE R68, R77.reuse, 0x4, R2 ;  /* 0x000000044d447825 */ /* 0x042fe400078e0202 */
[----:B------:R1:W-:Y:S01]  /*1e0f0*/  @P0 STG.E desc[UR28][R74.64], R98 ;  /* 0x000000624a000986 */ /* 0x0003e2000c10191c */
[----:B------:R-:W-:Y:S01]  /*1e100*/  ISETP.GE.AND P0, PT, R0, UR11, PT ;  /* 0x0000000b00007c0c */ /* 0x000fe2000bf06270 */
[----:B------:R-:W-:Y:S01]  /*1e110*/  IMAD.WIDE R70, R77, 0x4, R196 ;  /* 0x000000044d467825 */ /* 0x000fe200078e02c4 */
[----:B------:R-:W-:Y:S01]  /*1e120*/  ISETP.LT.AND P5, PT, R199, UR71, !P2 ;  /* 0x00000047c7007c0c */ /* 0x000fe2000d7a1270 */
[----:B------:R3:W-:Y:S01]  /*1e130*/  @P4 STG.E desc[UR28][R68.64], R236 ;  /* 0x000000ec44004986 */ /* 0x0007e2000c10191c */
[----:B------:R-:W3:Y:S01]  /*1e140*/  LDCU UR22, c[0x0][0x39c] ;  /* 0x00007380ff1677ac */ /* 0x000ee20008000800 */
[----:B------:R-:W-:-:S02]  /*1e150*/  VIADD R77, R77, UR32 ;  /* 0x000000204d4d7c36 */ /* 0x000fc40008000000 */
[----:B------:R-:W-:Y:S01]  /*1e160*/  VIADD R0, R198, 0x23 ;  /* 0x00000023c6007836 */ /* 0x000fe20000000000 */
[----:B------:R-:W-:Y:S01]  /*1e170*/  ISETP.LT.AND P2, PT, R200, UR30, !P2 ;  /* 0x0000001ec8007c0c */ /* 0x000fe2000d741270 */
[C---:B--2---:R-:W-:Y:S01]  /*1e180*/  IMAD.WIDE R72, R77.reuse, 0x4, R2 ;  /* 0x000000044d487825 */ /* 0x044fe200078e0202 */
[----:B------:R2:W-:Y:S01]  /*1e190*/  @P3 STG.E desc[UR28][R70.64], R99 ;  /* 0x0000006346003986 */ /* 0x0005e2000c10191c */
[----:B------:R-:W4:Y:S01]  /*1e1a0*/  LDCU UR44, c[0x0][0x398] ;  /* 0x00007300ff2c77ac */ /* 0x000f220008000800 */
[----:B------:R-:W-:Y:S01]  /*1e1b0*/  ISETP.GE.AND P4, PT, R0, UR41, PT ;  /* 0x0000002900007c0c */ /* 0x000fe2000bf86270 */
[----:B-1----:R-:W-:Y:S01]  /*1e1c0*/  IMAD.WIDE R74, R77, 0x4, R196 ;  /* 0x000000044d4a7825 */ /* 0x002fe200078e02c4 */
        /* <DEDUP_REMOVED lines=11> */
[C---:B--2---:R-:W-:Y:S01]  /*1e280*/  IMAD.WIDE R70, R77.reuse, 0x4, R196 ;  /* 0x000000044d467825 */ /* 0x044fe200078e02c4 */
        /* <DEDUP_REMOVED lines=17> */
[C---:B--2---:R-:W-:Y:S01]  /*1e3a0*/  IMAD.WIDE R68, R77.reuse, 0x4, R2 ;  /* 0x000000044d447825 */ /* 0x044fe200078e0202 */
[----:B------:R-:W2:Y:S02]  /*1e3b0*/  LDCU UR42, c[0x0][0x398] ;  /* 0x00007300ff2a77ac */ /* 0x000ea40008000800 */
[----:B------:R-:W-:Y:S01]  /*1e3c0*/  ISETP.GE.AND P0, PT, R0, UR49, PT ;  /* 0x0000003100007c0c */ /* 0x000fe2000bf06270 */
[----:B------:R-:W-:Y:S01]  /*1e3d0*/  IMAD.WIDE R70, R77, 0x4, R196 ;  /* 0x000000044d467825 */ /* 0x000fe200078e02c4 */
[----:B------:R-:W-:Y:S01]  /*1e3e0*/  IADD3 R0, PT, PT, R198, 0x27, RZ ;  /* 0x00000027c6007810 */ /* 0x000fe20007ffe0ff */
[----:B------:R2:W-:Y:S01]  /*1e3f0*/  @P6 STG.E desc[UR28][R68.64], R232 ;  /* 0x000000e844006986 */ /* 0x0005e2000c10191c */
[----:B------:R-:W-:Y:S01]  /*1e400*/  ISETP.LT.AND P3, PT, R199, UR58, !P2 ;  /* 0x0000003ac7007c0c */ /* 0x000fe2000d761270 */
[----:B------:R-:W-:Y:S01]  /*1e410*/  VIADD R77, R77, UR32 ;  /* 0x000000204d4d7c36 */ /* 0x000fe20008000000 */
[----:B------:R-:W3:Y:S01]  /*1e420*/  LDCU UR34, c[0x0][0x398] ;  /* 0x00007300ff2277ac */ /* 0x000ee20008000800 */
[----:B------:R2:W-:Y:S01]  /*1e430*/  @P4 STG.E desc[UR28][R70.64], R103 ;  /* 0x0000006746004986 */ /* 0x0005e2000c10191c */
[----:B------:R-:W-:Y:S01]  /*1e440*/  ISETP.GE.AND P4, PT, R0, UR69, PT ;  /* 0x0000004500007c0c */ /* 0x000fe2000bf86270 */
[C---:B-1----:R-:W-:Y:S01]  /*1e450*/  IMAD.WIDE R72, R77.reuse, 0x4, R2 ;  /* 0x000000044d487825 */ /* 0x042fe200078e0202 */
[----:B------:R-:W-:Y:S01]  /*1e460*/  ISETP.LT.AND P2, PT, R200, UR68, !P2 ;  /* 0x00000044c8007c0c */ /* 0x000fe2000d741270 */
[----:B------:R-:W1:Y:S02]  /*1e470*/  LDCU UR74, c[0x0][0x39c] ;  /* 0x00007380ff4a77ac */ /* 0x000e640008000800 */
[----:B------:R-:W-:Y:S01]  /*1e480*/  IMAD.WIDE R74, R77, 0x4, R196 ;  /* 0x000000044d4a7825 */ /* 0x000fe200078e02c4 */
[----:B----4-:R-:W-:Y:S01]  /*1e490*/  ISETP.LT.AND P6, PT, R199, UR39, !P0 ;  /* 0x00000027c7007c0c */ /* 0x010fe2000c7c1270 */
[----:B------:R-:W4:Y:S02]  /*1e4a0*/  LDCU UR20, c[0x0][0x39c] ;  /* 0x00007380ff1477ac */ /* 0x000f240008000800 */
[----:B------:R-:W-:-:S02]  /*1e4b0*/  VIADD R77, R77, UR32 ;  /* 0x000000204d4d7c36 */ /* 0x000fc40008000000 */
[----:B------:R-:W-:Y:S01]  /*1e4c0*/  VIADD R0, R198, 0x28 ;  /* 0x00000028c6007836 */ /* 0x000fe20000000000 */
[----:B------:R-:W-:Y:S01]  /*1e4d0*/  ISETP.LT.AND P0, PT, R200, UR12, !P0 ;  /* 0x0000000cc8007c0c */ /* 0x000fe2000c701270 */
[----:B------:R1:W-:Y:S01]  /*1e4e0*/  @P5 STG.E desc[UR28][R72.64], R231 ;  /* 0x000000e748005986 */ /* 0x0003e2000c10191c */
[----:B--2---:R-:W-:Y:S01]  /*1e4f0*/  IMAD.WIDE R68, R77, 0x4, R2 ;  /* 0x000000044d447825 */ /* 0x004fe200078e0202 */
[----:B------:R-:W-:Y:S01]  /*1e500*/  ISETP.LT.AND P5, PT, R199, UR6, !P4 ;  /* 0x00000006c7007c0c */ /* 0x000fe2000e7a1270 */
[----:B------:R-:W2:Y:S01]  /*1e510*/  LDCU UR61, c[0x0][0x398] ;  /* 0x00007300ff3d77ac */ /* 0x000ea20008000800 */
[----:B------:R3:W-:Y:S01]  /*1e520*/  @P1 STG.E desc[UR28][R74.64], R104 ;  /* 0x000000684a001986 */ /* 0x0007e2000c10191c */
[C---:B------:R-:W-:Y:S01]  /*1e530*/  IMAD.WIDE R70, R77.reuse, 0x4, R196 ;  /* 0x000000044d467825 */ /* 0x040fe200078e02c4 */
[----:B------:R-:W-:Y:S01]  /*1e540*/  ISETP.GE.AND P1, PT, R0, UR38, PT ;  /* 0x0000002600007c0c */ /* 0x000fe2000bf26270 */
[----:B------:R-:W2:Y:S02]  /*1e550*/  LDCU UR51, c[0x0][0x398] ;  /* 0x00007300ff3377ac */ /* 0x000ea40008000800 */
[----:B------:R-:W-:Y:S01]  /*1e560*/  VIADD R77, R77, UR32 ;  /* 0x000000204d4d7c36 */ /* 0x000fe20008000000 */
[----:B------:R-:W-:Y:S01]  /*1e570*/  ISETP.LT.AND P4, PT, R200, UR45, !P4 ;  /* 0x0000002dc8007c0c */ /* 0x000fe2000e781270 */
[----:B------:R-:W-:Y:S01]  /*1e580*/  VIADD R0, R198, 0x29 ;  /* 0x00000029c6007836 */ /* 0x000fe20000000000 */
[----:B------:R2:W-:Y:S01]  /*1e590*/  @P3 STG.E desc[UR28][R68.64], R230 ;  /* 0x000000e644003986 */ /* 0x0005e2000c10191c */
[C---:B-1----:R-:W-:Y:S01]  /*1e5a0*/  IMAD.WIDE R72, R77.reuse, 0x4, R2 ;  /* 0x000000044d487825 */ /* 0x042fe200078e0202 */
[----:B------:R-:W1:Y:S03]  /*1e5b0*/  LDCU UR18, c[0x0][0x398] ;  /* 0x00007300ff1277ac */ /* 0x000e660008000800 */
[C---:B---3--:R-:W-:Y:S01]  /*1e5c0*/  IMAD.WIDE R74, R77.reuse, 0x4, R196 ;  /* 0x000000044d4a7825 */ /* 0x048fe200078e02c4 */
[----:B------:R-:W-:Y:S01]  /*1e5d0*/  ISETP.GE.AND P3, PT, R0, UR67, PT ;  /* 0x0000004300007c0c */ /* 0x000fe2000bf66270 */
[----:B------:R3:W-:Y:S01]  /*1e5e0*/  @P2 STG.E desc[UR28][R70.64], R105 ;  /* 0x0000006946002986 */ /* 0x0007e2000c10191c */
[----:B------:R-:W1:Y:S01]  /*1e5f0*/  LDCU UR75, c[0x0][0x398] ;  /* 0x00007300ff4b77ac */ /* 0x000e620008000800 */
[----:B------:R-:W-:-:S02]  /*1e600*/  VIADD R77, R77, UR32 ;  /* 0x000000204d4d7c36 */ /* 0x000fc40008000000 */
[----:B------:R-:W-:Y:S01]  /*1e610*/  VIADD R0, R198, 0x2a ;  /* 0x0000002ac6007836 */ /* 0x000fe20000000000 */
[----:B------:R-:W-:Y:S01]  /*1e620*/  ISETP.LT.AND P2, PT, R199, UR35, !P1 ;  /* 0x00000023c7007c0c */ /* 0x000fe2000cf41270 */
[----:B------:R1:W-:Y:S01]  /*1e630*/  @P6 STG.E desc[UR28][R72.64], R229 ;  /* 0x000000e548006986 */ /* 0x0003e2000c10191c */
[----:B--2---:R-:W-:Y:S01]  /*1e640*/  IMAD.WIDE R68, R77, 0x4, R2 ;  /* 0x000000044d447825 */ /* 0x004fe200078e0202 */
[----:B------:R-:W-:Y:S01]  /*1e650*/  ISETP.LT.AND P1, PT, R200, UR54, !P1 ;  /* 0x00000036c8007c0c */ /* 0x000fe2000cf21270 */
[----:B------:R-:W2:Y:S01]  /*1e660*/  LDCU UR60, c[0x0][0x398] ;  /* 0x00007300ff3c77ac */ /* 0x000ea20008000800 */
[----:B------:R-:W-:Y:S01]  /*1e670*/  @P0 STG.E desc[UR28][R74.64], R106 ;  /* 0x0000006a4a000986 */ /* 0x000fe2000c10191c */
[----:B------:R-:W-:Y:S01]  /*1e680*/  ISETP.LT.AND P0, PT, R199, UR26, !P3 ;  /* 0x0000001ac7007c0c */ /* 0x000fe2000df01270 */
[C---:B---3--:R-:W-:Y:S01]  /*1e690*/  IMAD.WIDE R70, R77.reuse, 0x4, R196 ;  /* 0x000000044d467825 */ /* 0x048fe200078e02c4 */
[----:B------:R-:W-:Y:S01]  /*1e6a0*/  ISETP.GE.AND P6, PT, R0, UR40, PT ;  /* 0x0000002800007c0c */ /* 0x000fe2000bfc6270 */
[----:B------:R3:W-:Y:S01]  /*1e6b0*/  @P5 STG.E desc[UR28][R68.64], R228 ;  /* 0x000000e444005986 */ /* 0x0007e2000c10191c */
[----:B------:R-:W-:Y:S01]  /*1e6c0*/  ISETP.LT.AND P3, PT, R200, UR65, !P3 ;  /* 0x00000041c8007c0c */ /* 0x000fe2000df61270 */
[----:B------:R-:W-:Y:S01]  /*1e6d0*/  VIADD R77, R77, UR32 ;  /* 0x000000204d4d7c36 */ /* 0x000fe20008000000 */
[----:B------:R-:W2:Y:S01]  /*1e6e0*/  LDCU UR50, c[0x0][0x39c] ;  /* 0x00007380ff3277ac */ /* 0x000ea20008000800 */
[----:B------:R4:W-:Y:S01]  /*1e6f0*/  @P4 STG.E desc[UR28][R70.64], R107 ;  /* 0x0000006b46004986 */ /* 0x0009e2000c10191c */
[----:B------:R-:W-:Y:S01]  /*1e700*/  VIADD R0, R198, 0x2b ;  /* 0x0000002bc6007836 */ /* 0x000fe20000000000 */
[----:B------:R-:W-:Y:S01]  /*1e710*/  ISETP.LT.AND P4, PT, R199, UR33, !P6 ;  /* 0x00000021c7007c0c */ /* 0x000fe2000f781270 */
[C---:B------:R-:W-:Y:S01]  /*1e720*/  VIADD R79, R77.reuse, UR32 ;  /* 0x000000204d4f7c36 */ /* 0x040fe20008000000 */
[----:B------:R-:W-:Y:S01]  /*1e730*/  ISETP.LT.AND P6, PT, R200, UR55, !P6 ;  /* 0x00000037c8007c0c */ /* 0x000fe2000f7c1270 */
[C---:B-1----:R-:W-:Y:S01]  /*1e740*/  IMAD.WIDE R72, R77.reuse, 0x4, R2 ;  /* 0x000000044d487825 */ /* 0x042fe200078e0202 */
[----:B------:R-:W-:Y:S01]  /*1e750*/  ISETP.GE.AND P5, PT, R0, UR76, PT ;  /* 0x0000004c00007c0c */ /* 0x000fe2000bfa6270 */
[----:B------:R-:W1:Y:S02]  /*1e760*/  LDCU UR47, c[0x0][0x398] ;  /* 0x00007300ff2f77ac */ /* 0x000e640008000800 */
[----:B---3--:R-:W-:Y:S01]  /*1e770*/  IMAD.WIDE R68, R77, 0x4, R196 ;  /* 0x000000044d447825 */ /* 0x008fe200078e02c4 */
[----:B------:R-:W-:Y:S01]  /*1e780*/  @P2 STG.E desc[UR28][R72.64], R227 ;  /* 0x000000e348002986 */ /* 0x000fe2000c10191c */
[----:B------:R-:W3:Y:S02]  /*1e790*/  LDCU UR24, c[0x0][0x398] ;  /* 0x00007300ff1877ac */ /* 0x000ee40008000800 */
[C---:B----4-:R-:W-:Y:S01]  /*1e7a0*/  IMAD.WIDE R70, R79.reuse, 0x4, R2 ;  /* 0x000000044f467825 */ /* 0x050fe200078e0202 */
[----:B------:R-:W4:Y:S03]  /*1e7b0*/  LDCU UR48, c[0x0][0x39c] ;  /* 0x00007380ff3077ac */ /* 0x000f260008000800 */
[C---:B------:R-:W-:Y:S01]  /*1e7c0*/  IMAD.WIDE R74, R79.reuse, 0x4, R196 ;  /* 0x000000044f4a7825 */ /* 0x040fe200078e02c4 */
[----:B------:R1:W-:Y:S01]  /*1e7d0*/  @P1 STG.E desc[UR28][R68.64], R108 ;  /* 0x0000006c44001986 */ /* 0x0003e2000c10191c */
[----:B------:R-:W2:Y:S02]  /*1e7e0*/  LDCU UR73, c[0x0][0x398] ;  /* 0x00007300ff4977ac */ /* 0x000ea40008000800 */
[----:B------:R-:W-:-:S02]  /*1e7f0*/  VIADD R79, R79, UR32 ;  /* 0x000000204f4f7c36 */ /* 0x000fc40008000000 */
[----:B------:R-:W-:Y:S01]  /*1e800*/  VIADD R0, R198, 0x2c ;  /* 0x0000002cc6007836 */ /* 0x000fe20000000000 */
[----:B------:R3:W-:Y:S01]  /*1e810*/  @P0 STG.E desc[UR28][R70.64], R226 ;  /* 0x000000e246000986 */ /* 0x0007e2000c10191c */
[----:B------:R-:W-:Y:S01]  /*1e820*/  ISETP.LT.AND P1, PT, R199, UR66, !P5 ;  /* 0x00000042c7007c0c */ /* 0x000fe2000ef21270 */
[----:B------:R-:W2:Y:S01]  /*1e830*/  LDCU UR71, c[0x0][0x39c] ;  /* 0x00007380ff4777ac */ /* 0x000ea20008000800 */
[----:B------:R-:W-:Y:S01]  /*1e840*/  ISETP.LT.AND P5, PT, R200, UR46, !P5 ;  /* 0x0000002ec8007c0c */ /* 0x000fe2000efa1270 */
[C---:B-1----:R-:W-:Y:S01]  /*1e850*/  IMAD.WIDE R68, R79.reuse, 0x4, R2 ;  /* 0x000000044f447825 */ /* 0x042fe200078e0202 */
[----:B------:R-:W-:Y:S01]  /*1e860*/  ISETP.GE.AND P2, PT, R0, UR56, PT ;  /* 0x0000003800007c0c */ /* 0x000fe2000bf46270 */
[----:B------:R-:W-:Y:S01]  /*1e870*/  @P3 STG.E desc[UR28][R74.64], R109 ;  /* 0x0000006d4a003986 */ /* 0x000fe2000c10191c */
[----:B------:R-:W1:Y:S01]  /*1e880*/  LDCU UR52, c[0x0][0x398] ;  /* 0x00007300ff3477ac */ /* 0x000e620008000800 */
[C---:B---3--:R-:W-:Y:S02]  /*1e890*/  IMAD.WIDE R70, R79.reuse, 0x4, R196 ;  /* 0x000000044f467825 */ /* 0x048fe400078e02c4 */
[----:B------:R3:W-:Y:S01]  /*1e8a0*/  @P4 STG.E desc[UR28][R68.64], R225 ;  /* 0x000000e144004986 */ /* 0x0007e2000c10191c */
[----:B------:R-:W-:Y:S01]  /*1e8b0*/  ISETP.GE.AND P0, PT, R76, UR62, PT ;  /* 0x0000003e4c007c0c */ /* 0x000fe2000bf06270 */
[----:B------:R-:W1:Y:S01]  /*1e8c0*/  LDCU UR30, c[0x0][0x398] ;  /* 0x00007300ff1e77ac */ /* 0x000e620008000800 */
[----:B------:R-:W-:Y:S01]  /*1e8d0*/  VIADD R79, R79, UR32 ;  /* 0x000000204f4f7c36 */ /* 0x000fe20008000000 */
[----:B------:R2:W-:Y:S01]  /*1e8e0*/  @P6 STG.E desc[UR28][R70.64], R110 ;  /* 0x0000006e46006986 */ /* 0x0005e2000c10191c */
[----:B------:R-:W-:Y:S01]  /*1e8f0*/  ISETP.LT.AND P6, PT, R199, UR8, !P2 ;  /* 0x00000008c7007c0c */ /* 0x000fe2000d7c1270 */
[----:B------:R-:W1:Y:S01]  /*1e900*/  LDCU UR11, c[0x0][0x398] ;  /* 0x00007300ff0b77ac */ /* 0x000e620008000800 */
[C---:B------:R-:W-:Y:S01]  /*1e910*/  IMAD.WIDE R72, R79.reuse, 0x4, R2 ;  /* 0x000000044f487825 */ /* 0x040fe200078e0202 */
[----:B------:R-:W-:Y:S01]  /*1e920*/  IADD3 R0, PT, PT, R198, 0x2e, RZ ;  /* 0x0000002ec6007810 */ /* 0x000fe20007ffe0ff */
[----:B------:R-:W1:Y:S02]  /*1e930*/  LDCU UR59, c[0x0][0x39c] ;  /* 0x00007380ff3b77ac */ /* 0x000e640008000800 */
[----:B------:R-:W-:-:S02]  /*1e940*/  VIADD R77, R79, UR32 ;  /* 0x000000204f4d7c36 */ /* 0x000fc40008000000 */
[----:B---3--:R-:W-:Y:S01]  /*1e950*/  IMAD.WIDE R68, R79, 0x4, R196 ;  /* 0x000000044f447825 */ /* 0x008fe200078e02c4 */
[----:B------:R-:W-:Y:S01]  /*1e960*/  @P1 STG.E desc[UR28][R72.64], R224 ;  /* 0x000000e048001986 */ /* 0x000fe2000c10191c */
[----:B------:R-:W-:Y:S01]  /*1e970*/  ISETP.LT.AND P2, PT, R200, UR64, !P2 ;  /* 0x00000040c8007c0c */ /* 0x000fe2000d741270 */
[----:B------:R-:W3:Y:S01]  /*1e980*/  LDCU UR72, c[0x0][0x398] ;  /* 0x00007300ff4877ac */ /* 0x000ee20008000800 */
[----:B--2---:R-:W-:Y:S01]  /*1e990*/  IMAD.WIDE R70, R77, 0x4, R2 ;  /* 0x000000044d467825 */ /* 0x004fe200078e0202 */
[----:B------:R2:W-:Y:S01]  /*1e9a0*/  @P5 STG.E desc[UR28][R68.64], R111 ;  /* 0x0000006f44005986 */ /* 0x0005e2000c10191c */
[----:B------:R-:W-:Y:S01]  /*1e9b0*/  ISETP.LT.AND P5, PT, R199, UR4, !P0 ;  /* 0x00000004c7007c0c */ /* 0x000fe2000c7a1270 */
[----:B------:R-:W1:Y:S01]  /*1e9c0*/  LDCU UR41, c[0x0][0x398] ;  /* 0x00007300ff2977ac */ /* 0x000e620008000800 */
[----:B------:R-:W-:Y:S01]  /*1e9d0*/  ISETP.GE.AND P3, PT, R0, UR22, PT ;  /* 0x0000001600007c0c */ /* 0x000fe2000bf66270 */
[----:B------:R-:W-:Y:S01]  /*1e9e0*/  IMAD.WIDE R74, R77, 0x4, R196 ;  /* 0x000000044d4a7825 */ /* 0x000fe200078e02c4 */
[C---:B------:R-:W-:Y:S01]  /*1e9f0*/  ISETP.LT.AND P0, PT, R200.reuse, UR44, !P0 ;  /* 0x0000002cc8007c0c */ /* 0x040fe2000c701270 */
[----:B------:R1:W-:Y:S01]  /*1ea00*/  @P6 STG.E desc[UR28][R70.64], R223 ;  /* 0x000000df46006986 */ /* 0x0003e2000c10191c */
[----:B------:R-:W-:Y:S01]  /*1ea10*/  ISETP.LT.AND P6, PT, R199, UR36, !P3 ;  /* 0x00000024c7007c0c */ /* 0x000fe2000dfc1270 */
[----:B------:R-:W-:Y:S01]  /*1ea20*/  VIADD R77, R77, UR32 ;  /* 0x000000204d4d7c36 */ /* 0x000fe20008000000 */
[----:B------:R-:W-:Y:S01]  /*1ea30*/  ISETP.LT.AND P3, PT, R200, UR63, !P3 ;  /* 0x0000003fc8007c0c */ /* 0x000fe2000df61270 */
[----:B------:R-:W-:Y:S01]  /*1ea40*/  VIADD R0, R198, 0x2f ;  /* 0x0000002fc6007836 */ /* 0x000fe20000000000 */
[----:B------:R-:W-:Y:S01]  /*1ea50*/  @P2 STG.E desc[UR28][R74.64], R112 ;  /* 0x000000704a002986 */ /* 0x000fe2000c10191c */
[C---:B--2---:R-:W-:Y:S01]  /*1ea60*/  IMAD.WIDE R68, R77.reuse, 0x4, R2 ;  /* 0x000000044d447825 */ /* 0x044fe200078e0202 */
[----:B------:R-:W2:Y:S02]  /*1ea70*/  LDCU UR57, c[0x0][0x39c] ;  /* 0x00007380ff3977ac */ /* 0x000ea40008000800 */
[----:B------:R-:W-:Y:S01]  /*1ea80*/  ISETP.GE.AND P4, PT, R0, UR14, PT ;  /* 0x0000000e00007c0c */ /* 0x000fe2000bf86270 */
[----:B------:R-:W-:Y:S01]  /*1ea90*/  VIADD R79, R77, UR32 ;  /* 0x000000204d4f7c36 */ /* 0x000fe20008000000 */
[----:B------:R-:W2:Y:S01]  /*1eaa0*/  LDCU UR15, c[0x0][0x398] ;  /* 0x00007300ff0f77ac */ /* 0x000ea20008000800 */
[----:B------:R-:W-:-:S02]  /*1eab0*/  VIADD R0, R198, 0x30 ;  /* 0x00000030c6007836 */ /* 0x000fc40000000000 */
[----:B-1----:R-:W-:Y:S01]  /*1eac0*/  IMAD.WIDE R70, R77, 0x4, R196 ;  /* 0x000000044d467825 */ /* 0x002fe200078e02c4 */
[----:B------:R1:W-:Y:S01]  /*1ead0*/  @P5 STG.E desc[UR28][R68.64], R222 ;  /* 0x000000de44005986 */ /* 0x0003e2000c10191c */
[----:B------:R-:W2:Y:S02]  /*1eae0*/  LDCU UR77, c[0x0][0x398] ;  /* 0x00007300ff4d77ac */ /* 0x000ea40008000800 */
[----:B------:R-:W-:Y:S01]  /*1eaf0*/  IMAD.WIDE R72, R79, 0x4, R2 ;  /* 0x000000044f487825 */ /* 0x000fe200078e0202 */
[----:B------:R-:W-:Y:S01]  /*1eb00*/  ISETP.GE.AND P1, PT, R0, UR37, PT ;  /* 0x0000002500007c0c */ /* 0x000fe2000bf26270 */
[----:B------:R2:W-:Y:S01]  /*1eb10*/  @P0 STG.E desc[UR28][R70.64], R113 ;  /* 0x0000007146000986 */ /* 0x0005e2000c10191c */
[----:B------:R-:W-:Y:S01]  /*1eb20*/  ISETP.LT.AND P0, PT, R199, UR53, !P4 ;  /* 0x00000035c7007c0c */ /* 0x000fe2000e701270 */
[----:B------:R-:W-:Y:S01]  /*1eb30*/  VIADD R0, R198, 0x31 ;  /* 0x00000031c6007836 */ /* 0x000fe20000000000 */
[----:B------:R-:W-:Y:S01]  /*1eb40*/  ISETP.LT.AND P4, PT, R200, UR42, !P4 ;  /* 0x0000002ac8007c0c */ /* 0x000fe2000e781270 */
[----:B------:R-:W3:Y:S01]  /*1eb50*/  LDCU UR16, c[0x0][0x39c] ;  /* 0x00007380ff1077ac */ /* 0x000ee20008000800 */
[C---:B-1----:R-:W-:Y:S01]  /*1eb60*/  IMAD.WIDE R68, R79.reuse, 0x4, R196 ;  /* 0x000000044f447825 */ /* 0x042fe200078e02c4 */
[----:B------:R1:W-:Y:S01]  /*1eb70*/  @P6 STG.E desc[UR28][R72.64], R221 ;  /* 0x000000dd48006986 */ /* 0x0003e2000c10191c */
[----:B------:R-:W-:Y:S01]  /*1eb80*/  ISETP.GE.AND P2, PT, R0, UR74, PT ;  /* 0x0000004a00007c0c */ /* 0x000fe2000bf46270 */
[----:B------:R-:W3:Y:S01]  /*1eb90*/  LDCU UR43, c[0x0][0x398] ;  /* 0x00007300ff2b77ac */ /* 0x000ee20008000800 */
[----:B------:R-:W-:Y:S01]  /*1eba0*/  VIADD R79, R79, UR32 ;  /* 0x000000204f4f7c36 */ /* 0x000fe20008000000 */
[----:B------:R4:W-:Y:S01]  /*1ebb0*/  @P3 STG.E desc[UR28][R68.64], R114 ;  /* 0x0000007244003986 */ /* 0x0009e2000c10191c */
[----:B------:R-:W-:Y:S01]  /*1ebc0*/  ISETP.LT.AND P3, PT, R199, UR34, !P1 ;  /* 0x00000022c7007c0c */ /* 0x000fe2000cf61270 */
[----:B------:R-:W-:Y:S01]  /*1ebd0*/  VIADD R0, R198, 0x32 ;  /* 0x00000032c6007836 */ /* 0x000fe20000000000 */
[----:B------:R-:W3:Y:S01]  /*1ebe0*/  LDCU UR58, c[0x0][0x39c] ;  /* 0x00007380ff3a77ac */ /* 0x000ee20008000800 */
[----:B------:R-:W-:-:S02]  /*1ebf0*/  VIADD R77, R79, UR32 ;  /* 0x000000204f4d7c36 */ /* 0x000fc40008000000 */
[C---:B--2---:R-:W-:Y:S01]  /*1ec00*/  IMAD.WIDE R70, R79.reuse, 0x4, R2 ;  /* 0x000000044f467825 */ /* 0x044fe200078e0202 */
[----:B------:R-:W2:Y:S03]  /*1ec10*/  LDCU UR70, c[0x0][0x398] ;  /* 0x00007300ff4677ac */ /* 0x000ea60008000800 */
[----:B-1----:R-:W-:Y:S01]  /*1ec20*/  IMAD.WIDE R72, R79, 0x4, R196 ;  /* 0x000000044f487825 */ /* 0x002fe200078e02c4 */
[----:B------:R-:W-:Y:S01]  /*1ec30*/  ISETP.GE.AND P5, PT, R0, UR20, PT ;  /* 0x0000001400007c0c */ /* 0x000fe2000bfa6270 */
[----:B------:R1:W-:Y:S01]  /*1ec40*/  @P0 STG.E desc[UR28][R70.64], R220 ;  /* 0x000000dc46000986 */ /* 0x0003e2000c10191c */
[C---:B------:R-:W-:Y:S01]  /*1ec50*/  ISETP.LT.AND P1, PT, R200.reuse, UR61, !P1 ;  /* 0x0000003dc8007c0c */ /* 0x040fe2000cf21270 */
[----:B----4-:R-:W-:Y:S01]  /*1ec60*/  IMAD.WIDE R68, R77, 0x4, R2 ;  /* 0x000000044d447825 */ /* 0x010fe200078e0202 */
[----:B------:R-:W4:Y:S01]  /*1ec70*/  LDCU UR68, c[0x0][0x398] ;  /* 0x00007300ff4477ac */ /* 0x000f220008000800 */
[----:B------:R-:W-:Y:S01]  /*1ec80*/  @P4 STG.E desc[UR28][R72.64], R115 ;  /* 0x0000007348004986 */ /* 0x000fe2000c10191c */
[----:B------:R-:W-:Y:S01]  /*1ec90*/  ISETP.LT.AND P4, PT, R199, UR51, !P2 ;  /* 0x00000033c7007c0c */ /* 0x000fe2000d781270 */
[----:B------:R-:W-:Y:S01]  /*1eca0*/  IMAD.WIDE R74, R77, 0x4, R196 ;  /* 0x000000044d4a7825 */ /* 0x000fe200078e02c4 */
[----:B------:R-:W-:Y:S01]  /*1ecb0*/  ISETP.LT.AND P2, PT, R200, UR18, !P2 ;  /* 0x00000012c8007c0c */ /* 0x000fe2000d741270 */
[----:B------:R2:W-:Y:S01]  /*1ecc0*/  @P3 STG.E desc[UR28][R68.64], R219 ;  /* 0x000000db44003986 */ /* 0x0005e2000c10191c */
[----:B------:R-:W-:Y:S01]  /*1ecd0*/  ISETP.LT.AND P3, PT, R199, UR75, !P5 ;  /* 0x0000004bc7007c0c */ /* 0x000fe2000ef61270 */
[----:B------:R-:W-:Y:S01]  /*1ece0*/  VIADD R77, R77, UR32 ;  /* 0x000000204d4d7c36 */ /* 0x000fe20008000000 */
[----:B------:R-:W3:Y:S01]  /*1ecf0*/  LDCU UR49, c[0x0][0x398] ;  /* 0x00007300ff3177ac */ /* 0x000ee20008000800 */
[----:B------:R-:W-:-:S02]  /*1ed00*/  VIADD R0, R198, 0x33 ;  /* 0x00000033c6007836 */ /* 0x000fc40000000000 */
[C---:B------:R-:W-:Y:S01]  /*1ed10*/  VIADD R79, R77.reuse, UR32 ;  /* 0x000000204d4f7c36 */ /* 0x040fe20008000000 */
[----:B------:R-:W3:Y:S01]  /*1ed20*/  LDCU UR39, c[0x0][0x39c] ;  /* 0x00007380ff2777ac */ /* 0x000ee20008000800 */
[C---:B-1----:R-:W-:Y:S01]  /*1ed30*/  IMAD.WIDE R70, R77.reuse, 0x4, R2 ;  /* 0x000000044d467825 */ /* 0x042fe200078e0202 */
[----:B------:R-:W-:Y:S01]  /*1ed40*/  ISETP.LT.AND P5, PT, R200, UR60, !P5 ;  /* 0x0000003cc8007c0c */ /* 0x000fe2000efa1270 */
[----:B------:R-:W1:Y:S02]  /*1ed50*/  LDCU UR12, c[0x0][0x398] ;  /* 0x00007300ff0c77ac */ /* 0x000e640008000800 */
[----:B--2---:R-:W-:Y:S01]  /*1ed60*/  IMAD.WIDE R68, R77, 0x4, R196 ;  /* 0x000000044d447825 */ /* 0x004fe200078e02c4 */
[----:B------:R-:W-:Y:S01]  /*1ed70*/  ISETP.GE.AND P6, PT, R0, UR50, PT ;  /* 0x0000003200007c0c */ /* 0x000fe2000bfc6270 */
[----:B------:R-:W-:Y:S01]  /*1ed80*/  @P1 STG.E desc[UR28][R74.64], R116 ;  /* 0x000000744a001986 */ /* 0x000fe2000c10191c */
[----:B------:R-:W2:Y:S01]  /*1ed90*/  LDCU UR69, c[0x0][0x398] ;  /* 0x00007300ff4577ac */ /* 0x000ea20008000800 */
[----:B------:R-:W-:-:S02]  /*1eda0*/  IMAD.WIDE R72, R79, 0x4, R2 ;  /* 0x000000044f487825 */ /* 0x000fc400078e0202 */
[----:B------:R1:W-:Y:S01]  /*1edb0*/  @P4 STG.E desc[UR28][R70.64], R218 ;  /* 0x000000da46004986 */ /* 0x0003e2000c10191c */
[----:B------:R-:W-:Y:S01]  /*1edc0*/  IADD3 R0, PT, PT, R198, 0x34, RZ ;  /* 0x00000034c6007810 */ /* 0x000fe20007ffe0ff */
[----:B------:R-:W2:Y:S02]  /*1edd0*/  LDCU UR6, c[0x0][0x39c] ;  /* 0x00007380ff0677ac */ /* 0x000ea40008000800 */
[----:B------:R2:W-:Y:S01]  /*1ede0*/  @P2 STG.E desc[UR28][R68.64], R117 ;  /* 0x0000007544002986 */ /* 0x0005e2000c10191c */
[----:B------:R-:W3:Y:S03]  /*1edf0*/  LDCU UR45, c[0x0][0x398] ;  /* 0x00007300ff2d77ac */ /* 0x000ee60008000800 */
[----:B------:R2:W-:Y:S01]  /*1ee00*/  @P3 STG.E desc[UR28][R72.64], R217 ;  /* 0x000000d948003986 */ /* 0x0005e2000c10191c */
[----:B------:R-:W-:Y:S01]  /*1ee10*/  ISETP.LT.AND P3, PT, R199, UR47, !P6 ;  /* 0x0000002fc7007c0c */ /* 0x000fe2000f761270 */
[----:B------:R-:W3:Y:S01]  /*1ee20*/  LDCU UR38, c[0x0][0x398] ;  /* 0x00007300ff2677ac */ /* 0x000ee20008000800 */
[----:B------:R-:W-:Y:S01]  /*1ee30*/  ISETP.LT.AND P6, PT, R200, UR24, !P6 ;  /* 0x00000018c8007c0c */ /* 0x000fe2000f7c1270 */
[C---:B-1----:R-:W-:Y:S01]  /*1ee40*/  IMAD.WIDE R70, R79.reuse, 0x4, R196 ;  /* 0x000000044f467825 */ /* 0x042fe200078e02c4 */
[----:B------:R-:W-:Y:S01]  /*1ee50*/  ISETP.GE.AND P0, PT, R0, UR48, PT ;  /* 0x0000003000007c0c */ /* 0x000fe2000bf06270 */
[----:B------:R-:W1:Y:S02]  /*1ee60*/  LDCU UR35, c[0x0][0x39c] ;  /* 0x00007380ff2377ac */ /* 0x000e640008000800 */
[----:B------:R-:W-:Y:S01]  /*1ee70*/  VIADD R79, R79, UR32 ;  /* 0x000000204f4f7c36 */ /* 0x000fe20008000000 */
[----:B------:R1:W-:Y:S01]  /*1ee80*/  @P5 STG.E desc[UR28][R70.64], R118 ;  /* 0x0000007646005986 */ /* 0x0003e2000c10191c */
[----:B------:R-:W-:Y:S01]  /*1ee90*/  VIADD R0, R198, 0x35 ;  /* 0x00000035c6007836 */ /* 0x000fe20000000000 */
[----:B------:R-:W-:Y:S01]  /*1eea0*/  ISETP.LT.AND P5, PT, R199, UR73, !P0 ;  /* 0x00000049c7007c0c */ /* 0x000fe2000c7a1270 */
[C---:B--2---:R-:W-:Y:S01]  /*1eeb0*/  IMAD.WIDE R68, R79.reuse, 0x4, R2 ;  /* 0x000000044f447825 */ /* 0x044fe200078e0202 */
[----:B------:R-:W2:Y:S03]  /*1eec0*/  LDCU UR54, c[0x0][0x398] ;  /* 0x00007300ff3677ac */ /* 0x000ea60008000800 */
[C---:B------:R-:W-:Y:S01]  /*1eed0*/  IMAD.WIDE R72, R79.reuse, 0x4, R196 ;  /* 0x000000044f487825 */ /* 0x040fe200078e02c4 */
[----:B------:R-:W-:Y:S01]  /*1eee0*/  ISETP.GE.AND P1, PT, R0, UR71, PT ;  /* 0x0000004700007c0c */ /* 0x000fe2000bf26270 */
[----:B------:R2:W-:Y:S01]  /*1eef0*/  @P3 STG.E desc[UR28][R68.64], R216 ;  /* 0x000000d844003986 */ /* 0x0005e2000c10191c */
[----:B------:R-:W2:Y:S01]  /*1ef00*/  LDCU UR26, c[0x0][0x39c] ;  /* 0x00007380ff1a77ac */ /* 0x000ea20008000800 */
[----:B------:R-:W-:Y:S01]  /*1ef10*/  VIADD R77, R79, UR32 ;  /* 0x000000204f4d7c36 */ /* 0x000fe20008000000 */
[----:B------:R-:W-:Y:S01]  /*1ef20*/  ISETP.LT.AND P0, PT, R200, UR52, !P0 ;  /* 0x00000034c8007c0c */ /* 0x000fe2000c701270 */
[----:B------:R-:W-:Y:S01]  /*1ef30*/  VIADD R0, R198, 0x36 ;  /* 0x00000036c6007836 */ /* 0x000fe20000000000 */
[----:B------:R-:W-:Y:S01]  /*1ef40*/  @P6 STG.E desc[UR28][R72.64], R119 ;  /* 0x0000007748006986 */ /* 0x000fe2000c10191c */
[----:B------:R-:W-:Y:S01]  /*1ef50*/  ISETP.LT.AND P6, PT, R199, UR30, !P1 ;  /* 0x0000001ec7007c0c */ /* 0x000fe2000cfc1270 */
[C---:B-1----:R-:W-:Y:S01]  /*1ef60*/  IMAD.WIDE R70, R77.reuse, 0x4, R2 ;  /* 0x000000044d467825 */ /* 0x042fe200078e0202 */
[----:B------:R-:W-:Y:S01]  /*1ef70*/  ISETP.LT.AND P1, PT, R200, UR11, !P1 ;  /* 0x0000000bc8007c0c */ /* 0x000fe2000cf21270 */
[----:B------:R-:W1:Y:S01]  /*1ef80*/  LDCU UR67, c[0x0][0x398] ;  /* 0x00007300ff4377ac */ /* 0x000e620008000800 */
[----:B------:R-:W-:Y:S01]  /*1ef90*/  ISETP.GE.AND P4, PT, R0, UR59, PT ;  /* 0x0000003b00007c0c */ /* 0x000fe2000bf86270 */
[C---:B------:R-:W-:Y:S01]  /*1efa0*/  IMAD.WIDE R74, R77.reuse, 0x4, R196 ;  /* 0x000000044d4a7825 */ /* 0x040fe200078e02c4 */
[----:B------:R4:W-:Y:S01]  /*1efb0*/  @P5 STG.E desc[UR28][R70.64], R215 ;  /* 0x000000d746005986 */ /* 0x0009e2000c10191c */
[----:B------:R-:W1:Y:S02]  /*1efc0*/  LDCU UR65, c[0x0][0x398] ;  /* 0x00007300ff4177ac */ /* 0x000e640008000800 */
[----:B------:R-:W-:Y:S01]  /*1efd0*/  VIADD R77, R77, UR32 ;  /* 0x000000204d4d7c36 */ /* 0x000fe20008000000 */
[----:B---3--:R-:W-:Y:S01]  /*1efe0*/  ISETP.LT.AND P5, PT, R199, UR72, !P4 ;  /* 0x00000048c7007c0c */ /* 0x008fe2000e7a1270 */
[----:B------:R-:W-:Y:S01]  /*1eff0*/  VIADD R0, R198, 0x37 ;  /* 0x00000037c6007836 */ /* 0x000fe20000000000 */
[----:B------:R-:W-:Y:S01]  /*1f000*/  ISETP.LT.AND P4, PT, R200, UR41, !P4 ;  /* 0x00000029c8007c0c */ /* 0x000fe2000e781270 */
[C---:B--2---:R-:W-:Y:S01]  /*1f010*/  IMAD.WIDE R68, R77.reuse, 0x4, R2 ;  /* 0x000000044d447825 */ /* 0x044fe200078e0202 */
[C---:B------:R-:W-:Y:S01]  /*1f020*/  IADD3 R79, PT, PT, R77.reuse, UR32, RZ ;  /* 0x000000204d4f7c10 */ /* 0x040fe2000fffe0ff */
[----:B------:R-:W-:Y:S01]  /*1f030*/  @P0 STG.E desc[UR28][R74.64], R120 ;  /* 0x000000784a000986 */ /* 0x000fe2000c10191c */
[----:B------:R-:W-:Y:S01]  /*1f040*/  ISETP.GE.AND P2, PT, R0, UR57, PT ;  /* 0x0000003900007c0c */ /* 0x000fe2000bf46270 */
[----:B------:R-:W2:Y:S01]  /*1f050*/  LDCU UR33, c[0x0][0x39c] ;  /* 0x00007380ff2177ac */ /* 0x000ea20008000800 */
[----:B----4-:R-:W-:Y:S01]  /*1f060*/  IMAD.WIDE R70, R77, 0x4, R196 ;  /* 0x000000044d467825 */ /* 0x010fe200078e02c4 */
[----:B------:R3:W-:Y:S01]  /*1f070*/  @P6 STG.E desc[UR28][R68.64], R214 ;  /* 0x000000d644006986 */ /* 0x0007e2000c10191c */
[----:B------:R-:W4:Y:S02]  /*1f080*/  LDCU UR40, c[0x0][0x398] ;  /* 0x00007300ff2877ac */ /* 0x000f240008000800 */
[----:B------:R-:W-:Y:S01]  /*1f090*/  VIADD R0, R198, 0x38 ;  /* 0x00000038c6007836 */ /* 0x000fe20000000000 */
[----:B------:R1:W-:Y:S01]  /*1f0a0*/  @P1 STG.E desc[UR28][R70.64], R121 ;  /* 0x0000007946001986 */ /* 0x0003e2000c10191c */
[----:B------:R-:W-:Y:S01]  /*1f0b0*/  IMAD.WIDE R72, R79, 0x4, R2 ;  /* 0x000000044f487825 */ /* 0x000fe200078e0202 */
[----:B------:R-:W-:Y:S01]  /*1f0c0*/  ISETP.LT.AND P1, PT, R199, UR15, !P2 ;  /* 0x0000000fc7007c0c */ /* 0x000fe2000d721270 */
[----:B------:R-:W2:Y:S01]  /*1f0d0*/  LDCU UR76, c[0x0][0x398] ;  /* 0x00007300ff4c77ac */ /* 0x000ea20008000800 */
[----:B------:R-:W-:-:S02]  /*1f0e0*/  ISETP.LT.AND P2, PT, R200, UR77, !P2 ;  /* 0x0000004dc8007c0c */ /* 0x000fc4000d741270 */
[----:B------:R-:W-:Y:S01]  /*1f0f0*/  ISETP.GE.AND P3, PT, R0, UR16, PT ;  /* 0x0000001000007c0c */ /* 0x000fe2000bf66270 */
[----:B------:R-:W2:Y:S01]  /*1f100*/  LDCU UR55, c[0x0][0x398] ;  /* 0x00007300ff3777ac */ /* 0x000ea20008000800 */
[C---:B---3--:R-:W-:Y:S01]  /*1f110*/  IMAD.WIDE R68, R79.reuse, 0x4, R196 ;  /* 0x000000044f447825 */ /* 0x048fe200078e02c4 */
[----:B------:R3:W-:Y:S01]  /*1f120*/  @P5 STG.E desc[UR28][R72.64], R213 ;  /* 0x000000d548005986 */ /* 0x0007e2000c10191c */
[----:B------:R-:W2:Y:S02]  /*1f130*/  LDCU UR66, c[0x0][0x39c] ;  /* 0x00007380ff4277ac */ /* 0x000ea40008000800 */
[----:B------:R-:W-:Y:S01]  /*1f140*/  VIADD R79, R79, UR32 ;  /* 0x000000204f4f7c36 */ /* 0x000fe20008000000 */
[----:B------:R2:W-:Y:S01]  /*1f150*/  @P4 STG.E desc[UR28][R68.64], R122 ;  /* 0x0000007a44004986 */ /* 0x0005e2000c10191c */
[----:B------:R-:W-:Y:S01]  /*1f160*/  VIADD R0, R198, 0x39 ;  /* 0x00000039c6007836 */ /* 0x000fe20000000000 */
[----:B------:R-:W-:Y:S01]  /*1f170*/  ISETP.LT.AND P4, PT, R199, UR43, !P3 ;  /* 0x0000002bc7007c0c */ /* 0x000fe2000df81270 */
[C---:B-1----:R-:W-:Y:S01]  /*1f180*/  IMAD.WIDE R70, R79.reuse, 0x4, R2 ;  /* 0x000000044f467825 */ /* 0x042fe200078e0202 */
[----:B------:R-:W1:Y:S02]  /*1f190*/  LDCU UR46, c[0x0][0x39c] ;  /* 0x00007380ff2e77ac */ /* 0x000e640008000800 */
[----:B------:R-:W-:Y:S01]  /*1f1a0*/  ISETP.GE.AND P0, PT, R0, UR58, PT ;  /* 0x0000003a00007c0c */ /* 0x000fe2000bf06270 */
[C---:B---3--:R-:W-:Y:S01]  /*1f1b0*/  IMAD.WIDE R72, R79.reuse, 0x4, R196 ;  /* 0x000000044f487825 */ /* 0x048fe200078e02c4 */
[----:B------:R3:W-:Y:S01]  /*1f1c0*/  @P1 STG.E desc[UR28][R70.64], R212 ;  /* 0x000000d446001986 */ /* 0x0007e2000c10191c */
[----:B------:R-:W1:Y:S02]  /*1f1d0*/  LDCU UR56, c[0x0][0x398] ;  /* 0x00007300ff3877ac */ /* 0x000e640008000800 */
[----:B------:R-:W-:-:S02]  /*1f1e0*/  VIADD R77, R79, UR32 ;  /* 0x000000204f4d7c36 */ /* 0x000fc40008000000 */
[----:B------:R-:W-:Y:S01]  /*1f1f0*/  VIADD R0, R198, 0x3a ;  /* 0x0000003ac6007836 */ /* 0x000fe20000000000 */
[C---:B------:R-:W-:Y:S01]  /*1f200*/  ISETP.LT.AND P3, PT, R200.reuse, UR70, !P3 ;  /* 0x00000046c8007c0c */ /* 0x040fe2000df61270 */
[----:B------:R-:W-:Y:S01]  /*1f210*/  @P2 STG.E desc[UR28][R72.64], R123 ;  /* 0x0000007b48002986 */ /* 0x000fe2000c10191c */
[----:B--2---:R-:W-:Y:S01]  /*1f220*/  IMAD.WIDE R68, R77, 0x4, R2 ;  /* 0x000000044d447825 */ /* 0x004fe200078e0202 */
[----:B------:R-:W-:Y:S01]  /*1f230*/  ISETP.LT.AND P2, PT, R199, UR68, !P0 ;  /* 0x00000044c7007c0c */ /* 0x000fe2000c741270 */
[----:B------:R-:W2:Y:S01]  /*1f240*/  LDCU UR62, c[0x0][0x398] ;  /* 0x00007300ff3e77ac */ /* 0x000ea20008000800 */
[----:B------:R-:W-:Y:S01]  /*1f250*/  ISETP.LT.AND P0, PT, R200, UR49, !P0 ;  /* 0x00000031c8007c0c */ /* 0x000fe2000c701270 */
[C---:B------:R-:W-:Y:S01]  /*1f260*/  IMAD.WIDE R74, R77.reuse, 0x4, R196 ;  /* 0x000000044d4a7825 */ /* 0x040fe200078e02c4 */
[----:B------:R-:W-:Y:S01]  /*1f270*/  ISETP.GE.AND P6, PT, R0, UR39, PT ;  /* 0x0000002700007c0c */ /* 0x000fe2000bfc6270 */
[----:B------:R1:W-:Y:S01]  /*1f280*/  @P4 STG.E desc[UR28][R68.64], R211 ;  /* 0x000000d344004986 */ /* 0x0003e2000c10191c */
[----:B------:R-:W2:Y:S01]  /*1f290*/  LDCU UR22, c[0x0][0x398] ;  /* 0x00007300ff1677ac */ /* 0x000ea20008000800 */
[----:B------:R-:W-:Y:S01]  /*1f2a0*/  VIADD R77, R77, UR32 ;  /* 0x000000204d4d7c36 */ /* 0x000fe20008000000 */
[----:B------:R-:W-:Y:S01]  /*1f2b0*/  ISETP.LT.AND P4, PT, R199, UR12, !P6 ;  /* 0x0000000cc7007c0c */ /* 0x000fe2000f781270 */
[----:B------:R-:W-:Y:S01]  /*1f2c0*/  VIADD R0, R198, 0x3b ;  /* 0x0000003bc6007836 */ /* 0x000fe20000000000 */
[----:B------:R-:W-:Y:S01]  /*1f2d0*/  ISETP.LT.AND P6, PT, R200, UR69, !P6 ;  /* 0x00000045c8007c0c */ /* 0x000fe2000f7c1270 */
[C---:B---3--:R-:W-:Y:S01]  /*1f2e0*/  IMAD.WIDE R70, R77.reuse, 0x4, R2 ;  /* 0x000000044d467825 */ /* 0x048fe200078e0202 */
[----:B------:R-:W-:Y:S01]  /*1f2f0*/  @P3 STG.E desc[UR28][R74.64], R124 ;  /* 0x0000007c4a003986 */ /* 0x000fe2000c10191c */
[----:B------:R-:W3:Y:S01]  /*1f300*/  LDCU UR14, c[0x0][0x39c] ;  /* 0x00007380ff0e77ac */ /* 0x000ee20008000800 */
[----:B------:R-:W-:Y:S01]  /*1f310*/  ISETP.GE.AND P5, PT, R0, UR6, PT ;  /* 0x0000000600007c0c */ /* 0x000fe2000bfa6270 */
[----:B------:R-:W-:-:S02]  /*1f320*/  VIADD R79, R77, UR32 ;  /* 0x000000204d4f7c36 */ /* 0x000fc40008000000 */
[----:B-1----:R-:W-:Y:S01]  /*1f330*/  IMAD.WIDE R68, R77, 0x4, R196 ;  /* 0x000000044d447825 */ /* 0x002fe200078e02c4 */
[----:B------:R1:W-:Y:S01]  /*1f340*/  @P2 STG.E desc[UR28][R70.64], R210 ;  /* 0x000000d246002986 */ /* 0x0003e2000c10191c */
[----:B------:R-:W2:Y:S02]  /*1f350*/  LDCU UR44, c[0x0][0x39c] ;  /* 0x00007380ff2c77ac */ /* 0x000ea40008000800 */
[----:B------:R-:W-:Y:S01]  /*1f360*/  VIADD R0, R198, 0x3c ;  /* 0x0000003cc6007836 */ /* 0x000fe20000000000 */
[----:B------:R2:W-:Y:S01]  /*1f370*/  @P0 STG.E desc[UR28][R68.64], R125 ;  /* 0x0000007d44000986 */ /* 0x0005e2000c10191c */
[----:B------:R-:W-:Y:S01]  /*1f380*/  IMAD.WIDE R72, R79, 0x4, R2 ;  /* 0x000000044f487825 */ /* 0x000fe200078e0202 */
[----:B------:R-:W-:Y:S01]  /*1f390*/  ISETP.LT.AND P0, PT, R199, UR45, !P5 ;  /* 0x0000002dc7007c0c */ /* 0x000fe2000ef01270 */
[----:B------:R-:W3:Y:S01]  /*1f3a0*/  LDCU UR8, c[0x0][0x398] ;  /* 0x00007300ff0877ac */ /* 0x000ee20008000800 */
[----:B------:R-:W-:Y:S02]  /*1f3b0*/  ISETP.LT.AND P5, PT, R200, UR38, !P5 ;  /* 0x00000026c8007c0c */ /* 0x000fe4000efa1270 */
[----:B------:R-:W-:Y:S01]  /*1f3c0*/  ISETP.GE.AND P1, PT, R0, UR35, PT ;  /* 0x0000002300007c0c */ /* 0x000fe2000bf26270 */
[----:B------:R-:W3:Y:S01]  /*1f3d0*/  LDCU UR37, c[0x0][0x398] ;  /* 0x00007300ff2577ac */ /* 0x000ee20008000800 */
[C---:B-1----:R-:W-:Y:S01]  /*1f3e0*/  IMAD.WIDE R70, R79.reuse, 0x4, R196 ;  /* 0x000000044f467825 */ /* 0x042fe200078e02c4 */
[----:B------:R1:W-:Y:S01]  /*1f3f0*/  @P4 STG.E desc[UR28][R72.64], R209 ;  /* 0x000000d148004986 */ /* 0x0003e2000c10191c */
[----:B------:R-:W3:Y:S02]  /*1f400*/  LDCU UR4, c[0x0][0x398] ;  /* 0x00007300ff0477ac */ /* 0x000ee40008000800 */
[----:B------:R-:W-:Y:S01]  /*1f410*/  VIADD R79, R79, UR32 ;  /* 0x000000204f4f7c36 */ /* 0x000fe20008000000 */
[----:B------:R3:W-:Y:S01]  /*1f420*/  @P6 STG.E desc[UR28][R70.64], R126 ;  /* 0x0000007e46006986 */ /* 0x0007e2000c10191c */
[----:B------:R-:W-:Y:S01]  /*1f430*/  VIADD R0, R198, 0x3d ;  /* 0x0000003dc6007836 */ /* 0x000fe20000000000 */
[----:B------:R-:W-:Y:S01]  /*1f440*/  ISETP.LT.AND P6, PT, R199, UR54, !P1 ;  /* 0x00000036c7007c0c */ /* 0x000fe2000cfc1270 */
[C---:B--2---:R-:W-:Y:S01]  /*1f450*/  IMAD.WIDE R68, R79.reuse, 0x4, R2 ;  /* 0x000000044f447825 */ /* 0x044fe200078e0202 */
[----:B------:R-:W2:Y:S02]  /*1f460*/  LDCU UR36, c[0x0][0x398] ;  /* 0x00007300ff2477ac */ /* 0x000ea40008000800 */
[----:B------:R-:W-:Y:S01]  /*1f470*/  ISETP.GE.AND P3, PT, R0, UR26, PT ;  /* 0x0000001a00007c0c */ /* 0x000fe2000bf66270 */
[C---:B------:R-:W-:Y:S01]  /*1f480*/  VIADD R77, R79.reuse, UR32 ;  /* 0x000000204f4d7c36 */ /* 0x040fe20008000000 */
[----:B------:R-:W2:Y:S01]  /*1f490*/  LDCU UR64, c[0x0][0x398] ;  /* 0x00007300ff4077ac */ /* 0x000ea20008000800 */
[----:B-1----:R-:W-:Y:S01]  /*1f4a0*/  IMAD.WIDE R72, R79, 0x4, R196 ;  /* 0x000000044f487825 */ /* 0x002fe200078e02c4 */
[----:B------:R1:W-:Y:S01]  /*1f4b0*/  @P0 STG.E desc[UR28][R68.64], R208 ;  /* 0x000000d044000986 */ /* 0x0003e2000c10191c */
[----:B------:R-:W-:Y:S01]  /*1f4c0*/  ISETP.LT.AND P1, PT, R200, UR67, !P1 ;  /* 0x00000043c8007c0c */ /* 0x000fe2000cf21270 */
[----:B------:R-:W2:Y:S01]  /*1f4d0*/  LDCU UR63, c[0x0][0x39c] ;  /* 0x00007380ff3f77ac */ /* 0x000ea20008000800 */
[----:B------:R-:W-:Y:S01]  /*1f4e0*/  VIADD R0, R198, 0x3e ;  /* 0x0000003ec6007836 */ /* 0x000fe20000000000 */
[----:B------:R-:W-:Y:S01]  /*1f4f0*/  @P5 STG.E desc[UR28][R72.64], R127 ;  /* 0x0000007f48005986 */ /* 0x000fe2000c10191c */
[----:B---3--:R-:W-:Y:S01]  /*1f500*/  IMAD.WIDE R70, R77, 0x4, R2 ;  /* 0x000000044d467825 */ /* 0x008fe200078e0202 */
[----:B------:R-:W-:Y:S01]  /*1f510*/  ISETP.LT.AND P5, PT, R199, UR65, !P3 ;  /* 0x00000041c7007c0c */ /* 0x000fe2000dfa1270 */
[----:B------:R-:W3:Y:S01]  /*1f520*/  LDCU UR20, c[0x0][0x398] ;  /* 0x00007300ff1477ac */ /* 0x000ee20008000800 */
[----:B------:R-:W-:Y:S01]  /*1f530*/  ISETP.GE.AND P2, PT, R0, UR33, PT ;  /* 0x0000002100007c0c */ /* 0x000fe2000bf46270 */
[----:B------:R-:W-:Y:S01]  /*1f540*/  IMAD.WIDE R74, R77, 0x4, R196 ;  /* 0x000000044d4a7825 */ /* 0x000fe200078e02c4 */
[C---:B----4-:R-:W-:Y:S01]  /*1f550*/  ISETP.LT.AND P3, PT, R200.reuse, UR40, !P3 ;  /* 0x00000028c8007c0c */ /* 0x050fe2000df61270 */
[----:B------:R4:W-:Y:S01]  /*1f560*/  @P6 STG.E desc[UR28][R70.64], R207 ;  /* 0x000000cf46006986 */ /* 0x0009e2000c10191c */
[----:B------:R-:W-:Y:S01]  /*1f570*/  ISETP.LT.AND P6, PT, R199, UR76, !P2 ;  /* 0x0000004cc7007c0c */ /* 0x000fe2000d7c1270 */
[----:B------:R-:W-:Y:S01]  /*1f580*/  VIADD R77, R77, UR32 ;  /* 0x000000204d4d7c36 */ /* 0x000fe20008000000 */
[----:B------:R-:W-:Y:S01]  /*1f590*/  ISETP.LT.AND P2, PT, R200, UR55, !P2 ;  /* 0x00000037c8007c0c */ /* 0x000fe2000d741270 */
[----:B------:R-:W-:Y:S01]  /*1f5a0*/  VIADD R0, R198, 0x3f ;  /* 0x0000003fc6007836 */ /* 0x000fe20000000000 */
[----:B------:R-:W-:Y:S01]  /*1f5b0*/  @P1 STG.E desc[UR28][R74.64], R128 ;  /* 0x000000804a001986 */ /* 0x000fe2000c10191c */
[C---:B-1----:R-:W-:Y:S01]  /*1f5c0*/  IMAD.WIDE R68, R77.reuse, 0x4, R2 ;  /* 0x000000044d447825 */ /* 0x042fe200078e0202 */
[----:B------:R-:W1:Y:S03]  /*1f5d0*/  LDCU UR50, c[0x0][0x398] ;  /* 0x00007300ff3277ac */ /* 0x000e660008000800 */
[C---:B------:R-:W-:Y:S01]  /*1f5e0*/  VIADD R79, R77.reuse, UR32 ;  /* 0x000000204d4f7c36 */ /* 0x040fe20008000000 */
[----:B------:R-:W-:Y:S01]  /*1f5f0*/  ISETP.GE.AND P4, PT, R0, UR66, PT ;  /* 0x0000004200007c0c */ /* 0x000fe2000bf86270 */
[----:B----4-:R-:W-:Y:S01]  /*1f600*/  IMAD.WIDE R70, R77, 0x4, R196 ;  /* 0x000000044d467825 */ /* 0x010fe200078e02c4 */
[----:B------:R-:W-:Y:S01]  /*1f610*/  IADD3 R0, PT, PT, R198, 0x40, RZ ;  /* 0x00000040c6007810 */ /* 0x000fe20007ffe0ff */
[----:B------:R4:W-:Y:S01]  /*1f620*/  @P5 STG.E desc[UR28][R68.64], R206 ;  /* 0x000000ce44005986 */ /* 0x0009e2000c10191c */
[----:B------:R-:W1:Y:S01]  /*1f630*/  LDCU UR42, c[0x0][0x39c] ;  /* 0x00007380ff2a77ac */ /* 0x000e620008000800 */
[----:B------:R-:W-:Y:S01]  /*1f640*/  IMAD.WIDE R72, R79, 0x4, R2 ;  /* 0x000000044f487825 */ /* 0x000fe200078e0202 */
[----:B------:R-:W-:Y:S01]  /*1f650*/  ISETP.GE.AND P0, PT, R0, UR46, PT ;  /* 0x0000002e00007c0c */ /* 0x000fe2000bf06270 */
[----:B------:R1:W-:Y:S01]  /*1f660*/  @P3 STG.E desc[UR28][R70.64], R129 ;  /* 0x0000008146003986 */ /* 0x0003e2000c10191c */
[----:B------:R-:W-:Y:S01]  /*1f670*/  ISETP.LT.AND P3, PT, R199, UR56, !P4 ;  /* 0x00000038c7007c0c */ /* 0x000fe2000e761270 */
[----:B------:R-:W-:Y:S01]  /*1f680*/  VIADD R0, R198, 0x41 ;  /* 0x00000041c6007836 */ /* 0x000fe20000000000 */
[----:B------:R-:W-:Y:S01]  /*1f690*/  ISETP.LT.AND P4, PT, R200, UR62, !P4 ;  /* 0x0000003ec8007c0c */ /* 0x000fe2000e781270 */
[----:B------:R1:W-:Y:S01]  /*1f6a0*/  @P6 STG.E desc[UR28][R72.64], R205 ;  /* 0x000000cd48006986 */ /* 0x0003e2000c10191c */
[----:B------:R-:W2:Y:S01]  /*1f6b0*/  LDCU UR34, c[0x0][0x398] ;  /* 0x00007300ff2277ac */ /* 0x000ea20008000800 */
[C---:B----4-:R-:W-:Y:S01]  /*1f6c0*/  IMAD.WIDE R68, R79.reuse, 0x4, R196 ;  /* 0x000000044f447825 */ /* 0x050fe200078e02c4 */
[----:B------:R-:W-:Y:S01]  /*1f6d0*/  ISETP.GE.AND P1, PT, R0, UR14, PT ;  /* 0x0000000e00007c0c */ /* 0x000fe2000bf26270 */
[----:B------:R-:W4:Y:S02]  /*1f6e0*/  LDCU UR48, c[0x0][0x39c] ;  /* 0x00007380ff3077ac */ /* 0x000f240008000800 */
[----:B------:R-:W-:Y:S01]  /*1f6f0*/  VIADD R79, R79, UR32 ;  /* 0x000000204f4f7c36 */ /* 0x000fe20008000000 */
[----:B------:R2:W-:Y:S01]  /*1f700*/  @P2 STG.E desc[UR28][R68.64], R130 ;  /* 0x0000008244002986 */ /* 0x0005e2000c10191c */
[----:B------:R-:W-:Y:S01]  /*1f710*/  ISETP.LT.AND P2, PT, R199, UR22, !P0 ;  /* 0x00000016c7007c0c */ /* 0x000fe2000c741270 */
[----:B------:R-:W-:Y:S01]  /*1f720*/  VIADD R0, R198, 0x42 ;  /* 0x00000042c6007836 */ /* 0x000fe20000000000 */
[----:B------:R-:W3:Y:S01]  /*1f730*/  LDCU UR51, c[0x0][0x398] ;  /* 0x00007300ff3377ac */ /* 0x000ee20008000800 */
[----:B------:R-:W-:-:S02]  /*1f740*/  VIADD R77, R79, UR32 ;  /* 0x000000204f4d7c36 */ /* 0x000fc40008000000 */
[C---:B-1----:R-:W-:Y:S01]  /*1f750*/  IMAD.WIDE R70, R79.reuse, 0x4, R2 ;  /* 0x000000044f467825 */ /* 0x042fe200078e0202 */
[----:B------:R-:W1:Y:S03]  /*1f760*/  LDCU UR18, c[0x0][0x398] ;  /* 0x00007300ff1277ac */ /* 0x000e660008000800 */
[----:B------:R-:W-:Y:S01]  /*1f770*/  IMAD.WIDE R72, R79, 0x4, R196 ;  /* 0x000000044f487825 */ /* 0x000fe200078e02c4 */
[----:B------:R-:W-:Y:S01]  /*1f780*/  ISETP.GE.AND P5, PT, R0, UR44, PT ;  /* 0x0000002c00007c0c */ /* 0x000fe2000bfa6270 */
[----:B------:R1:W-:Y:S01]  /*1f790*/  @P3 STG.E desc[UR28][R70.64], R204 ;  /* 0x000000cc46003986 */ /* 0x0003e2000c10191c */
[C---:B------:R-:W-:Y:S01]  /*1f7a0*/  ISETP.LT.AND P0, PT, R200.reuse, UR8, !P0 ;  /* 0x00000008c8007c0c */ /* 0x040fe2000c701270 */
[----:B--2---:R-:W-:Y:S01]  /*1f7b0*/  IMAD.WIDE R68, R77, 0x4, R2 ;  /* 0x000000044d447825 */ /* 0x004fe200078e0202 */
[----:B------:R-:W2:Y:S01]  /*1f7c0*/  LDCU UR60, c[0x0][0x39c] ;  /* 0x00007380ff3c77ac */ /* 0x000ea20008000800 */
[----:B------:R-:W-:Y:S01]  /*1f7d0*/  @P4 STG.E desc[UR28][R72.64], R131 ;  /* 0x0000008348004986 */ /* 0x000fe2000c10191c */
[----:B------:R-:W-:Y:S01]  /*1f7e0*/  ISETP.LT.AND P4, PT, R199, UR37, !P1 ;  /* 0x00000025c7007c0c */ /* 0x000fe2000cf81270 */
[C---:B------:R-:W-:Y:S01]  /*1f7f0*/  IMAD.WIDE R74, R77.reuse, 0x4, R196 ;  /* 0x000000044d4a7825 */ /* 0x040fe200078e02c4 */
[----:B------:R-:W-:Y:S01]  /*1f800*/  ISETP.LT.AND P1, PT, R200, UR4, !P1 ;  /* 0x00000004c8007c0c */ /* 0x000fe2000cf21270 */
[----:B------:R3:W-:Y:S01]  /*1f810*/  @P2 STG.E desc[UR28][R68.64], R132 ;  /* 0x0000008444002986 */ /* 0x0007e2000c10191c */
[----:B------:R-:W2:Y:S01]  /*1f820*/  LDCU UR53, c[0x0][0x398] ;  /* 0x00007300ff3577ac */ /* 0x000ea20008000800 */
[----:B------:R-:W-:Y:S01]  /*1f830*/  VIADD R77, R77, UR32 ;  /* 0x000000204d4d7c36 */ /* 0x000fe20008000000 */
[----:B------:R-:W-:Y:S01]  /*1f840*/  ISETP.LT.AND P2, PT, R199, UR36, !P5 ;  /* 0x00000024c7007c0c */ /* 0x000fe2000ef41270 */
[----:B------:R-:W-:Y:S01]  /*1f850*/  VIADD R0, R198, 0x43 ;  /* 0x00000043c6007836 */ /* 0x000fe20000000000 */
[----:B------:R-:W2:Y:S02]  /*1f860*/  LDCU UR59, c[0x0][0x398] ;  /* 0x00007300ff3b77ac */ /* 0x000ea40008000800 */
[C---:B------:R-:W-:Y:S01]  /*1f870*/  IADD3 R79, PT, PT, R77.reuse, UR32, RZ ;  /* 0x000000204d4f7c10 */ /* 0x040fe2000fffe0ff */
[C---:B-1----:R-:W-:Y:S01]  /*1f880*/  IMAD.WIDE R70, R77.reuse, 0x4, R2 ;  /* 0x000000044d467825 */ /* 0x042fe200078e0202 */
[----:B------:R-:W-:Y:S01]  /*1f890*/  ISETP.GE.AND P6, PT, R0, UR63, PT ;  /* 0x0000003f00007c0c */ /* 0x000fe2000bfc6270 */
[----:B------:R-:W-:Y:S01]  /*1f8a0*/  @P0 STG.E desc[UR28][R74.64], R4 ;  /* 0x000000044a000986 */ /* 0x000fe2000c10191c */
[----:B------:R-:W1:Y:S01]  /*1f8b0*/  LDCU UR47, c[0x0][0x398] ;  /* 0x00007300ff2f77ac */ /* 0x000e620008000800 */
[----:B---3--:R-:W-:Y:S01]  /*1f8c0*/  IMAD.WIDE R68, R77, 0x4, R196 ;  /* 0x000000044d447825 */ /* 0x008fe200078e02c4 */
[----:B------:R-:W-:Y:S01]  /*1f8d0*/  ISETP.LT.AND P5, PT, R200, UR64, !P5 ;  /* 0x00000040c8007c0c */ /* 0x000fe2000efa1270 */
[----:B------:R-:W3:Y:S02]  /*1f8e0*/  LDCU UR24, c[0x0][0x39c] ;  /* 0x00007380ff1877ac */ /* 0x000ee40008000800 */
[----:B------:R-:W-:Y:S01]  /*1f8f0*/  IMAD.WIDE R72, R79, 0x4, R2 ;  /* 0x000000044f487825 */ /* 0x000fe200078e0202 */
[----:B------:R1:W-:Y:S01]  /*1f900*/  @P4 STG.E desc[UR28][R70.64], R133 ;  /* 0x0000008546004986 */ /* 0x0003e2000c10191c */
[----:B------:R-:W2:Y:S03]  /*1f910*/  LDCU UR16, c[0x0][0x398] ;  /* 0x00007300ff1077ac */ /* 0x000ea60008000800 */
[----:B------:R2:W-:Y:S01]  /*1f920*/  @P1 STG.E desc[UR28][R68.64], R5 ;  /* 0x0000000544001986 */ /* 0x0005e2000c10191c */
[----:B------:R-:W-:Y:S01]  /*1f930*/  VIADD R0, R198, 0x44 ;  /* 0x00000044c6007836 */ /* 0x000fe20000000000 */
[----:B------:R-:W3:Y:S02]  /*1f940*/  LDCU UR30, c[0x0][0x398] ;  /* 0x00007300ff1e77ac */ /* 0x000ee40008000800 */
[----:B------:R-:W-:Y:S01]  /*1f950*/  @P2 STG.E desc[UR28][R72.64], R134 ;  /* 0x0000008648002986 */ /* 0x000fe2000c10191c */
[----:B------:R-:W-:Y:S01]  /*1f960*/  ISETP.LT.AND P2, PT, R199, UR20, !P6 ;  /* 0x00000014c7007c0c */ /* 0x000fe2000f741270 */
[----:B------:R-:W3:Y:S01]  /*1f970*/  LDCU UR52, c[0x0][0x39c] ;  /* 0x00007380ff3477ac */ /* 0x000ee20008000800 */
[----:B------:R-:W-:Y:S01]  /*1f980*/  ISETP.LT.AND P6, PT, R200, UR50, !P6 ;  /* 0x00000032c8007c0c */ /* 0x000fe2000f7c1270 */
[C---:B-1----:R-:W-:Y:S01]  /*1f990*/  IMAD.WIDE R70, R79.reuse, 0x4, R196 ;  /* 0x000000044f467825 */ /* 0x042fe200078e02c4 */
[----:B------:R-:W-:Y:S01]  /*1f9a0*/  ISETP.GE.AND P3, PT, R0, UR42, PT ;  /* 0x0000002a00007c0c */ /* 0x000fe2000bf66270 */
[----:B------:R-:W1:Y:S02]  /*1f9b0*/  LDCU UR11, c[0x0][0x398] ;  /* 0x00007300ff0b77ac */ /* 0x000e640008000800 */
[----:B------:R-:W-:-:S02]  /*1f9c0*/  VIADD R79, R79, UR32 ;  /* 0x000000204f4f7c36 */ /* 0x000fc40008000000 */
[----:B------:R-:W-:Y:S01]  /*1f9d0*/  VIADD R0, R198, 0x45 ;  /* 0x00000045c6007836 */ /* 0x000fe20000000000 */
[----:B------:R1:W-:Y:S01]  /*1f9e0*/  @P5 STG.E desc[UR28][R70.64], R6 ;  /* 0x0000000646005986 */ /* 0x0003e2000c10191c */
[----:B--2---:R-:W-:Y:S01]  /*1f9f0*/  IMAD.WIDE R4, R79, 0x4, R2 ;  /* 0x000000044f047825 */ /* 0x004fe200078e0202 */
[----:B------:R-:W-:Y:S01]  /*1fa00*/  ISETP.LT.AND P5, PT, R199, UR34, !P3 ;  /* 0x00000022c7007c0c */ /* 0x000fe2000dfa1270 */
[----:B------:R-:W2:Y:S02]  /*1fa10*/  LDCU UR41, c[0x0][0x39c] ;  /* 0x00007380ff2977ac */ /* 0x000ea40008000800 */
[C---:B------:R-:W-:Y:S01]  /*1fa20*/  IMAD.WIDE R68, R79.reuse, 0x4, R196 ;  /* 0x000000044f447825 */ /* 0x040fe200078e02c4 */
[----:B----4-:R-:W-:Y:S01]  /*1fa30*/  ISETP.GE.AND P0, PT, R0, UR48, PT ;  /* 0x0000003000007c0c */ /* 0x010fe2000bf06270 */
[----:B------:R4:W-:Y:S01]  /*1fa40*/  @P2 STG.E desc[UR28][R4.64], R135 ;  /* 0x0000008704002986 */ /* 0x0009e2000c10191c */
[----:B------:R-:W-:Y:S01]  /*1fa50*/  ISETP.LT.AND P3, PT, R200, UR51, !P3 ;  /* 0x00000033c8007c0c */ /* 0x000fe2000df61270 */
[----:B------:R-:W-:Y:S01]  /*1fa60*/  VIADD R75, R79, UR32 ;  /* 0x000000204f4b7c36 */ /* 0x000fe20008000000 */
[----:B------:R-:W2:Y:S01]  /*1fa70*/  LDCU UR57, c[0x0][0x398] ;  /* 0x00007300ff3977ac */ /* 0x000ea20008000800 */
[----:B------:R2:W-:Y:S01]  /*1fa80*/  @P6 STG.E desc[UR28][R68.64], R7 ;  /* 0x0000000744006986 */ /* 0x0005e2000c10191c */
[----:B------:R-:W-:Y:S01]  /*1fa90*/  VIADD R0, R198, 0x46 ;  /* 0x00000046c6007836 */ /* 0x000fe20000000000 */
[----:B------:R-:W-:Y:S01]  /*1faa0*/  ISETP.LT.AND P6, PT, R199, UR18, !P0 ;  /* 0x00000012c7007c0c */ /* 0x000fe2000c7c1270 */
[C---:B-1----:R-:W-:Y:S01]  /*1fab0*/  IMAD.WIDE R70, R75.reuse, 0x4, R2 ;  /* 0x000000044b467825 */ /* 0x042fe200078e0202 */
[----:B------:R-:W1:Y:S03]  /*1fac0*/  LDCU UR39, c[0x0][0x398] ;  /* 0x00007300ff2777ac */ /* 0x000e660008000800 */
[C---:B------:R-:W-:Y:S01]  /*1fad0*/  IMAD.WIDE R72, R75.reuse, 0x4, R196 ;  /* 0x000000044b487825 */ /* 0x040fe200078e02c4 */
[----:B------:R-:W-:Y:S01]  /*1fae0*/  ISETP.GE.AND P4, PT, R0, UR60, PT ;  /* 0x0000003c00007c0c */ /* 0x000fe2000bf86270 */
[----:B------:R-:W1:Y:S02]  /*1faf0*/  LDCU UR15, c[0x0][0x39c] ;  /* 0x00007380ff0f77ac */ /* 0x000e640008000800 */
[----:B------:R-:W-:Y:S01]  /*1fb00*/  VIADD R75, R75, UR32 ;  /* 0x000000204b4b7c36 */ /* 0x000fe20008000000 */
[----:B------:R-:W-:Y:S01]  /*1fb10*/  @P5 STG.E desc[UR28][R70.64], R136 ;  /* 0x0000008846005986 */ /* 0x000fe2000c10191c */
[----:B------:R-:W-:Y:S01]  /*1fb20*/  ISETP.LT.AND P0, PT, R200, UR53, !P0 ;  /* 0x00000035c8007c0c */ /* 0x000fe2000c701270 */
[----:B------:R-:W1:Y:S01]  /*1fb30*/  LDCU UR6, c[0x0][0x398] ;  /* 0x00007300ff0677ac */ /* 0x000e620008000800 */
[----:B----4-:R-:W-:Y:S01]  /*1fb40*/  IMAD.WIDE R4, R75, 0x4, R2 ;  /* 0x000000044b047825 */ /* 0x010fe200078e0202 */
[----:B------:R-:W-:Y:S01]  /*1fb50*/  ISETP.LT.AND P5, PT, R199, UR59, !P4 ;  /* 0x0000003bc7007c0c */ /* 0x000fe2000e7a1270 */
[----:B------:R-:W-:Y:S01]  /*1fb60*/  @P3 STG.E desc[UR28][R72.64], R8 ;  /* 0x0000000848003986 */ /* 0x000fe2000c10191c */
[----:B------:R-:W4:Y:S01]  /*1fb70*/  LDCU UR35, c[0x0][0x398] ;  /* 0x00007300ff2377ac */ /* 0x000f220008000800 */
[----:B------:R-:W-:-:S02]  /*1fb80*/  VIADD R0, R198, 0x47 ;  /* 0x00000047c6007836 */ /* 0x000fc40000000000 */
[C---:B------:R-:W-:Y:S01]  /*1fb90*/  VIADD R77, R75.reuse, UR32 ;  /* 0x000000204b4d7c36 */ /* 0x040fe20008000000 */
[----:B------:R1:W-:Y:S01]  /*1fba0*/  @P6 STG.E desc[UR28][R4.64], R137 ;  /* 0x0000008904006986 */ /* 0x0003e2000c10191c */
[----:B------:R-:W-:Y:S01]  /*1fbb0*/  ISETP.LT.AND P6, PT, R200, UR47, !P4 ;  /* 0x0000002fc8007c0c */ /* 0x000fe2000e7c1270 */
[----:B--2---:R-:W-:Y:S01]  /*1fbc0*/  IMAD.WIDE R6, R75, 0x4, R196 ;  /* 0x000000044b067825 */ /* 0x004fe200078e02c4 */
[----:B---3--:R-:W-:Y:S01]  /*1fbd0*/  ISETP.GE.AND P1, PT, R0, UR24, PT ;  /* 0x0000001800007c0c */ /* 0x008fe2000bf26270 */
[----:B------:R-:W2:Y:S02]  /*1fbe0*/  LDCU UR43, c[0x0][0x398] ;  /* 0x00007300ff2b77ac */ /* 0x000ea40008000800 */
[C---:B------:R-:W-:Y:S01]  /*1fbf0*/  IMAD.WIDE R68, R77.reuse, 0x4, R2 ;  /* 0x000000044d447825 */ /* 0x040fe200078e0202 */
[----:B------:R3:W-:Y:S01]  /*1fc00*/  @P0 STG.E desc[UR28][R6.64], R9 ;  /* 0x0000000906000986 */ /* 0x0007e2000c10191c */
[----:B------:R-:W2:Y:S02]  /*1fc10*/  LDCU UR58, c[0x0][0x39c] ;  /* 0x00007380ff3a77ac */ /* 0x000ea40008000800 */
[----:B------:R-:W-:Y:S01]  /*1fc20*/  VIADD R0, R198, 0x48 ;  /* 0x00000048c6007836 */ /* 0x000fe20000000000 */
[----:B------:R-:W-:Y:S01]  /*1fc30*/  @P5 STG.E desc[UR28][R68.64], R138 ;  /* 0x0000008a44005986 */ /* 0x000fe2000c10191c */
[----:B-1----:R-:W-:Y:S01]  /*1fc40*/  IMAD.WIDE R4, R77, 0x4, R196 ;  /* 0x000000044d047825 */ /* 0x002fe200078e02c4 */
[----:B------:R-:W-:Y:S01]  /*1fc50*/  ISETP.LT.AND P5, PT, R199, UR16, !P1 ;  /* 0x00000010c7007c0c */ /* 0x000fe2000cfa1270 */
[----:B------:R-:W1:Y:S01]  /*1fc60*/  LDCU UR49, c[0x0][0x39c] ;  /* 0x00007380ff3177ac */ /* 0x000e620008000800 */
[----:B------:R-:W-:-:S02]  /*1fc70*/  ISETP.GE.AND P2, PT, R0, UR52, PT ;  /* 0x0000003400007c0c */ /* 0x000fc4000bf46270 */
[----:B------:R-:W-:Y:S01]  /*1fc80*/  ISETP.LT.AND P1, PT, R200, UR30, !P1 ;  /* 0x0000001ec8007c0c */ /* 0x000fe2000cf21270 */
[----:B------:R-:W-:Y:S01]  /*1fc90*/  VIADD R0, R198, 0x49 ;  /* 0x00000049c6007836 */ /* 0x000fe20000000000 */
[----:B------:R1:W-:Y:S01]  /*1fca0*/  @P6 STG.E desc[UR28][R4.64], R10 ;  /* 0x0000000a04006986 */ /* 0x0003e2000c10191c */
[----:B------:R-:W-:Y:S01]  /*1fcb0*/  VIADD R77, R77, UR32 ;  /* 0x000000204d4d7c36 */ /* 0x000fe20008000000 */
[----:B------:R-:W-:Y:S01]  /*1fcc0*/  ISETP.LT.AND P6, PT, R199, UR11, !P2 ;  /* 0x0000000bc7007c0c */ /* 0x000fe2000d7c1270 */
[----:B------:R-:W2:Y:S01]  /*1fcd0*/  LDCU UR12, c[0x0][0x398] ;  /* 0x00007300ff0c77ac */ /* 0x000ea20008000800 */
[----:B------:R-:W-:Y:S01]  /*1fce0*/  ISETP.GE.AND P3, PT, R0, UR41, PT ;  /* 0x0000002900007c0c */ /* 0x000fe2000bf66270 */
[C---:B---3--:R-:W-:Y:S01]  /*1fcf0*/  IMAD.WIDE R6, R77.reuse, 0x4, R2 ;  /* 0x000000044d067825 */ /* 0x048fe200078e0202 */
[----:B------:R-:W3:Y:S03]  /*1fd00*/  LDCU UR26, c[0x0][0x398] ;  /* 0x00007300ff1a77ac */ /* 0x000ee60008000800 */
[----:B------:R-:W-:-:S02]  /*1fd10*/  VIADD R71, R77, UR32 ;  /* 0x000000204d477c36 */ /* 0x000fc40008000000 */
[----:B------:R-:W-:Y:S01]  /*1fd20*/  IMAD.WIDE R8, R77, 0x4, R196 ;  /* 0x000000044d087825 */ /* 0x000fe200078e02c4 */
[----:B------:R2:W-:Y:S01]  /*1fd30*/  @P5 STG.E desc[UR28][R6.64], R139 ;  /* 0x0000008b06005986 */ /* 0x0005e2000c10191c */
[----:B------:R-:W-:Y:S01]  /*1fd40*/  ISETP.LT.AND P2, PT, R200, UR57, !P2 ;  /* 0x00000039c8007c0c */ /* 0x000fe2000d741270 */
[----:B------:R-:W3:Y:S01]  /*1fd50*/  LDCU UR33, c[0x0][0x398] ;  /* 0x00007300ff2177ac */ /* 0x000ee20008000800 */
[----:B------:R-:W-:Y:S01]  /*1fd60*/  VIADD R0, R198, 0x4a ;  /* 0x0000004ac6007836 */ /* 0x000fe20000000000 */
[----:B------:R2:W-:Y:S01]  /*1fd70*/  @P1 STG.E desc[UR28][R8.64], R11 ;  /* 0x0000000b08001986 */ /* 0x0005e2000c10191c */
[----:B-1----:R-:W-:Y:S01]  /*1fd80*/  IMAD.WIDE R4, R71, 0x4, R2 ;  /* 0x0000000447047825 */ /* 0x002fe200078e0202 */
[----:B------:R-:W-:Y:S01]  /*1fd90*/  ISETP.LT.AND P1, PT, R199, UR39, !P3 ;  /* 0x00000027c7007c0c */ /* 0x000fe2000df21270 */
[----:B------:R-:W1:Y:S01]  /*1fda0*/  LDCU UR45, c[0x0][0x398] ;  /* 0x00007300ff2d77ac */ /* 0x000e620008000800 */
[----:B------:R-:W-:Y:S01]  /*1fdb0*/  ISETP.GE.AND P4, PT, R0, UR15, PT ;  /* 0x0000000f00007c0c */ /* 0x000fe2000bf86270 */
[C---:B------:R-:W-:Y:S01]  /*1fdc0*/  IMAD.WIDE R68, R71.reuse, 0x4, R196 ;  /* 0x0000000447447825 */ /* 0x040fe200078e02c4 */
[----:B------:R3:W-:Y:S01]  /*1fdd0*/  @P6 STG.E desc[UR28][R4.64], R140 ;  /* 0x0000008c04006986 */ /* 0x0007e2000c10191c */
[----:B------:R-:W-:Y:S01]  /*1fde0*/  ISETP.LT.AND P3, PT, R200, UR6, !P3 ;  /* 0x00000006c8007c0c */ /* 0x000fe2000df61270 */
[----:B------:R-:W1:Y:S01]  /*1fdf0*/  LDCU UR38, c[0x0][0x39c] ;  /* 0x00007380ff2677ac */ /* 0x000e620008000800 */
[----:B------:R-:W-:Y:S01]  /*1fe00*/  VIADD R71, R71, UR32 ;  /* 0x0000002047477c36 */ /* 0x000fe20008000000 */
[----:B----4-:R-:W-:Y:S01]  /*1fe10*/  ISETP.LT.AND P6, PT, R199, UR35, !P4 ;  /* 0x00000023c7007c0c */ /* 0x010fe2000e7c1270 */
[----:B------:R-:W-:Y:S01]  /*1fe20*/  VIADD R0, R198, 0x4b ;  /* 0x0000004bc6007836 */ /* 0x000fe20000000000 */
[----:B--2---:R-:W-:Y:S01]  /*1fe30*/  ISETP.LT.AND P4, PT, R200, UR43, !P4 ;  /* 0x0000002bc8007c0c */ /* 0x004fe2000e781270 */
[C---:B------:R-:W-:Y:S01]  /*1fe40*/  IMAD.WIDE R6, R71.reuse, 0x4, R2 ;  /* 0x0000000447067825 */ /* 0x040fe200078e0202 */
[----:B------:R-:W-:Y:S01]  /*1fe50*/  @P2 STG.E desc[UR28][R68.64], R12 ;  /* 0x0000000c44002986 */ /* 0x000fe2000c10191c */
[----:B------:R-:W2:Y:S02]  /*1fe60*/  LDCU UR61, c[0x0][0x39c] ;  /* 0x00007380ff3d77ac */ /* 0x000ea40008000800 */
[C---:B------:R-:W-:Y:S01]  /*1fe70*/  VIADD R11, R71.reuse, UR32 ;  /* 0x00000020470b7c36 */ /* 0x040fe20008000000 */
[----:B------:R-:W-:Y:S01]  /*1fe80*/  ISETP.GE.AND P0, PT, R0, UR58, PT ;  /* 0x0000003a00007c0c */ /* 0x000fe2000bf06270 */
[----:B---3--:R-:W-:Y:S01]  /*1fe90*/  IMAD.WIDE R4, R71, 0x4, R196 ;  /* 0x0000000447047825 */ /* 0x008fe200078e02c4 */
[----:B------:R-:W-:Y:S01]  /*1fea0*/  IADD3 R0, PT, PT, R198, 0x4c, RZ ;  /* 0x0000004cc6007810 */ /* 0x000fe20007ffe0ff */
[----:B------:R3:W-:Y:S01]  /*1feb0*/  @P1 STG.E desc[UR28][R6.64], R141 ;  /* 0x0000008d06001986 */ /* 0x0007e2000c10191c */
[----:B------:R-:W4:Y:S01]  /*1fec0*/  LDCU UR46, c[0x0][0x398] ;  /* 0x00007300ff2e77ac */ /* 0x000f220008000800 */
[C---:B------:R-:W-:Y:S01]  /*1fed0*/  IMAD.WIDE R8, R11.reuse, 0x4, R2 ;  /* 0x000000040b087825 */ /* 0x040fe200078e0202 */
[----:B------:R-:W-:Y:S01]  /*1fee0*/  ISETP.GE.AND P5, PT, R0, UR49, PT ;  /* 0x0000003100007c0c */ /* 0x000fe2000bfa6270 */
[----:B------:R1:W-:Y:S01]  /*1fef0*/  @P3 STG.E desc[UR28][R4.64], R13 ;  /* 0x0000000d04003986 */ /* 0x0003e2000c10191c */
[----:B------:R-:W2:Y:S03]  /*1ff00*/  LDCU UR54, c[0x0][0x398] ;  /* 0x00007300ff3677ac */ /* 0x000ea60008000800 */
[----:B------:R1:W-:Y:S01]  /*1ff10*/  @P6 STG.E desc[UR28][R8.64], R142 ;  /* 0x0000008e08006986 */ /* 0x0003e2000c10191c */
[----:B------:R-:W2:Y:S01]  /*1ff20*/  LDCU UR40, c[0x0][0x398] ;  /* 0x00007300ff2877ac */ /* 0x000ea20008000800 */
[----:B---3--:R-:W-:Y:S01]  /*1ff30*/  IMAD.WIDE R6, R11, 0x4, R196 ;  /* 0x000000040b067825 */ /* 0x008fe200078e02c4 */
[----:B------:R-:W-:Y:S01]  /*1ff40*/  ISETP.LT.AND P6, PT, R199, UR12, !P0 ;  /* 0x0000000cc7007c0c */ /* 0x000fe2000c7c1270 */
[----:B------:R-:W3:Y:S01]  /*1ff50*/  LDCU UR14, c[0x0][0x398] ;  /* 0x00007300ff0e77ac */ /* 0x000ee20008000800 */
[----:B------:R-:W-:Y:S01]  /*1ff60*/  ISETP.LT.AND P0, PT, R200, UR26, !P0 ;  /* 0x0000001ac8007c0c */ /* 0x000fe2000c701270 */
[----:B------:R-:W-:Y:S01]  /*1ff70*/  VIADD R0, R198, 0x4d ;  /* 0x0000004dc6007836 */ /* 0x000fe20000000000 */
[----:B------:R2:W-:Y:S01]  /*1ff80*/  @P4 STG.E desc[UR28][R6.64], R14 ;  /* 0x0000000e06004986 */ /* 0x0005e2000c10191c */
[----:B------:R-:W-:Y:S01]  /*1ff90*/  VIADD R11, R11, UR32 ;  /* 0x000000200b0b7c36 */ /* 0x000fe20008000000 */
[----:B------:R-:W-:Y:S01]  /*1ffa0*/  ISETP.LT.AND P4, PT, R199, UR33, !P5 ;  /* 0x00000021c7007c0c */ /* 0x000fe2000ef81270 */
[----:B------:R-:W3:Y:S01]  /*1ffb0*/  LDCU UR55, c[0x0][0x39c] ;  /* 0x00007380ff3777ac */ /* 0x000ee20008000800 */
[----:B-1----:R-:W-:Y:S01]  /*1ffc0*/  ISETP.LT.AND P5, PT, R200, UR45, !P5 ;  /* 0x0000002dc8007c0c */ /* 0x002fe2000efa1270 */
[C---:B------:R-:W-:Y:S01]  /*1ffd0*/  VIADD R13, R11.reuse, UR32 ;  /* 0x000000200b0d7c36 */ /* 0x040fe20008000000 */
[----:B------:R-:W-:Y:S01]  /*1ffe0*/  ISETP.GE.AND P2, PT, R0, UR38, PT ;  /* 0x0000002600007c0c */ /* 0x000fe2000bf46270 */
[----:B------:R-:W-:Y:S01]  /*1fff0*/  VIADD R0, R198, 0x4e ;  /* 0x0000004ec6007836 */ /* 0x000fe20000000000 */
[----:B------:R-:W1:Y:S01]  /*20000*/  LDCU UR44, c[0x0][0x398] ;  /* 0x00007300ff2c77ac */ /* 0x000e620008000800 */
[C---:B------:R-:W-:Y:S01]  /*20010*/  IMAD.WIDE R4, R11.reuse, 0x4, R2 ;  /* 0x000000040b047825 */ /* 0x040fe200078e0202 */
[----:B------:R-:W1:Y:S03]  /*20020*/  LDCU UR56, c[0x0][0x398] ;  /* 0x00007300ff3877ac */ /* 0x000e660008000800 */
[----:B------:R-:W-:Y:S01]  /*20030*/  IMAD.WIDE R8, R11, 0x4, R196 ;  /* 0x000000040b087825 */ /* 0x000fe200078e02c4 */
[----:B--2---:R-:W-:Y:S01]  /*20040*/  ISETP.GE.AND P1, PT, R0, UR61, PT ;  /* 0x0000003d00007c0c */ /* 0x004fe2000bf26270 */
[----:B------:R-:W2:Y:S02]  /*20050*/  LDCU UR62, c[0x0][0x39c] ;  /* 0x00007380ff3e77ac */ /* 0x000ea40008000800 */
[C---:B------:R-:W-:Y:S01]  /*20060*/  IMAD.WIDE R6, R13.reuse, 0x4, R2 ;  /* 0x000000040d067825 */ /* 0x040fe200078e0202 */
[----:B------:R-:W-:Y:S01]  /*20070*/  @P6 STG.E desc[UR28][R4.64], R143 ;  /* 0x0000008f04006986 */ /* 0x000fe2000c10191c */
[----:B------:R-:W1:Y:S02]  /*20080*/  LDCU UR8, c[0x0][0x398] ;  /* 0x00007300ff0877ac */ /* 0x000e640008000800 */
[----:B------:R-:W-:Y:S01]  /*20090*/  IMAD.WIDE R10, R13, 0x4, R196 ;  /* 0x000000040d0a7825 */ /* 0x000fe200078e02c4 */
[----:B------:R2:W-:Y:S01]  /*200a0*/  @P0 STG.E desc[UR28][R8.64], R15 ;  /* 0x0000000f08000986 */ /* 0x0005e2000c10191c */
[----:B----4-:R-:W-:Y:S01]  /*200b0*/  ISETP.LT.AND P0, PT, R199, UR46, !P2 ;  /* 0x0000002ec7007c0c */ /* 0x010fe2000d701270 */
[----:B------:R-:W4:Y:S01]  /*200c0*/  LDCU UR37, c[0x0][0x398] ;  /* 0x00007300ff2577ac */ /* 0x000f220008000800 */
[----:B------:R-:W-:Y:S01]  /*200d0*/  VIADD R13, R13, UR32 ;  /* 0x000000200d0d7c36 */ /* 0x000fe20008000000 */
[----:B------:R1:W-:Y:S01]  /*200e0*/  @P4 STG.E desc[UR28][R6.64], R144 ;  /* 0x0000009006004986 */ /* 0x0003e2000c10191c */
[----:B------:R-:W-:Y:S01]  /*200f0*/  ISETP.LT.AND P2, PT, R200, UR54, !P2 ;  /* 0x00000036c8007c0c */ /* 0x000fe2000d741270 */
[----:B------:R-:W-:Y:S01]  /*20100*/  VIADD R0, R198, 0x4f ;  /* 0x0000004fc6007836 */ /* 0x000fe20000000000 */
[----:B------:R-:W4:Y:S01]  /*20110*/  LDCU UR22, c[0x0][0x39c] ;  /* 0x00007380ff1677ac */ /* 0x000f220008000800 */
[----:B------:R-:W-:Y:S01]  /*20120*/  @P5 STG.E desc[UR28][R10.64], R16 ;  /* 0x000000100a005986 */ /* 0x000fe2000c10191c */
[----:B------:R-:W-:Y:S01]  /*20130*/  ISETP.LT.AND P5, PT, R199, UR40, !P1 ;  /* 0x00000028c7007c0c */ /* 0x000fe2000cfa1270 */
[----:B------:R-:W4:Y:S01]  /*20140*/  LDCU UR4, c[0x0][0x398] ;  /* 0x00007300ff0477ac */ /* 0x000f220008000800 */
[C---:B--2---:R-:W-:Y:S01]  /*20150*/  IADD3 R15, PT, PT, R13.reuse, UR32, RZ ;  /* 0x000000200d0f7c10 */ /* 0x044fe2000fffe0ff */
[C---:B------:R-:W-:Y:S01]  /*20160*/  IMAD.WIDE R4, R13.reuse, 0x4, R2 ;  /* 0x000000040d047825 */ /* 0x040fe200078e0202 */
[----:B---3--:R-:W-:Y:S01]  /*20170*/  ISETP.GE.AND P3, PT, R0, UR55, PT ;  /* 0x0000003700007c0c */ /* 0x008fe2000bf66270 */
[----:B------:R-:W2:Y:S02]  /*20180*/  LDCU UR48, c[0x0][0x39c] ;  /* 0x00007380ff3077ac */ /* 0x000ea40008000800 */
[----:B-1----:R-:W-:Y:S01]  /*20190*/  IMAD.WIDE R6, R13, 0x4, R196 ;  /* 0x000000040d067825 */ /* 0x002fe200078e02c4 */
[----:B------:R-:W-:Y:S01]  /*201a0*/  ISETP.LT.AND P1, PT, R200, UR14, !P1 ;  /* 0x0000000ec8007c0c */ /* 0x000fe2000cf21270 */
[----:B------:R-:W1:Y:S02]  /*201b0*/  LDCU UR36, c[0x0][0x398] ;  /* 0x00007300ff2477ac */ /* 0x000e640008000800 */
[----:B------:R-:W-:Y:S01]  /*201c0*/  IMAD.WIDE R8, R15, 0x4, R2 ;  /* 0x000000040f087825 */ /* 0x000fe200078e0202 */
[----:B------:R3:W-:Y:S01]  /*201d0*/  @P0 STG.E desc[UR28][R4.64], R145 ;  /* 0x0000009104000986 */ /* 0x0007e2000c10191c */
[----:B------:R-:W1:Y:S03]  /*201e0*/  LDCU UR42, c[0x0][0x398] ;  /* 0x00007300ff2a77ac */ /* 0x000e660008000800 */
[----:B------:R1:W-:Y:S01]  /*201f0*/  @P2 STG.E desc[UR28][R6.64], R17 ;  /* 0x0000001106002986 */ /* 0x0003e2000c10191c */
[----:B------:R-:W-:Y:S01]  /*20200*/  VIADD R0, R198, 0x50 ;  /* 0x00000050c6007836 */ /* 0x000fe20000000000 */
[----:B------:R-:W2:Y:S02]  /*20210*/  LDCU UR20, c[0x0][0x398] ;  /* 0x00007300ff1477ac */ /* 0x000ea40008000800 */
[----:B------:R1:W-:Y:S01]  /*20220*/  @P5 STG.E desc[UR28][R8.64], R146 ;  /* 0x0000009208005986 */ /* 0x0003e2000c10191c */
[----:B------:R-:W-:Y:S01]  /*20230*/  ISETP.LT.AND P5, PT, R199, UR44, !P3 ;  /* 0x0000002cc7007c0c */ /* 0x000fe2000dfa1270 */
[----:B------:R-:W2:Y:S01]  /*20240*/  LDCU UR24, c[0x0][0x39c] ;  /* 0x00007380ff1877ac */ /* 0x000ea20008000800 */
[----:B------:R-:W-:Y:S01]  /*20250*/  ISETP.LT.AND P3, PT, R200, UR56, !P3 ;  /* 0x00000038c8007c0c */ /* 0x000fe2000df61270 */
[C---:B---3--:R-:W-:Y:S01]  /*20260*/  IMAD.WIDE R4, R15.reuse, 0x4, R196 ;  /* 0x000000040f047825 */ /* 0x048fe200078e02c4 */
[----:B------:R-:W-:Y:S01]  /*20270*/  ISETP.GE.AND P6, PT, R0, UR62, PT ;  /* 0x0000003e00007c0c */ /* 0x000fe2000bfc6270 */
[----:B------:R-:W3:Y:S02]  /*20280*/  LDCU UR34, c[0x0][0x398] ;  /* 0x00007300ff2277ac */ /* 0x000ee40008000800 */
[----:B------:R-:W-:-:S02]  /*20290*/  VIADD R15, R15, UR32 ;  /* 0x000000200f0f7c36 */ /* 0x000fc40008000000 */
[----:B------:R-:W-:Y:S01]  /*202a0*/  VIADD R0, R198, 0x51 ;  /* 0x00000051c6007836 */ /* 0x000fe20000000000 */
[----:B------:R2:W-:Y:S01]  /*202b0*/  @P1 STG.E desc[UR28][R4.64], R18 ;  /* 0x0000001204001986 */ /* 0x0005e2000c10191c */
[----:B-1----:R-:W-:Y:S01]  /*202c0*/  IMAD.WIDE R6, R15, 0x4, R2 ;  /* 0x000000040f067825 */ /* 0x002fe200078e0202 */
[----:B------:R-:W-:Y:S01]  /*202d0*/  ISETP.LT.AND P1, PT, R199, UR8, !P6 ;  /* 0x00000008c7007c0c */ /* 0x000fe2000f721270 */
[----:B------:R-:W1:Y:S02]  /*202e0*/  LDCU UR50, c[0x0][0x39c] ;  /* 0x00007380ff3277ac */ /* 0x000e640008000800 */
[C---:B------:R-:W-:Y:S01]  /*202f0*/  IMAD.WIDE R8, R15.reuse, 0x4, R196 ;  /* 0x000000040f087825 */ /* 0x040fe200078e02c4 */
[----:B----4-:R-:W-:Y:S01]  /*20300*/  ISETP.GE.AND P4, PT, R0, UR22, PT ;  /* 0x0000001600007c0c */ /* 0x010fe2000bf86270 */
[----:B------:R4:W-:Y:S01]  /*20310*/  @P5 STG.E desc[UR28][R6.64], R147 ;  /* 0x0000009306005986 */ /* 0x0009e2000c10191c */
[----:B------:R-:W-:Y:S01]  /*20320*/  ISETP.LT.AND P6, PT, R200, UR37, !P6 ;  /* 0x00000025c8007c0c */ /* 0x000fe2000f7c1270 */
[----:B------:R-:W-:Y:S01]  /*20330*/  VIADD R13, R15, UR32 ;  /* 0x000000200f0d7c36 */ /* 0x000fe20008000000 */
[----:B------:R-:W1:Y:S01]  /*20340*/  LDCU UR18, c[0x0][0x398] ;  /* 0x00007300ff1277ac */ /* 0x000e620008000800 */
[----:B------:R-:W-:Y:S01]  /*20350*/  @P3 STG.E desc[UR28][R8.64], R19 ;  /* 0x0000001308003986 */ /* 0x000fe2000c10191c */
[----:B------:R-:W-:Y:S01]  /*20360*/  ISETP.LT.AND P3, PT, R199, UR4, !P4 ;  /* 0x00000004c7007c0c */ /* 0x000fe2000e761270 */
[----:B------:R-:W-:Y:S01]  /*20370*/  VIADD R0, R198, 0x52 ;  /* 0x00000052c6007836 */ /* 0x000fe20000000000 */
[----:B------:R-:W1:Y:S01]  /*20380*/  LDCU UR51, c[0x0][0x398] ;  /* 0x00007300ff3377ac */ /* 0x000e620008000800 */
[C---:B--2---:R-:W-:Y:S01]  /*20390*/  IMAD.WIDE R4, R13.reuse, 0x4, R2 ;  /* 0x000000040d047825 */ /* 0x044fe200078e0202 */
[----:B------:R-:W2:Y:S03]  /*203a0*/  LDCU UR41, c[0x0][0x398] ;  /* 0x00007300ff2977ac */ /* 0x000ea60008000800 */
[C---:B------:R-:W-:Y:S01]  /*203b0*/  IMAD.WIDE R10, R13.reuse, 0x4, R196 ;  /* 0x000000040d0a7825 */ /* 0x040fe200078e02c4 */
[----:B------:R-:W-:Y:S01]  /*203c0*/  ISETP.GE.AND P0, PT, R0, UR48, PT ;  /* 0x0000003000007c0c */ /* 0x000fe2000bf06270 */
[----:B------:R1:W-:Y:S01]  /*203d0*/  @P1 STG.E desc[UR28][R4.64], R148 ;  /* 0x0000009404001986 */ /* 0x0003e2000c10191c */
[----:B------:R-:W-:Y:S01]  /*203e0*/  ISETP.LT.AND P4, PT, R200, UR36, !P4 ;  /* 0x00000024c8007c0c */ /* 0x000fe2000e781270 */
[----:B------:R-:W-:Y:S01]  /*203f0*/  VIADD R13, R13, UR32 ;  /* 0x000000200d0d7c36 */ /* 0x000fe20008000000 */
[----:B------:R-:W2:Y:S01]  /*20400*/  LDCU UR47, c[0x0][0x39c] ;  /* 0x00007380ff2f77ac */ /* 0x000ea20008000800 */
[----:B------:R-:W-:Y:S02]  /*20410*/  @P6 STG.E desc[UR28][R10.64], R20 ;  /* 0x000000140a006986 */ /* 0x000fe4000c10191c */
[----:B----4-:R-:W-:Y:S01]  /*20420*/  IMAD.WIDE R6, R13, 0x4, R2 ;  /* 0x000000040d067825 */ /* 0x010fe200078e0202 */
[----:B------:R-:W-:Y:S01]  /*20430*/  ISETP.LT.AND P6, PT, R199, UR42, !P0 ;  /* 0x0000002ac7007c0c */ /* 0x000fe2000c7c1270 */
[----:B------:R-:W4:Y:S02]  /*20440*/  LDCU UR15, c[0x0][0x398] ;  /* 0x00007300ff0f77ac */ /* 0x000f240008000800 */
[----:B------:R-:W-:Y:S01]  /*20450*/  VIADD R0, R198, 0x53 ;  /* 0x00000053c6007836 */ /* 0x000fe20000000000 */
[----:B------:R2:W-:Y:S01]  /*20460*/  @P3 STG.E desc[UR28][R6.64], R149 ;  /* 0x0000009506003986 */ /* 0x0005e2000c10191c */
[C---:B------:R-:W-:Y:S01]  /*20470*/  VIADD R15, R13.reuse, UR32 ;  /* 0x000000200d0f7c36 */ /* 0x040fe20008000000 */
[----:B------:R-:W-:Y:S01]  /*20480*/  ISETP.LT.AND P3, PT, R200, UR20, !P0 ;  /* 0x00000014c8007c0c */ /* 0x000fe2000c761270 */
[----:B-1----:R-:W-:Y:S01]  /*20490*/  IMAD.WIDE R4, R13, 0x4, R196 ;  /* 0x000000040d047825 */ /* 0x002fe200078e02c4 */
[----:B------:R-:W-:Y:S01]  /*204a0*/  ISETP.GE.AND P2, PT, R0, UR24, PT ;  /* 0x0000001800007c0c */ /* 0x000fe2000bf46270 */
[----:B------:R-:W1:Y:S02]  /*204b0*/  LDCU UR30, c[0x0][0x39c] ;  /* 0x00007380ff1e77ac */ /* 0x000e640008000800 */
[C---:B------:R-:W-:Y:S01]  /*204c0*/  IMAD.WIDE R8, R15.reuse, 0x4, R2 ;  /* 0x000000040f087825 */ /* 0x040fe200078e0202 */
[----:B------:R1:W-:Y:S01]  /*204d0*/  @P4 STG.E desc[UR28][R4.64], R21 ;  /* 0x0000001504004986 */ /* 0x0003e2000c10191c */
[----:B------:R-:W1:Y:S02]  /*204e0*/  LDCU UR16, c[0x0][0x398] ;  /* 0x00007300ff1077ac */ /* 0x000e640008000800 */
[----:B------:R-:W-:Y:S01]  /*204f0*/  VIADD R0, R198, 0x54 ;  /* 0x00000054c6007836 */ /* 0x000fe20000000000 */
[----:B------:R1:W-:Y:S01]  /*20500*/  @P6 STG.E desc[UR28][R8.64], R150 ;  /* 0x0000009608006986 */ /* 0x0003e2000c10191c */
[----:B--2---:R-:W-:Y:S01]  /*20510*/  IMAD.WIDE R6, R15, 0x4, R196 ;  /* 0x000000040f067825 */ /* 0x004fe200078e02c4 */
[----:B---3--:R-:W-:Y:S01]  /*20520*/  ISETP.LT.AND P6, PT, R199, UR34, !P2 ;  /* 0x00000022c7007c0c */ /* 0x008fe2000d7c1270 */
[----:B------:R-:W2:Y:S01]  /*20530*/  LDCU UR11, c[0x0][0x398] ;  /* 0x00007300ff0b77ac */ /* 0x000ea20008000800 */
[----:B------:R-:W-:-:S02]  /*20540*/  ISETP.GE.AND P5, PT, R0, UR50, PT ;  /* 0x0000003200007c0c */ /* 0x000fc4000bfa6270 */
[----:B------:R-:W-:Y:S01]  /*20550*/  ISETP.LT.AND P2, PT, R200, UR18, !P2 ;  /* 0x00000012c8007c0c */ /* 0x000fe2000d741270 */
[----:B------:R-:W3:Y:S01]  /*20560*/  LDCU UR39, c[0x0][0x398] ;  /* 0x00007300ff2777ac */ /* 0x000ee20008000800 */
[----:B------:R2:W-:Y:S01]  /*20570*/  @P3 STG.E desc[UR28][R6.64], R22 ;  /* 0x0000001606003986 */ /* 0x0005e2000c10191c */
[----:B------:R-:W-:Y:S01]  /*20580*/  VIADD R0, R198, 0x55 ;  /* 0x00000055c6007836 */ /* 0x000fe20000000000 */
[----:B------:R-:W-:Y:S01]  /*20590*/  ISETP.LT.AND P3, PT, R199, UR51, !P5 ;  /* 0x00000033c7007c0c */ /* 0x000fe2000ef61270 */
[----:B------:R-:W-:Y:S01]  /*205a0*/  VIADD R15, R15, UR32 ;  /* 0x000000200f0f7c36 */ /* 0x000fe20008000000 */
[----:B------:R-:W-:Y:S01]  /*205b0*/  ISETP.LT.AND P5, PT, R200, UR41, !P5 ;  /* 0x00000029c8007c0c */ /* 0x000fe2000efa1270 */
[----:B------:R-:W3:Y:S01]  /*205c0*/  LDCU UR49, c[0x0][0x39c] ;  /* 0x00007380ff3177ac */ /* 0x000ee20008000800 */
[----:B------:R-:W-:Y:S01]  /*205d0*/  ISETP.GE.AND P1, PT, R0, UR47, PT ;  /* 0x0000002f00007c0c */ /* 0x000fe2000bf26270 */
[C---:B-1----:R-:W-:Y:S01]  /*205e0*/  IMAD.WIDE R4, R15.reuse, 0x4, R2 ;  /* 0x000000040f047825 */ /* 0x042fe200078e0202 */
[----:B------:R-:W1:Y:S03]  /*205f0*/  LDCU UR43, c[0x0][0x39c] ;  /* 0x00007380ff2b77ac */ /* 0x000e660008000800 */
[----:B------:R-:W-:-:S02]  /*20600*/  VIADD R13, R15, UR32 ;  /* 0x000000200f0d7c36 */ /* 0x000fc40008000000 */
[----:B------:R-:W-:Y:S01]  /*20610*/  IMAD.WIDE R8, R15, 0x4, R196 ;  /* 0x000000040f087825 */ /* 0x000fe200078e02c4 */
[----:B------:R1:W-:Y:S01]  /*20620*/  @P6 STG.E desc[UR28][R4.64], R151 ;  /* 0x0000009704006986 */ /* 0x0003e2000c10191c */
[----:B------:R-:W1:Y:S02]  /*20630*/  LDCU UR6, c[0x0][0x398] ;  /* 0x00007300ff0677ac */ /* 0x000e640008000800 */
[----:B------:R-:W-:Y:S02]  /*20640*/  VIADD R0, R198, 0x56 ;  /* 0x00000056c6007836 */ /* 0x000fe40000000000 */
[----:B--2---:R-:W-:Y:S01]  /*20650*/  IMAD.WIDE R6, R13, 0x4, R2 ;  /* 0x000000040d067825 */ /* 0x004fe200078e0202 */
[----:B------:R-:W-:Y:S01]  /*20660*/  @P2 STG.E desc[UR28][R8.64], R23 ;  /* 0x0000001708002986 */ /* 0x000fe2000c10191c */
[----:B----4-:R-:W-:Y:S01]  /*20670*/  ISETP.LT.AND P2, PT, R199, UR15, !P1 ;  /* 0x0000000fc7007c0c */ /* 0x010fe2000cf41270 */
[----:B------:R-:W2:Y:S01]  /*20680*/  LDCU UR35, c[0x0][0x398] ;  /* 0x00007300ff2377ac */ /* 0x000ea20008000800 */
[C---:B------:R-:W-:Y:S01]  /*20690*/  IMAD.WIDE R10, R13.reuse, 0x4, R196 ;  /* 0x000000040d0a7825 */ /* 0x040fe200078e02c4 */
[----:B------:R-:W-:Y:S01]  /*206a0*/  ISETP.GE.AND P0, PT, R0, UR30, PT ;  /* 0x0000001e00007c0c */ /* 0x000fe2000bf06270 */
[----:B------:R4:W-:Y:S01]  /*206b0*/  @P3 STG.E desc[UR28][R6.64], R152 ;  /* 0x0000009806003986 */ /* 0x0009e2000c10191c */
[----:B------:R-:W2:Y:S01]  /*206c0*/  LDCU UR38, c[0x0][0x398] ;  /* 0x00007300ff2677ac */ /* 0x000ea20008000800 */
[----:B------:R-:W-:Y:S01]  /*206d0*/  ISETP.LT.AND P1, PT, R200, UR16, !P1 ;  /* 0x00000010c8007c0c */ /* 0x000fe2000cf21270 */
[----:B------:R-:W-:Y:S01]  /*206e0*/  VIADD R13, R13, UR32 ;  /* 0x000000200d0d7c36 */ /* 0x000fe20008000000 */
[----:B------:R-:W-:Y:S01]  /*206f0*/  @P5 STG.E desc[UR28][R10.64], R24 ;  /* 0x000000180a005986 */ /* 0x000fe2000c10191c */
[----:B------:R-:W2:Y:S01]  /*20700*/  LDCU UR12, c[0x0][0x398] ;  /* 0x00007300ff0c77ac */ /* 0x000ea20008000800 */
[----:B------:R-:W-:Y:S01]  /*20710*/  ISETP.LT.AND P5, PT, R199, UR11, !P0 ;  /* 0x0000000bc7007c0c */ /* 0x000fe2000c7a1270 */
[----:B------:R-:W-:Y:S01]  /*20720*/  VIADD R0, R198, 0x57 ;  /* 0x00000057c6007836 */ /* 0x000fe20000000000 */
[----:B---3--:R-:W-:Y:S01]  /*20730*/  ISETP.LT.AND P0, PT, R200, UR39, !P0 ;  /* 0x00000027c8007c0c */ /* 0x008fe2000c701270 */
[----:B------:R-:W3:Y:S01]  /*20740*/  LDCU UR52, c[0x0][0x39c] ;  /* 0x00007380ff3477ac */ /* 0x000ee20008000800 */
        /* <DEDUP_REMOVED lines=8> */
[C---:B------:R-:W-:Y:S01]  /*207d0*/  IMAD.WIDE R8, R15.reuse, 0x4, R2 ;  /* 0x000000040f087825 */ /* 0x040fe200078e0202 */
[----:B------:R-:W-:Y:S01]  /*207e0*/  ISETP.GE.AND P6, PT, R0, UR43, PT ;  /* 0x0000002b00007c0c */ /* 0x000fe2000bfc6270 */
[----:B------:R1:W-:Y:S01]  /*207f0*/  @P1 STG.E desc[UR28][R6.64], R25 ;  /* 0x0000001906001986 */ /* 0x0003e2000c10191c */
[----:B------:R-:W1:Y:S03]  /*20800*/  LDCU UR33, c[0x0][0x398] ;  /* 0x00007300ff2177ac */ /* 0x000e660008000800 */
[----:B------:R1:W-:Y:S01]  /*20810*/  @P5 STG.E desc[UR28][R8.64], R154 ;  /* 0x0000009a08005986 */ /* 0x0003e2000c10191c */
[----:B------:R-:W1:Y:S01]  /*20820*/  LDCU UR40, c[0x0][0x398] ;  /* 0x00007300ff2877ac */ /* 0x000e620008000800 */
[----:B----4-:R-:W-:Y:S01]  /*20830*/  IMAD.WIDE R4, R15, 0x4, R196 ;  /* 0x000000040f047825 */ /* 0x010fe200078e02c4 */
[----:B------:R-:W-:Y:S01]  /*20840*/  ISETP.LT.AND P5, PT, R199, UR6, !P4 ;  /* 0x00000006c7007c0c */ /* 0x000fe2000e7a1270 */
[----:B------:R-:W4:Y:S01]  /*20850*/  LDCU UR22, c[0x0][0x398] ;  /* 0x00007300ff1677ac */ /* 0x000f220008000800 */
[----:B--2---:R-:W-:Y:S01]  /*20860*/  ISETP.LT.AND P4, PT, R200, UR35, !P4 ;  /* 0x00000023c8007c0c */ /* 0x004fe2000e781270 */
[----:B------:R-:W-:Y:S01]  /*20870*/  VIADD R0, R198, 0x59 ;  /* 0x00000059c6007836 */ /* 0x000fe20000000000 */
[----:B------:R2:W-:Y:S01]  /*20880*/  @P0 STG.E desc[UR28][R4.64], R26 ;  /* 0x0000001a04000986 */ /* 0x0005e2000c10191c */
[----:B------:R-:W-:Y:S01]  /*20890*/  VIADD R15, R15, UR32 ;  /* 0x000000200f0f7c36 */ /* 0x000fe20008000000 */
[----:B------:R-:W-:Y:S01]  /*208a0*/  ISETP.LT.AND P0, PT, R199, UR38, !P6 ;  /* 0x00000026c7007c0c */ /* 0x000fe2000f701270 */
[----:B------:R-:W4:Y:S01]  /*208b0*/  LDCU UR46, c[0x0][0x39c] ;  /* 0x00007380ff2e77ac */ /* 0x000f220008000800 */
[----:B------:R-:W-:Y:S01]  /*208c0*/  ISETP.LT.AND P6, PT, R200, UR12, !P6 ;  /* 0x0000000cc8007c0c */ /* 0x000fe2000f7c1270 */
[C---:B------:R-:W-:Y:S01]  /*208d0*/  VIADD R13, R15.reuse, UR32 ;  /* 0x000000200f0d7c36 */ /* 0x040fe20008000000 */
[----:B---3--:R-:W-:Y:S01]  /*208e0*/  ISETP.GE.AND P3, PT, R0, UR52, PT ;  /* 0x0000003400007c0c */ /* 0x008fe2000bf66270 */
[----:B------:R-:W-:Y:S01]  /*208f0*/  VIADD R0, R198, 0x5a ;  /* 0x0000005ac6007836 */ /* 0x000fe20000000000 */
[----:B------:R-:W3:Y:S01]  /*20900*/  LDCU UR14, c[0x0][0x398] ;  /* 0x00007300ff0e77ac */ /* 0x000ee20008000800 */
[C---:B-1----:R-:W-:Y:S01]  /*20910*/  IMAD.WIDE R6, R15.reuse, 0x4, R2 ;  /* 0x000000040f067825 */ /* 0x042fe200078e0202 */
[----:B------:R-:W1:Y:S03]  /*20920*/  LDCU UR44, c[0x0][0x39c] ;  /* 0x00007380ff2c77ac */ /* 0x000e660008000800 */
[----:B------:R-:W-:Y:S01]  /*20930*/  IMAD.WIDE R8, R15, 0x4, R196 ;  /* 0x000000040f087825 */ /* 0x000fe200078e02c4 */
[----:B------:R-:W-:Y:S01]  /*20940*/  ISETP.GE.AND P2, PT, R0, UR45, PT ;  /* 0x0000002d00007c0c */ /* 0x000fe2000bf46270 */
[----:B------:R-:W1:Y:S02]  /*20950*/  LDCU UR24, c[0x0][0x398] ;  /* 0x00007300ff1877ac */ /* 0x000e640008000800 */
[C---:B--2---:R-:W-:Y:S01]  /*20960*/  IMAD.WIDE R4, R13.reuse, 0x4, R2 ;  /* 0x000000040d047825 */ /* 0x044fe200078e0202 */
[----:B------:R2:W-:Y:S01]  /*20970*/  @P5 STG.E desc[UR28][R6.64], R155 ;  /* 0x0000009b06005986 */ /* 0x0005e2000c10191c */
[----:B------:R-:W1:Y:S02]  /*20980*/  LDCU UR37, c[0x0][0x398] ;  /* 0x00007300ff2577ac */ /* 0x000e640008000800 */
[----:B------:R-:W-:Y:S01]  /*20990*/  IMAD.WIDE R10, R13, 0x4, R196 ;  /* 0x000000040d0a7825 */ /* 0x000fe200078e02c4 */
[----:B------:R-:W-:Y:S01]  /*209a0*/  @P4 STG.E desc[UR28][R8.64], R27 ;  /* 0x0000001b08004986 */ /* 0x000fe2000c10191c */
[----:B------:R-:W-:Y:S01]  /*209b0*/  ISETP.LT.AND P4, PT, R199, UR26, !P3 ;  /* 0x0000001ac7007c0c */ /* 0x000fe2000df81270 */
[----:B------:R-:W1:Y:S01]  /*209c0*/  LDCU UR48, c[0x0][0x398] ;  /* 0x00007300ff3077ac */ /* 0x000e620008000800 */
[----:B------:R-:W-:Y:S01]  /*209d0*/  VIADD R13, R13, UR32 ;  /* 0x000000200d0d7c36 */ /* 0x000fe20008000000 */
[----:B------:R3:W-:Y:S01]  /*209e0*/  @P0 STG.E desc[UR28][R4.64], R156 ;  /* 0x0000009c04000986 */ /* 0x0007e2000c10191c */
[----:B------:R-:W-:Y:S01]  /*209f0*/  ISETP.LT.AND P3, PT, R200, UR33, !P3 ;  /* 0x00000021c8007c0c */ /* 0x000fe2000df61270 */
[----:B------:R-:W-:Y:S01]  /*20a00*/  VIADD R0, R198, 0x5b ;  /* 0x0000005bc6007836 */ /* 0x000fe20000000000 */
[----:B------:R-:W1:Y:S01]  /*20a10*/  LDCU UR4, c[0x0][0x39c] ;  /* 0x00007380ff0477ac */ /* 0x000e620008000800 */
[----:B------:R-:W-:Y:S01]  /*20a20*/  @P6 STG.E desc[UR28][R10.64], R28 ;  /* 0x0000001c0a006986 */ /* 0x000fe2000c10191c */
[----:B------:R-:W-:-:S02]  /*20a30*/  ISETP.LT.AND P6, PT, R199, UR40, !P2 ;  /* 0x00000028c7007c0c */ /* 0x000fc4000d7c1270 */
[C---:B------:R-:W-:Y:S01]  /*20a40*/  IADD3 R15, PT, PT, R13.reuse, UR32, RZ ;  /* 0x000000200d0f7c10 */ /* 0x040fe2000fffe0ff */
[C---:B--2---:R-:W-:Y:S01]  /*20a50*/  IMAD.WIDE R6, R13.reuse, 0x4, R2 ;  /* 0x000000040d067825 */ /* 0x044fe200078e0202 */
[----:B----4-:R-:W-:Y:S01]  /*20a60*/  ISETP.LT.AND P2, PT, R200, UR22, !P2 ;  /* 0x00000016c8007c0c */ /* 0x010fe2000d741270 */
[----:B------:R-:W2:Y:S01]  /*20a70*/  LDCU UR36, c[0x0][0x398] ;  /* 0x00007300ff2477ac */ /* 0x000ea20008000800 */
[----:B------:R-:W-:Y:S01]  /*20a80*/  ISETP.GE.AND P1, PT, R0, UR46, PT ;  /* 0x0000002e00007c0c */ /* 0x000fe2000bf26270 */
[----:B---3--:R-:W-:Y:S01]  /*20a90*/  IMAD.WIDE R4, R13, 0x4, R196 ;  /* 0x000000040d047825 */ /* 0x008fe200078e02c4 */
[----:B------:R3:W-:Y:S01]  /*20aa0*/  @P4 STG.E desc[UR28][R6.64], R157 ;  /* 0x0000009d06004986 */ /* 0x0007e2000c10191c */
[----:B------:R-:W4:Y:S02]  /*20ab0*/  LDCU UR8, c[0x0][0x39c] ;  /* 0x00007380ff0877ac */ /* 0x000f240008000800 */
[----:B------:R-:W-:Y:S01]  /*20ac0*/  IMAD.WIDE R8, R15, 0x4, R2 ;  /* 0x000000040f087825 */ /* 0x000fe200078e0202 */
[----:B------:R2:W-:Y:S01]  /*20ad0*/  @P3 STG.E desc[UR28][R4.64], R29 ;  /* 0x0000001d04003986 */ /* 0x0005e2000c10191c */
[----:B------:R-:W4:Y:S02]  /*20ae0*/  LDCU UR42, c[0x0][0x398] ;  /* 0x00007300ff2a77ac */ /* 0x000f240008000800 */
[----:B------:R-:W-:Y:S01]  /*20af0*/  VIADD R0, R198, 0x5c ;  /* 0x0000005cc6007836 */ /* 0x000fe20000000000 */
[----:B------:R2:W-:Y:S01]  /*20b00*/  @P6 STG.E desc[UR28][R8.64], R158 ;  /* 0x0000009e08006986 */ /* 0x0005e2000c10191c */
[----:B------:R-:W-:Y:S01]  /*20b10*/  ISETP.LT.AND P6, PT, R199, UR14, !P1 ;  /* 0x0000000ec7007c0c */ /* 0x000fe2000cfc1270 */
[----:B------:R-:W4:Y:S01]  /*20b20*/  LDCU UR20, c[0x0][0x398] ;  /* 0x00007300ff1477ac */ /* 0x000f220008000800 */
[C---:B---3--:R-:W-:Y:S01]  /*20b30*/  IMAD.WIDE R6, R15.reuse, 0x4, R196 ;  /* 0x000000040f067825 */ /* 0x048fe200078e02c4 */
[----:B-1----:R-:W-:Y:S01]  /*20b40*/  ISETP.GE.AND P5, PT, R0, UR44, PT ;  /* 0x0000002c00007c0c */ /* 0x002fe2000bfa6270 */
[----:B------:R-:W1:Y:S01]  /*20b50*/  LDCU UR30, c[0x0][0x398] ;  /* 0x00007300ff1e77ac */ /* 0x000e620008000800 */
[----:B------:R-:W-:Y:S01]  /*20b60*/  ISETP.LT.AND P1, PT, R200, UR24, !P1 ;  /* 0x00000018c8007c0c */ /* 0x000fe2000cf21270 */
[----:B------:R-:W-:Y:S01]  /*20b70*/  VIADD R0, R198, 0x5d ;  /* 0x0000005dc6007836 */ /* 0x000fe20000000000 */
[----:B------:R3:W-:Y:S01]  /*20b80*/  @P2 STG.E desc[UR28][R6.64], R30 ;  /* 0x0000001e06002986 */ /* 0x0007e2000c10191c */
[----:B------:R-:W-:Y:S01]  /*20b90*/  VIADD R15, R15, UR32 ;  /* 0x000000200f0f7c36 */ /* 0x000fe20008000000 */
[----:B------:R-:W-:Y:S01]  /*20ba0*/  ISETP.LT.AND P2, PT, R199, UR37, !P5 ;  /* 0x00000025c7007c0c */ /* 0x000fe2000ef41270 */
[----:B------:R-:W1:Y:S01]  /*20bb0*/  LDCU UR18, c[0x0][0x39c] ;  /* 0x00007380ff1277ac */ /* 0x000e620008000800 */
[----:B------:R-:W-:Y:S01]  /*20bc0*/  ISETP.LT.AND P5, PT, R200, UR48, !P5 ;  /* 0x00000030c8007c0c */ /* 0x000fe2000efa1270 */
[C---:B--2---:R-:W-:Y:S01]  /*20bd0*/  IMAD.WIDE R4, R15.reuse, 0x4, R2 ;  /* 0x000000040f047825 */ /* 0x044fe200078e0202 */
[----:B------:R-:W-:Y:S01]  /*20be0*/  ISETP.GE.AND P0, PT, R0, UR4, PT ;  /* 0x0000000400007c0c */ /* 0x000fe2000bf06270 */
[----:B------:R-:W2:Y:S02]  /*20bf0*/  LDCU UR15, c[0x0][0x39c] ;  /* 0x00007380ff0f77ac */ /* 0x000ea40008000800 */
[----:B------:R-:W-:-:S02]  /*20c00*/  VIADD R13, R15, UR32 ;  /* 0x000000200f0d7c36 */ /* 0x000fc40008000000 */
[----:B------:R-:W-:Y:S01]  /*20c10*/  IMAD.WIDE R8, R15, 0x4, R196 ;  /* 0x000000040f087825 */ /* 0x000fe200078e02c4 */
[----:B------:R1:W-:Y:S01]  /*20c20*/  @P6 STG.E desc[UR28][R4.64], R159 ;  /* 0x0000009f04006986 */ /* 0x0003e2000c10191c */
[----:B------:R-:W1:Y:S02]  /*20c30*/  LDCU UR34, c[0x0][0x398] ;  /* 0x00007300ff2277ac */ /* 0x000e640008000800 */
[----:B------:R-:W-:Y:S02]  /*20c40*/  VIADD R0, R198, 0x5e ;  /* 0x0000005ec6007836 */ /* 0x000fe40000000000 */
[----:B---3--:R-:W-:Y:S01]  /*20c50*/  IMAD.WIDE R6, R13, 0x4, R2 ;  /* 0x000000040d067825 */ /* 0x008fe200078e0202 */
[----:B------:R-:W-:Y:S01]  /*20c60*/  @P1 STG.E desc[UR28][R8.64], R31 ;  /* 0x0000001f08001986 */ /* 0x000fe2000c10191c */
[----:B------:R-:W-:Y:S01]  /*20c70*/  ISETP.LT.AND P1, PT, R199, UR36, !P0 ;  /* 0x00000024c7007c0c */ /* 0x000fe2000c721270 */
[----:B------:R-:W3:Y:S01]  /*20c80*/  LDCU UR41, c[0x0][0x398] ;  /* 0x00007300ff2977ac */ /* 0x000ee20008000800 */
[C---:B------:R-:W-:Y:S01]  /*20c90*/  IMAD.WIDE R10, R13.reuse, 0x4, R196 ;  /* 0x000000040d0a7825 */ /* 0x040fe200078e02c4 */
[----:B----4-:R-:W-:Y:S01]  /*20ca0*/  ISETP.GE.AND P4, PT, R0, UR8, PT ;  /* 0x0000000800007c0c */ /* 0x010fe2000bf86270 */
        /* <DEDUP_REMOVED lines=8> */
[----:B-1----:R-:W-:Y:S01]  /*20d30*/  ISETP.LT.AND P4, PT, R200, UR30, !P4 ;  /* 0x0000001ec8007c0c */ /* 0x002fe2000e781270 */
[----:B------:R-:W1:Y:S01]  /*20d40*/  LDCU UR11, c[0x0][0x39c] ;  /* 0x00007380ff0b77ac */ /* 0x000e620008000800 */
[----:B------:R-:W-:-:S02]  /*20d50*/  IMAD.WIDE R4, R13, 0x4, R2 ;  /* 0x000000040d047825 */ /* 0x000fc400078e0202 */
[----:B------:R-:W-:Y:S01]  /*20d60*/  ISETP.GE.AND P3, PT, R0, UR18, PT ;  /* 0x0000001200007c0c */ /* 0x000fe2000bf66270 */
[----:B------:R-:W1:Y:S01]  /*20d70*/  LDCU UR6, c[0x0][0x39c] ;  /* 0x00007380ff0677ac */ /* 0x000e620008000800 */
[C---:B------:R-:W-:Y:S02]  /*20d80*/  VIADD R15, R13.reuse, UR32 ;  /* 0x000000200d0f7c36 */ /* 0x040fe40008000000 */
[----:B------:R-:W-:Y:S01]  /*20d90*/  VIADD R0, R198, 0x60 ;  /* 0x00000060c6007836 */ /* 0x000fe20000000000 */
[----:B------:R-:W1:Y:S01]  /*20da0*/  LDCU UR39, c[0x0][0x398] ;  /* 0x00007300ff2777ac */ /* 0x000e620008000800 */
[----:B----4-:R-:W-:Y:S01]  /*20db0*/  IMAD.WIDE R6, R13, 0x4, R196 ;  /* 0x000000040d067825 */ /* 0x010fe200078e02c4 */
[----:B------:R4:W-:Y:S01]  /*20dc0*/  @P1 STG.E desc[UR28][R4.64], R161 ;  /* 0x000000a104001986 */ /* 0x0009e2000c10191c */
[----:B------:R-:W1:Y:S02]  /*20dd0*/  LDCU UR45, c[0x0][0x398] ;  /* 0x00007300ff2d77ac */ /* 0x000e640008000800 */
[C---:B------:R-:W-:Y:S01]  /*20de0*/  IMAD.WIDE R8, R15.reuse, 0x4, R2 ;  /* 0x000000040f087825 */ /* 0x040fe200078e0202 */
[----:B--2---:R-:W-:Y:S01]  /*20df0*/  ISETP.GE.AND P6, PT, R0, UR15, PT ;  /* 0x0000000f00007c0c */ /* 0x004fe2000bfc6270 */
[----:B------:R2:W-:Y:S01]  /*20e00*/  @P2 STG.E desc[UR28][R6.64], R33 ;  /* 0x0000002106002986 */ /* 0x0005e2000c10191c */
[----:B------:R-:W2:Y:S03]  /*20e10*/  LDCU UR35, c[0x0][0x398] ;  /* 0x00007300ff2377ac */ /* 0x000ea60008000800 */
[----:B------:R1:W-:Y:S01]  /*20e20*/  @P5 STG.E desc[UR28][R8.64], R162 ;  /* 0x000000a208005986 */ /* 0x0003e2000c10191c */
[----:B------:R-:W2:Y:S01]  /*20e30*/  LDCU UR26, c[0x0][0x398] ;  /* 0x00007300ff1a77ac */ /* 0x000ea20008000800 */
[----:B----4-:R-:W-:Y:S01]  /*20e40*/  IMAD.WIDE R4, R15, 0x4, R196 ;  /* 0x000000040f047825 */ /* 0x010fe200078e02c4 */
[----:B------:R-:W-:Y:S01]  /*20e50*/  ISETP.LT.AND P5, PT, R199, UR34, !P3 ;  /* 0x00000022c7007c0c */ /* 0x000fe2000dfa1270 */
[----:B------:R-:W4:Y:S01]  /*20e60*/  LDCU UR12, c[0x0][0x39c] ;  /* 0x00007380ff0c77ac */ /* 0x000f220008000800 */
[----:B---3--:R-:W-:Y:S01]  /*20e70*/  ISETP.LT.AND P3, PT, R200, UR41, !P3 ;  /* 0x00000029c8007c0c */ /* 0x008fe2000df61270 */
[----:B------:R-:W-:Y:S01]  /*20e80*/  VIADD R0, R198, 0x61 ;  /* 0x00000061c6007836 */ /* 0x000fe20000000000 */
[----:B------:R3:W-:Y:S01]  /*20e90*/  @P4 STG.E desc[UR28][R4.64], R34 ;  /* 0x0000002204004986 */ /* 0x0007e2000c10191c */
[----:B------:R-:W-:Y:S01]  /*20ea0*/  VIADD R15, R15, UR32 ;  /* 0x000000200f0f7c36 */ /* 0x000fe20008000000 */
[----:B------:R-:W-:Y:S01]  /*20eb0*/  ISETP.LT.AND P4, PT, R199, UR16, !P6 ;  /* 0x00000010c7007c0c */ /* 0x000fe2000f781270 */
[----:B------:R-:W4:Y:S01]  /*20ec0*/  LDCU UR33, c[0x0][0x398] ;  /* 0x00007300ff2177ac */ /* 0x000f220008000800 */
[----:B------:R-:W-:Y:S01]  /*20ed0*/  ISETP.LT.AND P6, PT, R200, UR43, !P6 ;  /* 0x0000002bc8007c0c */ /* 0x000fe2000f7c1270 */
[C---:B------:R-:W-:Y:S01]  /*20ee0*/  VIADD R13, R15.reuse, UR32 ;  /* 0x000000200f0d7c36 */ /* 0x040fe20008000000 */
[----:B-1----:R-:W-:Y:S01]  /*20ef0*/  ISETP.GE.AND P0, PT, R0, UR11, PT ;  /* 0x0000000b00007c0c */ /* 0x002fe2000bf06270 */
[----:B------:R-:W-:Y:S01]  /*20f00*/  VIADD R0, R198, 0x62 ;  /* 0x00000062c6007836 */ /* 0x000fe20000000000 */
[----:B------:R-:W1:Y:S01]  /*20f10*/  LDCU UR4, c[0x0][0x39c] ;  /* 0x00007380ff0477ac */ /* 0x000e620008000800 */
[C---:B--2---:R-:W-:Y:S01]  /*20f20*/  IMAD.WIDE R6, R15.reuse, 0x4, R2 ;  /* 0x000000040f067825 */ /* 0x044fe200078e0202 */
[----:B------:R-:W2:Y:S03]  /*20f30*/  LDCU UR38, c[0x0][0x398] ;  /* 0x00007300ff2677ac */ /* 0x000ea60008000800 */
[----:B------:R-:W-:Y:S01]  /*20f40*/  IMAD.WIDE R8, R15, 0x4, R196 ;  /* 0x000000040f087825 */ /* 0x000fe200078e02c4 */
[----:B------:R-:W-:Y:S01]  /*20f50*/  ISETP.GE.AND P1, PT, R0, UR6, PT ;  /* 0x0000000600007c0c */ /* 0x000fe2000bf26270 */
[----:B------:R-:W1:Y:S02]  /*20f60*/  LDCU UR22, c[0x0][0x398] ;  /* 0x00007300ff1677ac */ /* 0x000e640008000800 */
[C---:B---3--:R-:W-:Y:S01]  /*20f70*/  IMAD.WIDE R4, R13.reuse, 0x4, R2 ;  /* 0x000000040d047825 */ /* 0x048fe200078e0202 */
[----:B------:R3:W-:Y:S01]  /*20f80*/  @P5 STG.E desc[UR28][R6.64], R163 ;  /* 0x000000a306005986 */ /* 0x0007e2000c10191c */
[----:B------:R-:W1:Y:S02]  /*20f90*/  LDCU UR18, c[0x0][0x398] ;  /* 0x00007300ff1277ac */ /* 0x000e640008000800 */
[----:B------:R-:W-:Y:S01]  /*20fa0*/  IMAD.WIDE R10, R13, 0x4, R196 ;  /* 0x000000040d0a7825 */ /* 0x000fe200078e02c4 */
[----:B------:R-:W-:Y:S01]  /*20fb0*/  @P3 STG.E desc[UR28][R8.64], R35 ;  /* 0x0000002308003986 */ /* 0x000fe2000c10191c */
[----:B------:R-:W-:Y:S01]  /*20fc0*/  ISETP.LT.AND P3, PT, R199, UR39, !P0 ;  /* 0x00000027c7007c0c */ /* 0x000fe2000c761270 */
[----:B------:R-:W1:Y:S01]  /*20fd0*/  LDCU UR8, c[0x0][0x39c] ;  /* 0x00007380ff0877ac */ /* 0x000e620008000800 */
[----:B------:R-:W-:Y:S01]  /*20fe0*/  ISETP.LT.AND P0, PT, R200, UR45, !P0 ;  /* 0x0000002dc8007c0c */ /* 0x000fe2000c701270 */
[----:B------:R2:W-:Y:S01]  /*20ff0*/  @P4 STG.E desc[UR28][R4.64], R164 ;  /* 0x000000a404004986 */ /* 0x0005e2000c10191c */
[----:B------:R-:W-:Y:S01]  /*21000*/  VIADD R13, R13, UR32 ;  /* 0x000000200d0d7c36 */ /* 0x000fe20008000000 */
[----:B------:R-:W1:Y:S02]  /*21010*/  LDCU UR15, c[0x0][0x398] ;  /* 0x00007300ff0f77ac */ /* 0x000e640008000800 */
[----:B------:R-:W-:Y:S01]  /*21020*/  @P6 STG.E desc[UR28][R10.64], R36 ;  /* 0x000000240a006986 */ /* 0x000fe2000c10191c */
[----:B------:R-:W-:Y:S01]  /*21030*/  ISETP.LT.AND P6, PT, R199, UR35, !P1 ;  /* 0x00000023c7007c0c */ /* 0x000fe2000cfc1270 */
[----:B------:R-:W-:Y:S01]  /*21040*/  VIADD R0, R198, 0x63 ;  /* 0x00000063c6007836 */ /* 0x000fe20000000000 */
[----:B------:R-:W-:Y:S01]  /*21050*/  ISETP.LT.AND P1, PT, R200, UR26, !P1 ;  /* 0x0000001ac8007c0c */ /* 0x000fe2000cf21270 */
[C---:B------:R-:W-:Y:S01]  /*21060*/  VIADD R15, R13.reuse, UR32 ;  /* 0x000000200d0f7c36 */ /* 0x040fe20008000000 */
[----:B------:R-:W1:Y:S01]  /*21070*/  LDCU UR14, c[0x0][0x39c] ;  /* 0x00007380ff0e77ac */ /* 0x000e620008000800 */
[C---:B---3--:R-:W-:Y:S01]  /*21080*/  IMAD.WIDE R6, R13.reuse, 0x4, R2 ;  /* 0x000000040d067825 */ /* 0x048fe200078e0202 */
[----:B----4-:R-:W-:Y:S01]  /*21090*/  ISETP.GE.AND P2, PT, R0, UR12, PT ;  /* 0x0000000c00007c0c */ /* 0x010fe2000bf46270 */
[----:B------:R-:W3:Y:S02]  /*210a0*/  LDCU UR24, c[0x0][0x398] ;  /* 0x00007300ff1877ac */ /* 0x000ee40008000800 */
[----:B--2---:R-:W-:Y:S01]  /*210b0*/  IMAD.WIDE R4, R13, 0x4, R196 ;  /* 0x000000040d047825 */ /* 0x004fe200078e02c4 */
[----:B------:R-:W-:Y:S01]  /*210c0*/  IADD3 R0, PT, PT, R198, 0x64, RZ ;  /* 0x00000064c6007810 */ /* 0x000fe20007ffe0ff */
[----:B------:R-:W2:Y:S02]  /*210d0*/  LDCU UR20, c[0x0][0x398] ;  /* 0x00007300ff1477ac */ /* 0x000ea40008000800 */
[----:B------:R-:W-:Y:S01]  /*210e0*/  IMAD.WIDE R8, R15, 0x4, R2 ;  /* 0x000000040f087825 */ /* 0x000fe200078e0202 */
[----:B------:R4:W-:Y:S01]  /*210f0*/  @P3 STG.E desc[UR28][R6.64], R165 ;  /* 0x000000a506003986 */ /* 0x0009e2000c10191c */
[----:B-1----:R-:W-:Y:S01]  /*21100*/  ISETP.GE.AND P5, PT, R0, UR4, PT ;  /* 0x0000000400007c0c */ /* 0x002fe2000bfa6270 */
[----:B------:R-:W1:Y:S02]  /*21110*/  LDCU UR36, c[0x0][0x398] ;  /* 0x00007300ff2477ac */ /* 0x000e640008000800 */
[----:B------:R1:W-:Y:S01]  /*21120*/  @P0 STG.E desc[UR28][R4.64], R37 ;  /* 0x0000002504000986 */ /* 0x0003e2000c10191c */
[----:B------:R-:W-:Y:S01]  /*21130*/  VIADD R0, R198, 0x65 ;  /* 0x00000065c6007836 */ /* 0x000fe20000000000 */
[----:B------:R-:W2:Y:S02]  /*21140*/  LDCU UR6, c[0x0][0x39c] ;  /* 0x00007380ff0677ac */ /* 0x000ea40008000800 */
[----:B------:R1:W-:Y:S01]  /*21150*/  @P6 STG.E desc[UR28][R8.64], R166 ;  /* 0x000000a608006986 */ /* 0x0003e2000c10191c */
[----:B------:R-:W-:Y:S01]  /*21160*/  ISETP.LT.AND P6, PT, R199, UR33, !P2 ;  /* 0x00000021c7007c0c */ /* 0x000fe2000d7c1270 */
[----:B------:R-:W2:Y:S01]  /*21170*/  LDCU UR11, c[0x0][0x39c] ;  /* 0x00007380ff0b77ac */ /* 0x000ea20008000800 */
[C---:B----4-:R-:W-:Y:S01]  /*21180*/  IMAD.WIDE R6, R15.reuse, 0x4, R196 ;  /* 0x000000040f067825 */ /* 0x050fe200078e02c4 */
[C---:B------:R-:W-:Y:S01]  /*21190*/  ISETP.LT.AND P2, PT, R200.reuse, UR38, !P2 ;  /* 0x00000026c8007c0c */ /* 0x040fe2000d741270 */
[----:B------:R-:W4:Y:S02]  /*211a0*/  LDCU UR30, c[0x0][0x398] ;  /* 0x00007300ff1e77ac */ /* 0x000f240008000800 */
[----:B------:R-:W-:Y:S01]  /*211b0*/  VIADD R15, R15, UR32 ;  /* 0x000000200f0f7c36 */ /* 0x000fe20008000000 */
[----:B------:R2:W-:Y:S01]  /*211c0*/  @P1 STG.E desc[UR28][R6.64], R38 ;  /* 0x0000002606001986 */ /* 0x0005e2000c10191c */
[----:B------:R-:W-:Y:S01]  /*211d0*/  ISETP.LT.AND P1, PT, R199, UR22, !P5 ;  /* 0x00000016c7007c0c */ /* 0x000fe2000ef21270 */
[----:B------:R-:W3:Y:S01]  /*211e0*/  LDCU UR12, c[0x0][0x398] ;  /* 0x00007300ff0c77ac */ /* 0x000ee20008000800 */
[----:B------:R-:W-:Y:S01]  /*211f0*/  ISETP.LT.AND P5, PT, R200, UR18, !P5 ;  /* 0x00000012c8007c0c */ /* 0x000fe2000efa1270 */
[C---:B-1----:R-:W-:Y:S01]  /*21200*/  IMAD.WIDE R4, R15.reuse, 0x4, R2 ;  /* 0x000000040f047825 */ /* 0x042fe200078e0202 */
[----:B------:R-:W-:Y:S01]  /*21210*/  ISETP.GE.AND P4, PT, R0, UR8, PT ;  /* 0x0000000800007c0c */ /* 0x000fe2000bf86270 */
[----:B------:R-:W1:Y:S02]  /*21220*/  LDCU UR16, c[0x0][0x398] ;  /* 0x00007300ff1077ac */ /* 0x000e640008000800 */
[----:B------:R-:W-:-:S02]  /*21230*/  VIADD R13, R15, UR32 ;  /* 0x000000200f0d7c36 */ /* 0x000fc40008000000 */
[----:B------:R-:W-:Y:S01]  /*21240*/  IMAD.WIDE R8, R15, 0x4, R196 ;  /* 0x000000040f087825 */ /* 0x000fe200078e02c4 */
[----:B------:R1:W-:Y:S01]  /*21250*/  @P6 STG.E desc[UR28][R4.64], R167 ;  /* 0x000000a704006986 */ /* 0x0003e2000c10191c */
[----:B------:R-:W4:Y:S02]  /*21260*/  LDCU UR4, c[0x0][0x39c] ;  /* 0x00007380ff0477ac */ /* 0x000f240008000800 */
[----:B------:R-:W-:Y:S02]  /*21270*/  VIADD R0, R198, 0x66 ;  /* 0x00000066c6007836 */ /* 0x000fe40000000000 */
[----:B--2---:R-:W-:Y:S01]  /*21280*/  IMAD.WIDE R6, R13, 0x4, R2 ;  /* 0x000000040d067825 */ /* 0x004fe200078e0202 */
[----:B------:R-:W-:Y:S01]  /*21290*/  @P2 STG.E desc[UR28][R8.64], R39 ;  /* 0x0000002708002986 */ /* 0x000fe2000c10191c */
[----:B------:R-:W-:Y:S01]  /*212a0*/  ISETP.LT.AND P2, PT, R199, UR15, !P4 ;  /* 0x0000000fc7007c0c */ /* 0x000fe2000e741270 */
[----:B------:R-:W2:Y:S01]  /*212b0*/  LDCU UR34, c[0x0][0x398] ;  /* 0x00007300ff2277ac */ /* 0x000ea20008000800 */
[C---:B------:R-:W-:Y:S01]  /*212c0*/  IMAD.WIDE R10, R13.reuse, 0x4, R196 ;  /* 0x000000040d0a7825 */ /* 0x040fe200078e02c4 */
[----:B------:R-:W-:Y:S01]  /*212d0*/  ISETP.GE.AND P3, PT, R0, UR14, PT ;  /* 0x0000000e00007c0c */ /* 0x000fe2000bf66270 */
[----:B------:R2:W-:Y:S01]  /*212e0*/  @P1 STG.E desc[UR28][R6.64], R168 ;  /* 0x000000a806001986 */ /* 0x0005e2000c10191c */
[----:B---3--:R-:W-:Y:S01]  /*212f0*/  ISETP.LT.AND P4, PT, R200, UR24, !P4 ;  /* 0x00000018c8007c0c */ /* 0x008fe2000e781270 */
[----:B------:R-:W-:Y:S01]  /*21300*/  VIADD R13, R13, UR32 ;  /* 0x000000200d0d7c36 */ /* 0x000fe20008000000 */
[----:B------:R-:W3:Y:S01]  /*21310*/  LDCU UR8, c[0x0][0x39c] ;  /* 0x00007380ff0877ac */ /* 0x000ee20008000800 */
[----:B------:R-:W-:Y:S01]  /*21320*/  VIADD R0, R198, 0x67 ;  /* 0x00000067c6007836 */ /* 0x000fe20000000000 */
[----:B------:R-:W-:Y:S01]  /*21330*/  @P5 STG.E desc[UR28][R10.64], R40 ;  /* 0x000000280a005986 */ /* 0x000fe2000c10191c */
[----:B------:R-:W-:Y:S01]  /*21340*/  ISETP.LT.AND P5, PT, R199, UR20, !P3 ;  /* 0x00000014c7007c0c */ /* 0x000fe2000dfa1270 */
[C---:B-1----:R-:W-:Y:S01]  /*21350*/  IMAD.WIDE R4, R13.reuse, 0x4, R2 ;  /* 0x000000040d047825 */ /* 0x042fe200078e0202 */
[----:B------:R-:W-:Y:S01]  /*21360*/  ISETP.LT.AND P3, PT, R200, UR36, !P3 ;  /* 0x00000024c8007c0c */ /* 0x000fe2000df61270 */
[----:B------:R-:W1:Y:S01]  /*21370*/  LDCU UR35, c[0x0][0x398] ;  /* 0x00007300ff2377ac */ /* 0x000e620008000800 */
[----:B------:R-:W-:-:S02]  /*21380*/  IADD3 R15, PT, PT, R13, UR32, RZ ;  /* 0x000000200d0f7c10 */ /* 0x000fc4000fffe0ff */
[----:B------:R-:W-:Y:S01]  /*21390*/  ISETP.GE.AND P0, PT, R0, UR6, PT ;  /* 0x0000000600007c0c */ /* 0x000fe2000bf06270 */
[----:B------:R-:W-:Y:S01]  /*213a0*/  VIADD R0, R198, 0x68 ;  /* 0x00000068c6007836 */ /* 0x000fe20000000000 */
[----:B------:R-:W1:Y:S01]  /*213b0*/  LDCU UR37, c[0x0][0x398] ;  /* 0x00007300ff2577ac */ /* 0x000e620008000800 */
[----:B--2---:R-:W-:Y:S01]  /*213c0*/  IMAD.WIDE R6, R13, 0x4, R196 ;  /* 0x000000040d067825 */ /* 0x004fe200078e02c4 */
[----:B------:R2:W-:Y:S01]  /*213d0*/  @P2 STG.E desc[UR28][R4.64], R169 ;  /* 0x000000a904002986 */ /* 0x0005e2000c10191c */
[----:B------:R-:W1:Y:S02]  /*213e0*/  LDCU UR6, c[0x0][0x39c] ;  /* 0x00007380ff0677ac */ /* 0x000e640008000800 */
[----:B------:R-:W-:Y:S01]  /*213f0*/  IMAD.WIDE R8, R15, 0x4, R2 ;  /* 0x000000040f087825 */ /* 0x000fe200078e0202 */
[----:B------:R-:W-:Y:S01]  /*21400*/  ISETP.GE.AND P6, PT, R0, UR11, PT ;  /* 0x0000000b00007c0c */ /* 0x000fe2000bfc6270 */
[----:B------:R1:W-:Y:S01]  /*21410*/  @P4 STG.E desc[UR28][R6.64], R41 ;  /* 0x0000002906004986 */ /* 0x0003e2000c10191c */
[----:B------:R-:W1:Y:S01]  /*21420*/  LDCU UR14, c[0x0][0x398] ;  /* 0x00007300ff0e77ac */ /* 0x000e620008000800 */
[----:B------:R-:W-:-:S02]  /*21430*/  VIADD R0, R198, 0x69 ;  /* 0x00000069c6007836 */ /* 0x000fc40000000000 */
[----:B------:R1:W-:Y:S01]  /*21440*/  @P5 STG.E desc[UR28][R8.64], R170 ;  /* 0x000000aa08005986 */ /* 0x0003e2000c10191c */
[----:B------:R-:W1:Y:S01]  /*21450*/  LDCU UR26, c[0x0][0x398] ;  /* 0x00007300ff1a77ac */ /* 0x000e620008000800 */
[----:B--2---:R-:W-:Y:S01]  /*21460*/  IMAD.WIDE R4, R15, 0x4, R196 ;  /* 0x000000040f047825 */ /* 0x004fe200078e02c4 */
[----:B----4-:R-:W-:Y:S01]  /*21470*/  ISETP.LT.AND P5, PT, R199, UR30, !P0 ;  /* 0x0000001ec7007c0c */ /* 0x010fe2000c7a1270 */
[----:B------:R-:W2:Y:S01]  /*21480*/  LDCU UR11, c[0x0][0x39c] ;  /* 0x00007380ff0b77ac */ /* 0x000ea20008000800 */
[----:B------:R-:W-:Y:S01]  /*21490*/  ISETP.LT.AND P0, PT, R200, UR12, !P0 ;  /* 0x0000000cc8007c0c */ /* 0x000fe2000c701270 */
[----:B------:R-:W-:Y:S01]  /*214a0*/  VIADD R15, R15, UR32 ;  /* 0x000000200f0f7c36 */ /* 0x000fe20008000000 */
[----:B------:R4:W-:Y:S01]  /*214b0*/  @P3 STG.E desc[UR28][R4.64], R42 ;  /* 0x0000002a04003986 */ /* 0x0009e2000c10191c */
[----:B------:R-:W-:Y:S01]  /*214c0*/  ISETP.GE.AND P1, PT, R0, UR4, PT ;  /* 0x0000000400007c0c */ /* 0x000fe2000bf26270 */
[----:B------:R-:W-:Y:S01]  /*214d0*/  VIADD R0, R198, 0x6a ;  /* 0x0000006ac6007836 */ /* 0x000fe20000000000 */
[----:B------:R-:W-:Y:S01]  /*214e0*/  ISETP.LT.AND P3, PT, R199, UR16, !P6 ;  /* 0x00000010c7007c0c */ /* 0x000fe2000f761270 */
[C---:B------:R-:W-:Y:S01]  /*214f0*/  VIADD R13, R15.reuse, UR32 ;  /* 0x000000200f0d7c36 */ /* 0x040fe20008000000 */
[----:B------:R-:W-:Y:S01]  /*21500*/  ISETP.LT.AND P6, PT, R200, UR34, !P6 ;  /* 0x00000022c8007c0c */ /* 0x000fe2000f7c1270 */
[----:B------:R-:W2:Y:S01]  /*21510*/  LDCU UR4, c[0x0][0x39c] ;  /* 0x00007380ff0477ac */ /* 0x000ea20008000800 */
[----:B---3--:R-:W-:Y:S01]  /*21520*/  ISETP.GE.AND P2, PT, R0, UR8, PT ;  /* 0x0000000800007c0c */ /* 0x008fe2000bf46270 */
[----:B-1----:R-:W-:Y:S01]  /*21530*/  IMAD.WIDE R6, R15, 0x4, R2 ;  /* 0x000000040f067825 */ /* 0x002fe200078e0202 */
[----:B------:R-:W1:Y:S03]  /*21540*/  LDCU UR18, c[0x0][0x398] ;  /* 0x00007300ff1277ac */ /* 0x000e660008000800 */
[----:B------:R-:W-:-:S02]  /*21550*/  VIADD R0, R198, 0x6b ;  /* 0x0000006bc6007836 */ /* 0x000fc40000000000 */
[----:B------:R-:W-:Y:S01]  /*21560*/  IMAD.WIDE R8, R15, 0x4, R196 ;  /* 0x000000040f087825 */ /* 0x000fe200078e02c4 */
[----:B------:R3:W-:Y:S01]  /*21570*/  @P5 STG.E desc[UR28][R6.64], R171 ;  /* 0x000000ab06005986 */ /* 0x0007e2000c10191c */
[----:B------:R-:W1:Y:S02]  /*21580*/  LDCU UR15, c[0x0][0x398] ;  /* 0x00007300ff0f77ac */ /* 0x000e640008000800 */
[C---:B----4-:R-:W-:Y:S01]  /*21590*/  IMAD.WIDE R4, R13.reuse, 0x4, R2 ;  /* 0x000000040d047825 */ /* 0x050fe200078e0202 */
[----:B------:R-:W-:Y:S01]  /*215a0*/  ISETP.GE.AND P4, PT, R0, UR6, PT ;  /* 0x0000000600007c0c */ /* 0x000fe2000bf86270 */
[----:B------:R-:W4:Y:S02]  /*215b0*/  LDCU UR20, c[0x0][0x398] ;  /* 0x00007300ff1477ac */ /* 0x000f240008000800 */
[----:B------:R-:W-:Y:S01]  /*215c0*/  IMAD.WIDE R10, R13, 0x4, R196 ;  /* 0x000000040d0a7825 */ /* 0x000fe200078e02c4 */
[----:B------:R-:W-:Y:S01]  /*215d0*/  @P0 STG.E desc[UR28][R8.64], R43 ;  /* 0x0000002b08000986 */ /* 0x000fe2000c10191c */
[----:B------:R-:W-:Y:S01]  /*215e0*/  ISETP.LT.AND P0, PT, R199, UR35, !P1 ;  /* 0x00000023c7007c0c */ /* 0x000fe2000cf01270 */
[----:B------:R-:W1:Y:S01]  /*215f0*/  LDCU UR6, c[0x0][0x39c] ;  /* 0x00007380ff0677ac */ /* 0x000e620008000800 */
[----:B------:R-:W-:Y:S01]  /*21600*/  VIADD R0, R198, 0x6c ;  /* 0x0000006cc6007836 */ /* 0x000fe20000000000 */
[----:B------:R4:W-:Y:S01]  /*21610*/  @P3 STG.E desc[UR28][R4.64], R172 ;  /* 0x000000ac04003986 */ /* 0x0009e2000c10191c */
[----:B------:R-:W-:Y:S01]  /*21620*/  ISETP.LT.AND P3, PT, R200, UR37, !P1 ;  /* 0x00000025c8007c0c */ /* 0x000fe2000cf61270 */
[----:B------:R-:W-:Y:S01]  /*21630*/  VIADD R13, R13, UR32 ;  /* 0x000000200d0d7c36 */ /* 0x000fe20008000000 */
[----:B------:R-:W1:Y:S01]  /*21640*/  LDCU UR22, c[0x0][0x398] ;  /* 0x00007300ff1677ac */ /* 0x000e620008000800 */
[----:B------:R-:W-:Y:S01]  /*21650*/  @P6 STG.E desc[UR28][R10.64], R44 ;  /* 0x0000002c0a006986 */ /* 0x000fe2000c10191c */
[----:B------:R-:W-:Y:S01]  /*21660*/  ISETP.LT.AND P6, PT, R199, UR14, !P2 ;  /* 0x0000000ec7007c0c */ /* 0x000fe2000d7c1270 */
[C---:B------:R-:W-:Y:S01]  /*21670*/  VIADD R15, R13.reuse, UR32 ;  /* 0x000000200d0f7c36 */ /* 0x040fe20008000000 */
[----:B--2---:R-:W-:Y:S01]  /*21680*/  ISETP.GE.AND P5, PT, R0, UR11, PT ;  /* 0x0000000b00007c0c */ /* 0x004fe2000bfa6270 */
[----:B------:R-:W-:Y:S01]  /*21690*/  VIADD R0, R198, 0x6d ;  /* 0x0000006dc6007836 */ /* 0x000fe20000000000 */
[----:B------:R-:W2:Y:S01]  /*216a0*/  LDCU UR8, c[0x0][0x39c] ;  /* 0x00007380ff0877ac */ /* 0x000ea20008000800 */
[C---:B---3--:R-:W-:Y:S01]  /*216b0*/  IMAD.WIDE R6, R13.reuse, 0x4, R2 ;  /* 0x000000040d067825 */ /* 0x048fe200078e0202 */
[----:B------:R-:W-:Y:S01]  /*216c0*/  ISETP.LT.AND P2, PT, R200, UR26, !P2 ;  /* 0x0000001ac8007c0c */ /* 0x000fe2000d741270 */
[----:B------:R-:W3:Y:S02]  /*216d0*/  LDCU UR24, c[0x0][0x398] ;  /* 0x00007300ff1877ac */ /* 0x000ee40008000800 */
[----:B----4-:R-:W-:Y:S01]  /*216e0*/  IMAD.WIDE R4, R13, 0x4, R196 ;  /* 0x000000040d047825 */ /* 0x010fe200078e02c4 */
[----:B------:R-:W-:Y:S01]  /*216f0*/  ISETP.GE.AND P1, PT, R0, UR4, PT ;  /* 0x0000000400007c0c */ /* 0x000fe2000bf26270 */
[----:B------:R-:W4:Y:S02]  /*21700*/  LDCU UR30, c[0x0][0x398] ;  /* 0x00007300ff1e77ac */ /* 0x000f240008000800 */
[----:B------:R-:W-:Y:S01]  /*21710*/  IMAD.WIDE R8, R15, 0x4, R2 ;  /* 0x000000040f087825 */ /* 0x000fe200078e0202 */
[----:B------:R2:W-:Y:S01]  /*21720*/  @P0 STG.E desc[UR28][R6.64], R173 ;  /* 0x000000ad06000986 */ /* 0x0005e2000c10191c */
[----:B------:R-:W3:Y:S02]  /*21730*/  LDCU UR4, c[0x0][0x39c] ;  /* 0x00007380ff0477ac */ /* 0x000ee40008000800 */
[----:B------:R-:W-:Y:S01]  /*21740*/  VIADD R0, R198, 0x6e ;  /* 0x0000006ec6007836 */ /* 0x000fe20000000000 */
[----:B------:R3:W-:Y:S01]  /*21750*/  @P3 STG.E desc[UR28][R4.64], R45 ;  /* 0x0000002d04003986 */ /* 0x0007e2000c10191c */
[----:B------:R-:W4:Y:S03]  /*21760*/  LDCU UR11, c[0x0][0x398] ;  /* 0x00007300ff0b77ac */ /* 0x000f260008000800 */
[----:B------:R3:W-:Y:S01]  /*21770*/  @P6 STG.E desc[UR28][R8.64], R174 ;  /* 0x000000ae08006986 */ /* 0x0007e2000c10191c */
[----:B-1----:R-:W-:Y:S01]  /*21780*/  ISETP.LT.AND P6, PT, R199, UR18, !P4 ;  /* 0x00000012c7007c0c */ /* 0x002fe2000e7c1270 */
[----:B------:R-:W1:Y:S01]  /*21790*/  LDCU UR12, c[0x0][0x398] ;  /* 0x00007300ff0c77ac */ /* 0x000e620008000800 */
[----:B--2---:R-:W-:Y:S01]  /*217a0*/  IMAD.WIDE R6, R15, 0x4, R196 ;  /* 0x000000040f067825 */ /* 0x004fe200078e02c4 */
[----:B------:R-:W-:Y:S01]  /*217b0*/  ISETP.GE.AND P0, PT, R0, UR6, PT ;  /* 0x0000000600007c0c */ /* 0x000fe2000bf06270 */
[----:B------:R-:W2:Y:S01]  /*217c0*/  LDCU UR6, c[0x0][0x39c] ;  /* 0x00007380ff0677ac */ /* 0x000ea20008000800 */
[----:B------:R-:W-:Y:S01]  /*217d0*/  ISETP.LT.AND P4, PT, R200, UR15, !P4 ;  /* 0x0000000fc8007c0c */ /* 0x000fe2000e781270 */
[----:B------:R-:W-:-:S02]  /*217e0*/  VIADD R0, R198, 0x6f ;  /* 0x0000006fc6007836 */ /* 0x000fc40000000000 */
[----:B------:R-:W-:Y:S01]  /*217f0*/  VIADD R15, R15, UR32 ;  /* 0x000000200f0f7c36 */ /* 0x000fe20008000000 */
[----:B------:R1:W-:Y:S01]  /*21800*/  @P2 STG.E desc[UR28][R6.64], R46 ;  /* 0x0000002e06002986 */ /* 0x0003e2000c10191c */
[----:B------:R-:W-:Y:S01]  /*21810*/  ISETP.LT.AND P2, PT, R199, UR20, !P5 ;  /* 0x00000014c7007c0c */ /* 0x000fe2000ef41270 */
[----:B------:R-:W2:Y:S01]  /*21820*/  LDCU UR14, c[0x0][0x398] ;  /* 0x00007300ff0e77ac */ /* 0x000ea20008000800 */
[C---:B---3--:R-:W-:Y:S01]  /*21830*/  IMAD.WIDE R4, R15.reuse, 0x4, R2 ;  /* 0x000000040f047825 */ /* 0x048fe200078e0202 */
[----:B------:R-:W-:Y:S02]  /*21840*/  ISETP.LT.AND P5, PT, R200, UR22, !P5 ;  /* 0x00000016c8007c0c */ /* 0x000fe4000efa1270 */
[----:B------:R-:W-:Y:S01]  /*21850*/  ISETP.GE.AND P3, PT, R0, UR8, PT ;  /* 0x0000000800007c0c */ /* 0x000fe2000bf66270 */
[C---:B------:R-:W-:Y:S01]  /*21860*/  VIADD R13, R15.reuse, UR32 ;  /* 0x000000200f0d7c36 */ /* 0x040fe20008000000 */
[----:B------:R-:W-:Y:S01]  /*21870*/  IADD3 R0, PT, PT, R198, 0x70, RZ ;  /* 0x00000070c6007810 */ /* 0x000fe20007ffe0ff */
[----:B------:R-:W-:Y:S01]  /*21880*/  IMAD.WIDE R8, R15, 0x4, R196 ;  /* 0x000000040f087825 */ /* 0x000fe200078e02c4 */
[----:B------:R3:W-:Y:S01]  /*21890*/  @P6 STG.E desc[UR28][R4.64], R175 ;  /* 0x000000af04006986 */ /* 0x0007e2000c10191c */
[----:B------:R-:W2:Y:S01]  /*218a0*/  LDCU UR16, c[0x0][0x398] ;  /* 0x00007300ff1077ac */ /* 0x000ea20008000800 */
[----:B------:R-:W-:Y:S01]  /*218b0*/  ISETP.GE.AND P6, PT, R0, UR4, PT ;  /* 0x0000000400007c0c */ /* 0x000fe2000bfc6270 */
[C---:B-1----:R-:W-:Y:S01]  /*218c0*/  IMAD.WIDE R6, R13.reuse, 0x4, R2 ;  /* 0x000000040d067825 */ /* 0x042fe200078e0202 */
[----:B------:R-:W1:Y:S03]  /*218d0*/  LDCU UR4, c[0x0][0x39c] ;  /* 0x00007380ff0477ac */ /* 0x000e660008000800 */
[----:B------:R-:W-:Y:S01]  /*218e0*/  IMAD.WIDE R10, R13, 0x4, R196 ;  /* 0x000000040d0a7825 */ /* 0x000fe200078e02c4 */
[----:B------:R-:W-:Y:S01]  /*218f0*/  @P4 STG.E desc[UR28][R8.64], R47 ;  /* 0x0000002f08004986 */ /* 0x000fe2000c10191c */
[----:B------:R-:W-:Y:S01]  /*21900*/  ISETP.LT.AND P4, PT, R199, UR24, !P1 ;  /* 0x00000018c7007c0c */ /* 0x000fe2000cf81270 */
[----:B------:R-:W1:Y:S01]  /*21910*/  LDCU UR26, c[0x0][0x398] ;  /* 0x00007300ff1a77ac */ /* 0x000e620008000800 */
[----:B----4-:R-:W-:Y:S01]  /*21920*/  ISETP.LT.AND P1, PT, R200, UR30, !P1 ;  /* 0x0000001ec8007c0c */ /* 0x010fe2000cf21270 */
[----:B------:R4:W-:Y:S01]  /*21930*/  @P2 STG.E desc[UR28][R6.64], R176 ;  /* 0x000000b006002986 */ /* 0x0009e2000c10191c */
[----:B------:R-:W-:Y:S01]  /*21940*/  VIADD R13, R13, UR32 ;  /* 0x000000200d0d7c36 */ /* 0x000fe20008000000 */
[----:B------:R-:W1:Y:S01]  /*21950*/  LDCU UR18, c[0x0][0x398] ;  /* 0x00007300ff1277ac */ /* 0x000e620008000800 */
[----:B------:R-:W-:Y:S01]  /*21960*/  VIADD R0, R198, 0x71 ;  /* 0x00000071c6007836 */ /* 0x000fe20000000000 */
[----:B------:R-:W-:Y:S01]  /*21970*/  @P5 STG.E desc[UR28][R10.64], R48 ;  /* 0x000000300a005986 */ /* 0x000fe2000c10191c */
[----:B------:R-:W-:Y:S01]  /*21980*/  ISETP.LT.AND P5, PT, R199, UR11, !P0 ;  /* 0x0000000bc7007c0c */ /* 0x000fe2000c7a1270 */
[C---:B------:R-:W-:Y:S01]  /*21990*/  VIADD R15, R13.reuse, UR32 ;  /* 0x000000200d0f7c36 */ /* 0x040fe20008000000 */
[----:B------:R-:W-:Y:S01]  /*219a0*/  ISETP.LT.AND P0, PT, R200, UR12, !P0 ;  /* 0x0000000cc8007c0c */ /* 0x000fe2000c701270 */
[----:B---3--:R-:W-:Y:S01]  /*219b0*/  IMAD.WIDE R4, R13, 0x4, R2 ;  /* 0x000000040d047825 */ /* 0x008fe200078e0202 */
[----:B--2---:R-:W-:Y:S01]  /*219c0*/  ISETP.GE.AND P2, PT, R0, UR6, PT ;  /* 0x0000000600007c0c */ /* 0x004fe2000bf46270 */
[----:B------:R-:W2:Y:S02]  /*219d0*/  LDCU UR8, c[0x0][0x39c] ;  /* 0x00007380ff0877ac */ /* 0x000ea40008000800 */
[----:B------:R-:W-:-:S02]  /*219e0*/  VIADD R0, R198, 0x72 ;  /* 0x00000072c6007836 */ /* 0x000fc40000000000 */
[----:B----4-:R-:W-:Y:S01]  /*219f0*/  IMAD.WIDE R6, R13, 0x4, R196 ;  /* 0x000000040d067825 */ /* 0x010fe200078e02c4 */
[----:B------:R3:W-:Y:S01]  /*21a00*/  @P4 STG.E desc[UR28][R4.64], R177 ;  /* 0x000000b104004986 */ /* 0x0007e2000c10191c */
[----:B------:R-:W4:Y:S02]  /*21a10*/  LDCU UR15, c[0x0][0x398] ;  /* 0x00007300ff0f77ac */ /* 0x000f240008000800 */
[C---:B------:R-:W-:Y:S01]  /*21a20*/  IMAD.WIDE R8, R15.reuse, 0x4, R2 ;  /* 0x000000040f087825 */ /* 0x040fe200078e0202 */
[----:B-1----:R-:W-:Y:S01]  /*21a30*/  ISETP.GE.AND P4, PT, R0, UR4, PT ;  /* 0x0000000400007c0c */ /* 0x002fe2000bf86270 */
[----:B------:R-:W1:Y:S01]  /*21a40*/  LDCU UR4, c[0x0][0x39c] ;  /* 0x00007380ff0477ac */ /* 0x000e620008000800 */
[----:B------:R2:W-:Y:S01]  /*21a50*/  @P1 STG.E desc[UR28][R6.64], R49 ;  /* 0x0000003106001986 */ /* 0x0005e2000c10191c */
[----:B------:R-:W1:Y:S03]  /*21a60*/  LDCU UR11, c[0x0][0x398] ;  /* 0x00007300ff0b77ac */ /* 0x000e660008000800 */
[----:B------:R1:W-:Y:S01]  /*21a70*/  @P5 STG.E desc[UR28][R8.64], R178 ;  /* 0x000000b208005986 */ /* 0x0003e2000c10191c */
[----:B---3--:R-:W-:Y:S01]  /*21a80*/  IMAD.WIDE R4, R15, 0x4, R196 ;  /* 0x000000040f047825 */ /* 0x008fe200078e02c4 */
[----:B------:R-:W-:Y:S01]  /*21a90*/  ISETP.LT.AND P5, PT, R199, UR14, !P3 ;  /* 0x0000000ec7007c0c */ /* 0x000fe2000dfa1270 */
[----:B------:R-:W3:Y:S01]  /*21aa0*/  LDCU UR6, c[0x0][0x398] ;  /* 0x00007300ff0677ac */ /* 0x000ee20008000800 */
[----:B------:R-:W-:Y:S01]  /*21ab0*/  ISETP.LT.AND P3, PT, R200, UR16, !P3 ;  /* 0x00000010c8007c0c */ /* 0x000fe2000df61270 */
[----:B------:R-:W-:Y:S01]  /*21ac0*/  VIADD R15, R15, UR32 ;  /* 0x000000200f0f7c36 */ /* 0x000fe20008000000 */
[----:B------:R3:W-:Y:S01]  /*21ad0*/  @P0 STG.E desc[UR28][R4.64], R50 ;  /* 0x0000003204000986 */ /* 0x0007e2000c10191c */
[----:B------:R-:W4:Y:S01]  /*21ae0*/  LDCU UR12, c[0x0][0x398] ;  /* 0x00007300ff0c77ac */ /* 0x000f220008000800 */
[----:B------:R-:W-:Y:S01]  /*21af0*/  ISETP.LT.AND P0, PT, R199, UR26, !P6 ;  /* 0x0000001ac7007c0c */ /* 0x000fe2000f701270 */
[----:B------:R-:W-:Y:S01]  /*21b00*/  VIADD R0, R198, 0x73 ;  /* 0x00000073c6007836 */ /* 0x000fe20000000000 */
[----:B------:R-:W-:Y:S01]  /*21b10*/  ISETP.LT.AND P6, PT, R200, UR18, !P6 ;  /* 0x00000012c8007c0c */ /* 0x000fe2000f7c1270 */
[C---:B--2---:R-:W-:Y:S01]  /*21b20*/  IMAD.WIDE R6, R15.reuse, 0x4, R2 ;  /* 0x000000040f067825 */ /* 0x044fe200078e0202 */
[----:B------:R-:W2:Y:S03]  /*21b30*/  LDCU UR14, c[0x0][0x398] ;  /* 0x00007300ff0e77ac */ /* 0x000ea60008000800 */
[C---:B------:R-:W-:Y:S01]  /*21b40*/  VIADD R13, R15.reuse, UR32 ;  /* 0x000000200f0d7c36 */ /* 0x040fe20008000000 */
[----:B------:R-:W-:Y:S01]  /*21b50*/  ISETP.GE.AND P1, PT, R0, UR8, PT ;  /* 0x0000000800007c0c */ /* 0x000fe2000bf26270 */
[----:B-1----:R-:W-:Y:S01]  /*21b60*/  IMAD.WIDE R8, R15, 0x4, R196 ;  /* 0x000000040f087825 */ /* 0x002fe200078e02c4 */
[----:B------:R1:W-:Y:S01]  /*21b70*/  @P5 STG.E desc[UR28][R6.64], R179 ;  /* 0x000000b306005986 */ /* 0x0003e2000c10191c */
[----:B------:R-:W2:Y:S02]  /*21b80*/  LDCU UR8, c[0x0][0x398] ;  /* 0x00007300ff0877ac */ /* 0x000ea40008000800 */
[----:B------:R-:W-:-:S02]  /*21b90*/  VIADD R0, R198, 0x74 ;  /* 0x00000074c6007836 */ /* 0x000fc40000000000 */
[----:B---3--:R-:W-:Y:S01]  /*21ba0*/  IMAD.WIDE R4, R13, 0x4, R2 ;  /* 0x000000040d047825 */ /* 0x008fe200078e0202 */
[----:B------:R-:W-:Y:S01]  /*21bb0*/  @P3 STG.E desc[UR28][R8.64], R51 ;  /* 0x0000003308003986 */ /* 0x000fe2000c10191c */
[----:B----4-:R-:W-:Y:S01]  /*21bc0*/  ISETP.LT.AND P3, PT, R199, UR15, !P2 ;  /* 0x0000000fc7007c0c */ /* 0x010fe2000d761270 */
[----:B------:R-:W3:Y:S01]  /*21bd0*/  LDCU UR15, c[0x0][0x398] ;  /* 0x00007300ff0f77ac */ /* 0x000ee20008000800 */
[C---:B------:R-:W-:Y:S01]  /*21be0*/  IMAD.WIDE R10, R13.reuse, 0x4, R196 ;  /* 0x000000040d0a7825 */ /* 0x040fe200078e02c4 */
[----:B------:R-:W-:Y:S01]  /*21bf0*/  ISETP.GE.AND P5, PT, R0, UR4, PT ;  /* 0x0000000400007c0c */ /* 0x000fe2000bfa6270 */
[----:B------:R4:W-:Y:S01]  /*21c00*/  @P0 STG.E desc[UR28][R4.64], R180 ;  /* 0x000000b404000986 */ /* 0x0009e2000c10191c */
[----:B------:R-:W2:Y:S01]  /*21c10*/  LDCU UR4, c[0x0][0x398] ;  /* 0x00007300ff0477ac */ /* 0x000ea20008000800 */
[----:B------:R-:W-:Y:S01]  /*21c20*/  VIADD R13, R13, UR32 ;  /* 0x000000200d0d7c36 */ /* 0x000fe20008000000 */
[C---:B------:R-:W-:Y:S01]  /*21c30*/  ISETP.LT.AND P2, PT, R200.reuse, UR11, !P2 ;  /* 0x0000000bc8007c0c */ /* 0x040fe2000d741270 */
[----:B------:R-:W-:Y:S01]  /*21c40*/  @P6 STG.E desc[UR28][R10.64], R52 ;  /* 0x000000340a006986 */ /* 0x000fe2000c10191c */
[----:B------:R-:W-:Y:S01]  /*21c50*/  ISETP.LT.AND P6, PT, R199, UR6, !P4 ;  /* 0x00000006c7007c0c */ /* 0x000fe2000e7c1270 */
[C---:B-1----:R-:W-:Y:S01]  /*21c60*/  IMAD.WIDE R6, R13.reuse, 0x4, R2 ;  /* 0x000000040d067825 */ /* 0x042fe200078e0202 */
[----:B------:R-:W-:Y:S01]  /*21c70*/  ISETP.LT.AND P4, PT, R200, UR12, !P4 ;  /* 0x0000000cc8007c0c */ /* 0x000fe2000e781270 */
[----:B------:R-:W1:Y:S01]  /*21c80*/  LDCU UR16, c[0x0][0x398] ;  /* 0x00007300ff1077ac */ /* 0x000e620008000800 */
[----:B------:R-:W-:Y:S01]  /*21c90*/  IADD3 R15, PT, PT, R13, UR32, RZ ;  /* 0x000000200d0f7c10 */ /* 0x000fe2000fffe0ff */
[----:B------:R-:W-:-:S02]  /*21ca0*/  VIADD R0, R198, 0x75 ;  /* 0x00000075c6007836 */ /* 0x000fc40000000000 */
[----:B----4-:R-:W-:Y:S01]  /*21cb0*/  IMAD.WIDE R4, R13, 0x4, R196 ;  /* 0x000000040d047825 */ /* 0x010fe200078e02c4 */
[----:B------:R4:W-:Y:S01]  /*21cc0*/  @P3 STG.E desc[UR28][R6.64], R181 ;  /* 0x000000b506003986 */ /* 0x0009e2000c10191c */
[----:B------:R-:W1:Y:S02]  /*21cd0*/  LDCU UR6, c[0x0][0x398] ;  /* 0x00007300ff0677ac */ /* 0x000e640008000800 */
[C---:B------:R-:W-:Y:S01]  /*21ce0*/  IMAD.WIDE R8, R15.reuse, 0x4, R2 ;  /* 0x000000040f087825 */ /* 0x040fe200078e0202 */
[----:B------:R1:W-:Y:S01]  /*21cf0*/  @P2 STG.E desc[UR28][R4.64], R53 ;  /* 0x0000003504002986 */ /* 0x0003e2000c10191c */
[----:B------:R-:W-:Y:S01]  /*21d00*/  ISETP.GE.AND P0, PT, R0, UR5, PT ;  /* 0x0000000500007c0c */ /* 0x000fe2000bf06270 */
[----:B------:R-:W1:Y:S02]  /*21d10*/  LDCU UR5, c[0x0][0x398] ;  /* 0x00007300ff0577ac */ /* 0x000e640008000800 */
[----:B------:R1:W-:Y:S01]  /*21d20*/  @P6 STG.E desc[UR28][R8.64], R182 ;  /* 0x000000b608006986 */ /* 0x0003e2000c10191c */
[----:B------:R-:W1:Y:S01]  /*21d30*/  LDCU UR11, c[0x0][0x398] ;  /* 0x00007300ff0b77ac */ /* 0x000e620008000800 */
[----:B----4-:R-:W-:Y:S01]  /*21d40*/  IMAD.WIDE R6, R15, 0x4, R196 ;  /* 0x000000040f067825 */ /* 0x010fe200078e02c4 */
[----:B--2---:R-:W-:Y:S01]  /*21d50*/  ISETP.LT.AND P6, PT, R199, UR8, !P1 ;  /* 0x00000008c7007c0c */ /* 0x004fe2000cfc1270 */
[----:B------:R-:W2:Y:S01]  /*21d60*/  LDCU UR12, c[0x0][0x398] ;  /* 0x00007300ff0c77ac */ /* 0x000ea20008000800 */
[----:B------:R-:W-:Y:S01]  /*21d70*/  ISETP.LT.AND P1, PT, R200, UR14, !P1 ;  /* 0x0000000ec8007c0c */ /* 0x000fe2000cf21270 */
[----:B------:R-:W-:Y:S01]  /*21d80*/  VIADD R0, R198, 0x76 ;  /* 0x00000076c6007836 */ /* 0x000fe20000000000 */
[----:B------:R4:W-:Y:S01]  /*21d90*/  @P4 STG.E desc[UR28][R6.64], R54 ;  /* 0x0000003606004986 */ /* 0x0009e2000c10191c */
[----:B------:R-:W-:Y:S01]  /*21da0*/  VIADD R15, R15, UR32 ;  /* 0x000000200f0f7c36 */ /* 0x000fe20008000000 */
[----:B------:R-:W-:Y:S01]  /*21db0*/  ISETP.LT.AND P4, PT, R199, UR4, !P5 ;  /* 0x00000004c7007c0c */ /* 0x000fe2000ef81270 */
[----:B------:R-:W2:Y:S01]  /*21dc0*/  LDCU UR8, c[0x0][0x398] ;  /* 0x00007300ff0877ac */ /* 0x000ea20008000800 */
[----:B---3--:R-:W-:Y:S01]  /*21dd0*/  ISETP.LT.AND P5, PT, R200, UR15, !P5 ;  /* 0x0000000fc8007c0c */ /* 0x008fe2000efa1270 */
[C---:B------:R-:W-:Y:S01]  /*21de0*/  VIADD R13, R15.reuse, UR32 ;  /* 0x000000200f0d7c36 */ /* 0x040fe20008000000 */
[----:B------:R-:W-:Y:S01]  /*21df0*/  ISETP.GE.AND P3, PT, R0, UR31, PT ;  /* 0x0000001f00007c0c */ /* 0x000fe2000bf66270 */
[----:B------:R-:W-:Y:S01]  /*21e00*/  VIADD R0, R198, 0x77 ;  /* 0x00000077c6007836 */ /* 0x000fe20000000000 */
[----:B------:R-:W3:Y:S01]  /*21e10*/  LDCU UR4, c[0x0][0x398] ;  /* 0x00007300ff0477ac */ /* 0x000ee20008000800 */
[C---:B-1----:R-:W-:Y:S01]  /*21e20*/  IMAD.WIDE R4, R15.reuse, 0x4, R2 ;  /* 0x000000040f047825 */ /* 0x042fe200078e0202 */
[----:B------:R-:W1:Y:S03]  /*21e30*/  LDCU UR14, c[0x0][0x398] ;  /* 0x00007300ff0e77ac */ /* 0x000e660008000800 */
[----:B------:R-:W-:Y:S01]  /*21e40*/  IMAD.WIDE R8, R15, 0x4, R196 ;  /* 0x000000040f087825 */ /* 0x000fe200078e02c4 */
[----:B------:R-:W-:Y:S01]  /*21e50*/  ISETP.GE.AND P2, PT, R0, UR13, PT ;  /* 0x0000000d00007c0c */ /* 0x000fe2000bf46270 */
[----:B------:R-:W1:Y:S02]  /*21e60*/  LDCU UR15, c[0x0][0x398] ;  /* 0x00007300ff0f77ac */ /* 0x000e640008000800 */
[C---:B----4-:R-:W-:Y:S01]  /*21e70*/  IMAD.WIDE R6, R13.reuse, 0x4, R2 ;  /* 0x000000040d067825 */ /* 0x050fe200078e0202 */
[----:B------:R4:W-:Y:S01]  /*21e80*/  @P6 STG.E desc[UR28][R4.64], R183 ;  /* 0x000000b704006986 */ /* 0x0009e2000c10191c */
[----:B------:R-:W1:Y:S02]  /*21e90*/  LDCU UR13, c[0x0][0x398] ;  /* 0x00007300ff0d77ac */ /* 0x000e640008000800 */
[----:B------:R-:W-:Y:S01]  /*21ea0*/  IMAD.WIDE R10, R13, 0x4, R196 ;  /* 0x000000040d0a7825 */ /* 0x000fe200078e02c4 */
[----:B------:R-:W-:Y:S01]  /*21eb0*/  @P1 STG.E desc[UR28][R8.64], R55 ;  /* 0x0000003708001986 */ /* 0x000fe2000c10191c */
[----:B------:R-:W-:-:S03]  /*21ec0*/  ISETP.LT.AND P1, PT, R199, UR16, !P0 ;  /* 0x00000010c7007c0c */ /* 0x000fc6000c721270 */
[----:B------:R1:W-:Y:S01]  /*21ed0*/  @P4 STG.E desc[UR28][R6.64], R184 ;  /* 0x000000b806004986 */ /* 0x0003e2000c10191c */
[----:B------:R-:W-:Y:S01]  /*21ee0*/  ISETP.LT.AND P4, PT, R200, UR6, !P0 ;  /* 0x00000006c8007c0c */ /* 0x000fe2000c781270 */
[----:B------:R-:W-:Y:S01]  /*21ef0*/  VIADD R13, R13, UR32 ;  /* 0x000000200d0d7c36 */ /* 0x000fe20008000000 */
[----:B------:R-:W2:Y:S01]  /*21f00*/  LDCU UR6, c[0x0][0x398] ;  /* 0x00007300ff0677ac */ /* 0x000ea20008000800 */
[----:B------:R-:W-:Y:S01]  /*21f10*/  @P5 STG.E desc[UR28][R10.64], R56 ;  /* 0x000000380a005986 */ /* 0x000fe2000c10191c */
[----:B------:R-:W-:Y:S01]  /*21f20*/  ISETP.LT.AND P5, PT, R199, UR5, !P3 ;  /* 0x00000005c7007c0c */ /* 0x000fe2000dfa1270 */
[C---:B------:R-:W-:Y:S01]  /*21f30*/  VIADD R15, R13.reuse, UR32 ;  /* 0x000000200d0f7c36 */ /* 0x040fe20008000000 */
[----:B------:R-:W3:Y:S01]  /*21f40*/  LDCU UR5, c[0x0][0x398] ;  /* 0x00007300ff0577ac */ /* 0x000ee20008000800 */
[----:B------:R-:W-:Y:S02]  /*21f50*/  VIADD R0, R198, 0x78 ;  /* 0x00000078c6007836 */ /* 0x000fe40000000000 */
[----:B----4-:R-:W-:-:S04]  /*21f60*/  IMAD.WIDE R4, R13, 0x4, R2 ;  /* 0x000000040d047825 */ /* 0x010fc800078e0202 */
[----:B-1----:R-:W-:Y:S01]  /*21f70*/  IMAD.WIDE R6, R13, 0x4, R196 ;  /* 0x000000040d067825 */ /* 0x002fe200078e02c4 */
[----:B------:R-:W-:Y:S01]  /*21f80*/  ISETP.GE.AND P6, PT, R0, UR27, PT ;  /* 0x0000001b00007c0c */ /* 0x000fe2000bfc6270 */
[----:B------:R1:W-:Y:S02]  /*21f90*/  @P1 STG.E desc[UR28][R4.64], R185 ;  /* 0x000000b904001986 */ /* 0x0003e4000c10191c */
[----:B------:R-:W-:Y:S01]  /*21fa0*/  IMAD.WIDE R8, R15, 0x4, R2 ;  /* 0x000000040f087825 */ /* 0x000fe200078e0202 */
[----:B------:R-:W-:Y:S01]  /*21fb0*/  ISETP.LT.AND P3, PT, R200, UR11, !P3 ;  /* 0x0000000bc8007c0c */ /* 0x000fe2000df61270 */
[----:B------:R4:W-:Y:S01]  /*21fc0*/  @P4 STG.E desc[UR28][R6.64], R57 ;  /* 0x0000003906004986 */ /* 0x0009e2000c10191c */
[C---:B--2---:R-:W-:Y:S01]  /*21fd0*/  ISETP.LT.AND P4, PT, R199.reuse, UR12, !P2 ;  /* 0x0000000cc7007c0c */ /* 0x044fe2000d781270 */
[----:B------:R-:W-:Y:S01]  /*21fe0*/  VIADD R0, R198, 0x79 ;  /* 0x00000079c6007836 */ /* 0x000fe20000000000 */
[----:B------:R-:W-:Y:S01]  /*21ff0*/  ISETP.LT.AND P2, PT, R200, UR8, !P2 ;  /* 0x00000008c8007c0c */ /* 0x000fe2000d741270 */
[----:B------:R2:W-:Y:S01]  /*22000*/  @P5 STG.E desc[UR28][R8.64], R186 ;  /* 0x000000ba08005986 */ /* 0x0005e2000c10191c */
[----:B------:R-:W-:Y:S01]  /*22010*/  ISETP.LT.AND P5, PT, R199, UR13, !P6 ;  /* 0x0000000dc7007c0c */ /* 0x000fe2000f7a1270 */
[----:B------:R-:W3:Y:S01]  /*22020*/  LDCU UR11, c[0x0][0x398] ;  /* 0x00007300ff0b77ac */ /* 0x000ee20008000800 */
[C---:B-1----:R-:W-:Y:S01]  /*22030*/  IMAD.WIDE R4, R15.reuse, 0x4, R196 ;  /* 0x000000040f047825 */ /* 0x042fe200078e02c4 */
[----:B------:R-:W-:Y:S01]  /*22040*/  ISETP.GE.AND P0, PT, R0, UR25, PT ;  /* 0x0000001900007c0c */ /* 0x000fe2000bf06270 */
[----:B------:R-:W1:Y:S02]  /*22050*/  LDCU UR8, c[0x0][0x398] ;  /* 0x00007300ff0877ac */ /* 0x000e640008000800 */
[----:B------:R-:W-:-:S02]  /*22060*/  VIADD R15, R15, UR32 ;  /* 0x000000200f0f7c36 */ /* 0x000fc40008000000 */
[----:B------:R-:W-:Y:S01]  /*22070*/  VIADD R0, R198, 0x7a ;  /* 0x0000007ac6007836 */ /* 0x000fe20000000000 */
[----:B------:R-:W1:Y:S02]  /*22080*/  LDCU UR12, c[0x0][0x398] ;  /* 0x00007300ff0c77ac */ /* 0x000e640008000800 */
[C---:B------:R-:W-:Y:S01]  /*22090*/  IADD3 R13, PT, PT, R15.reuse, UR32, RZ ;  /* 0x000000200f0d7c10 */ /* 0x040fe2000fffe0ff */
[C---:B----4-:R-:W-:Y:S01]  /*220a0*/  IMAD.WIDE R6, R15.reuse, 0x4, R2 ;  /* 0x000000040f067825 */ /* 0x050fe200078e0202 */
[----:B------:R-:W-:Y:S01]  /*220b0*/  ISETP.GE.AND P1, PT, R0, UR9, PT ;  /* 0x0000000900007c0c */ /* 0x000fe2000bf26270 */
[----:B------:R-:W4:Y:S02]  /*220c0*/  LDCU UR9, c[0x0][0x398] ;  /* 0x00007300ff0977ac */ /* 0x000f240008000800 */
[----:B--2---:R-:W-:Y:S01]  /*220d0*/  IMAD.WIDE R8, R15, 0x4, R196 ;  /* 0x000000040f087825 */ /* 0x004fe200078e02c4 */
[----:B------:R2:W-:Y:S01]  /*220e0*/  @P3 STG.E desc[UR28][R4.64], R58 ;  /* 0x0000003a04003986 */ /* 0x0005e2000c10191c */
[----:B------:R-:W1:Y:S02]  /*220f0*/  LDCU UR13, c[0x0][0x398] ;  /* 0x00007300ff0d77ac */ /* 0x000e640008000800 */
[----:B------:R-:W-:Y:S01]  /*22100*/  IMAD.WIDE R10, R13, 0x4, R2 ;  /* 0x000000040d0a7825 */ /* 0x000fe200078e0202 */
[----:B---3--:R-:W-:Y:S01]  /*22110*/  ISETP.LT.AND P6, PT, R200, UR4, !P6 ;  /* 0x00000004c8007c0c */ /* 0x008fe2000f7c1270 */
[----:B------:R3:W-:Y:S01]  /*22120*/  @P4 STG.E desc[UR28][R6.64], R187 ;  /* 0x000000bb06004986 */ /* 0x0007e2000c10191c */
[----:B------:R-:W-:Y:S01]  /*22130*/  ISETP.LT.AND P4, PT, R199, UR14, !P0 ;  /* 0x0000000ec7007c0c */ /* 0x000fe2000c781270 */
[----:B------:R-:W-:Y:S01]  /*22140*/  VIADD R0, R198, 0x7b ;  /* 0x0000007bc6007836 */ /* 0x000fe20000000000 */
[----:B------:R-:W1:Y:S01]  /*22150*/  LDCU UR4, c[0x0][0x398] ;  /* 0x00007300ff0477ac */ /* 0x000e620008000800 */
[----:B------:R1:W-:Y:S01]  /*22160*/  @P2 STG.E desc[UR28][R8.64], R59 ;  /* 0x0000003b08002986 */ /* 0x0003e2000c10191c */
[----:B------:R-:W-:Y:S01]  /*22170*/  ISETP.LT.AND P2, PT, R200, UR15, !P0 ;  /* 0x0000000fc8007c0c */ /* 0x000fe2000c741270 */
[----:B--2---:R-:W-:-:S02]  /*22180*/  IMAD.WIDE R4, R13, 0x4, R196 ;  /* 0x000000040d047825 */ /* 0x004fc400078e02c4 */
[----:B------:R2:W-:Y:S01]  /*22190*/  @P5 STG.E desc[UR28][R10.64], R188 ;  /* 0x000000bc0a005986 */ /* 0x0005e2000c10191c */
[----:B------:R-:W-:Y:S01]  /*221a0*/  ISETP.LT.AND P5, PT, R199, UR5, !P1 ;  /* 0x00000005c7007c0c */ /* 0x000fe2000cfa1270 */
[----:B------:R-:W4:Y:S01]  /*221b0*/  LDCU UR5, c[0x0][0x398] ;  /* 0x00007300ff0577ac */ /* 0x000f220008000800 */
[----:B------:R-:W-:Y:S01]  /*221c0*/  VIADD R13, R13, UR32 ;  /* 0x000000200d0d7c36 */ /* 0x000fe20008000000 */
[----:B------:R-:W-:Y:S01]  /*221d0*/  ISETP.GE.AND P3, PT, R0, UR21, PT ;  /* 0x0000001500007c0c */ /* 0x000fe2000bf66270 */
[----:B------:R-:W-:Y:S01]  /*221e0*/  VIADD R0, R198, 0x7c ;  /* 0x0000007cc6007836 */ /* 0x000fe20000000000 */
[----:B------:R-:W4:Y:S01]  /*221f0*/  LDCU UR14, c[0x0][0x398] ;  /* 0x00007300ff0e77ac */ /* 0x000f220008000800 */
[C---:B------:R-:W-:Y:S02]  /*22200*/  VIADD R15, R13.reuse, UR32 ;  /* 0x000000200d0f7c36 */ /* 0x040fe40008000000 */
[C---:B---3--:R-:W-:Y:S01]  /*22210*/  IMAD.WIDE R6, R13.reuse, 0x4, R2 ;  /* 0x000000040d067825 */ /* 0x048fe200078e0202 */
[----:B------:R-:W-:Y:S01]  /*22220*/  ISETP.GE.AND P0, PT, R0, UR23, PT ;  /* 0x0000001700007c0c */ /* 0x000fe2000bf06270 */
[----:B------:R-:W3:Y:S02]  /*22230*/  LDCU UR15, c[0x0][0x398] ;  /* 0x00007300ff0f77ac */ /* 0x000ee40008000800 */
[----:B-1----:R-:W-:Y:S01]  /*22240*/  IMAD.WIDE R8, R13, 0x4, R196 ;  /* 0x000000040d087825 */ /* 0x002fe200078e02c4 */
[----:B------:R1:W-:Y:S03]  /*22250*/  @P6 STG.E desc[UR28][R4.64], R60 ;  /* 0x0000003c04006986 */ /* 0x0003e6000c10191c */
[----:B--2---:R-:W-:Y:S01]  /*22260*/  IMAD.WIDE R10, R15, 0x4, R2 ;  /* 0x000000040f0a7825 */ /* 0x004fe200078e0202 */
[----:B------:R2:W-:Y:S01]  /*22270*/  @P4 STG.E desc[UR28][R6.64], R189 ;  /* 0x000000bd06004986 */ /* 0x0005e2000c10191c */
[C---:B------:R-:W-:Y:S01]  /*22280*/  ISETP.LT.AND P1, PT, R200.reuse, UR6, !P1 ;  /* 0x00000006c8007c0c */ /* 0x040fe2000cf21270 */
[----:B------:R-:W3:Y:S01]  /*22290*/  LDCU UR6, c[0x0][0x398] ;  /* 0x00007300ff0677ac */ /* 0x000ee20008000800 */
[----:B------:R-:W-:Y:S01]  /*222a0*/  ISETP.LT.AND P4, PT, R199, UR11, !P3 ;  /* 0x0000000bc7007c0c */ /* 0x000fe2000df81270 */
[----:B------:R2:W-:Y:S01]  /*222b0*/  @P2 STG.E desc[UR28][R8.64], R61 ;  /* 0x0000003d08002986 */ /* 0x0005e2000c10191c */
[----:B----4-:R-:W-:Y:S01]  /*222c0*/  ISETP.LT.AND P3, PT, R200, UR9, !P3 ;  /* 0x00000009c8007c0c */ /* 0x010fe2000df61270 */
[----:B------:R-:W-:-:S02]  /*222d0*/  VIADD R13, R15, UR32 ;  /* 0x000000200f0d7c36 */ /* 0x000fc40008000000 */
[----:B------:R4:W-:Y:S01]  /*222e0*/  @P5 STG.E desc[UR28][R10.64], R190 ;  /* 0x000000be0a005986 */ /* 0x0009e2000c10191c */
[----:B------:R-:W-:Y:S01]  /*222f0*/  ISETP.LT.AND P5, PT, R199, UR8, !P0 ;  /* 0x00000008c7007c0c */ /* 0x000fe2000c7a1270 */
[----:B------:R-:W-:Y:S02]  /*22300*/  VIADD R0, R198, 0x7d ;  /* 0x0000007dc6007836 */ /* 0x000fe40000000000 */
[----:B------:R-:W-:Y:S02]  /*22310*/  VIADD R17, R13, UR32 ;  /* 0x000000200d117c36 */ /* 0x000fe40008000000 */
[----:B-1----:R-:W-:Y:S01]  /*22320*/  IMAD.WIDE R4, R15, 0x4, R196 ;  /* 0x000000040f047825 */ /* 0x002fe200078e02c4 */
[----:B------:R-:W-:-:S03]  /*22330*/  ISETP.GE.AND P6, PT, R0, UR17, PT ;  /* 0x0000001100007c0c */ /* 0x000fc6000bfc6270 */
[C---:B--2---:R-:W-:Y:S01]  /*22340*/  IMAD.WIDE R6, R13.reuse, 0x4, R2 ;  /* 0x000000040d067825 */ /* 0x044fe200078e0202 */
[----:B------:R1:W-:Y:S03]  /*22350*/  @P1 STG.E desc[UR28][R4.64], R62 ;  /* 0x0000003e04001986 */ /* 0x0003e6000c10191c */
[----:B------:R-:W-:Y:S02]  /*22360*/  VIADD R0, R198, 0x7e ;  /* 0x0000007ec6007836 */ /* 0x000fe40000000000 */
[----:B------:R-:W-:Y:S01]  /*22370*/  IMAD.WIDE R8, R13, 0x4, R196 ;  /* 0x000000040d087825 */ /* 0x000fe200078e02c4 */
[----:B------:R2:W-:Y:S03]  /*22380*/  @P4 STG.E desc[UR28][R6.64], R191 ;  /* 0x000000bf06004986 */ /* 0x0005e6000c10191c */
[----:B----4-:R-:W-:Y:S01]  /*22390*/  IMAD.WIDE R10, R17, 0x4, R2 ;  /* 0x00000004110a7825 */ /* 0x010fe200078e0202 */
[----:B------:R-:W-:-:S03]  /*223a0*/  ISETP.GE.AND P2, PT, R0, UR19, PT ;  /* 0x0000001300007c0c */ /* 0x000fc6000bf46270 */
[----:B------:R-:W-:Y:S01]  /*223b0*/  VIADD R198, R198, 0x7f ;  /* 0x0000007fc6c67836 */ /* 0x000fe20000000000 */
[----:B------:R4:W-:Y:S01]  /*223c0*/  @P3 STG.E desc[UR28][R8.64], R63 ;  /* 0x0000003f08003986 */ /* 0x0009e2000c10191c */
[----:B------:R-:W-:Y:S01]  /*223d0*/  VIADD R13, R17, UR32 ;  /* 0x00000020110d7c36 */ /* 0x000fe20008000000 */
[----:B------:R-:W-:Y:S02]  /*223e0*/  ISETP.LT.AND P0, PT, R200, UR12, !P0 ;  /* 0x0000000cc8007c0c */ /* 0x000fe4000c701270 */
[----:B------:R1:W-:Y:S01]  /*223f0*/  @P5 STG.E desc[UR28][R10.64], R192 ;  /* 0x000000c00a005986 */ /* 0x0003e2000c10191c */
[----:B------:R-:W-:Y:S02]  /*22400*/  ISETP.GE.AND P1, PT, R198, UR7, PT ;  /* 0x00000007c6007c0c */ /* 0x000fe4000bf26270 */
[----:B------:R-:W-:Y:S01]  /*22410*/  ISETP.LT.AND P5, PT, R199, UR4, !P6 ;  /* 0x00000004c7007c0c */ /* 0x000fe2000f7a1270 */
[----:B------:R-:W-:Y:S01]  /*22420*/  VIADD R15, R13, UR32 ;  /* 0x000000200d0f7c36 */ /* 0x000fe20008000000 */
[----:B------:R-:W-:-:S02]  /*22430*/  ISETP.LT.AND P6, PT, R200, UR13, !P6 ;  /* 0x0000000dc8007c0c */ /* 0x000fc4000f7c1270 */
[C---:B------:R-:W-:Y:S02]  /*22440*/  ISETP.LT.AND P4, PT, R199.reuse, UR5, !P2 ;  /* 0x00000005c7007c0c */ /* 0x040fe4000d781270 */
[C---:B------:R-:W-:Y:S02]  /*22450*/  ISETP.LT.AND P2, PT, R200.reuse, UR14, !P2 ;  /* 0x0000000ec8007c0c */ /* 0x040fe4000d741270 */
[----:B---3--:R-:W-:Y:S01]  /*22460*/  ISETP.LT.AND P3, PT, R199, UR15, !P1 ;  /* 0x0000000fc7007c0c */ /* 0x008fe2000cf61270 */
[----:B-1----:R-:W-:Y:S01]  /*22470*/  IMAD.WIDE R4, R17, 0x4, R196 ;  /* 0x0000000411047825 */ /* 0x002fe200078e02c4 */
[----:B------:R-:W-:Y:S02]  /*22480*/  ISETP.LT.AND P1, PT, R200, UR6, !P1 ;  /* 0x00000006c8007c0c */ /* 0x000fe4000cf21270 */
[----:B------:R-:W-:Y:S01]  /*22490*/  IADD3 R17, PT, PT, R15, UR32, RZ ;  /* 0x000000200f117c10 */ /* 0x000fe2000fffe0ff */
[C---:B--2---:R-:W-:Y:S01]  /*224a0*/  IMAD.WIDE R6, R13.reuse, 0x4, R2 ;  /* 0x000000040d067825 */ /* 0x044fe200078e0202 */
[----:B------:R1:W-:Y:S03]  /*224b0*/  @P0 STG.E desc[UR28][R4.64], R64 ;  /* 0x0000004004000986 */ /* 0x0003e6000c10191c */
[----:B----4-:R-:W-:Y:S01]  /*224c0*/  IMAD.WIDE R8, R13, 0x4, R196 ;  /* 0x000000040d087825 */ /* 0x010fe200078e02c4 */
[----:B------:R1:W-:Y:S03]  /*224d0*/  @P5 STG.E desc[UR28][R6.64], R193 ;  /* 0x000000c106005986 */ /* 0x0003e6000c10191c */
[C---:B------:R-:W-:Y:S01]  /*224e0*/  IMAD.WIDE R10, R15.reuse, 0x4, R2 ;  /* 0x000000040f0a7825 */ /* 0x040fe200078e0202 */
[----:B------:R1:W-:Y:S03]  /*224f0*/  @P6 STG.E desc[UR28][R8.64], R65 ;  /* 0x0000004108006986 */ /* 0x0003e6000c10191c */
[----:B------:R-:W-:Y:S01]  /*22500*/  IMAD.WIDE R12, R15, 0x4, R196 ;  /* 0x000000040f0c7825 */ /* 0x000fe200078e02c4 */
[----:B------:R1:W-:Y:S03]  /*22510*/  @P4 STG.E desc[UR28][R10.64], R194 ;  /* 0x000000c20a004986 */ /* 0x0003e6000c10191c */
[C---:B------:R-:W-:Y:S01]  /*22520*/  IMAD.WIDE R2, R17.reuse, 0x4, R2 ;  /* 0x0000000411027825 */ /* 0x040fe200078e0202 */
[----:B------:R1:W-:Y:S03]  /*22530*/  @P2 STG.E desc[UR28][R12.64], R66 ;  /* 0x000000420c002986 */ /* 0x0003e6000c10191c */
[----:B------:R-:W-:Y:S01]  /*22540*/  IMAD.WIDE R196, R17, 0x4, R196 ;  /* 0x0000000411c47825 */ /* 0x000fe200078e02c4 */
[----:B------:R1:W-:Y:S04]  /*22550*/  @P3 STG.E desc[UR28][R2.64], R195 ;  /* 0x000000c302003986 */ /* 0x0003e8000c10191c */
[----:B------:R1:W-:Y:S01]  /*22560*/  @P1 STG.E desc[UR28][R196.64], R67 ;  /* 0x00000043c4001986 */ /* 0x0003e2000c10191c */
[----:B------:R-:W-:Y:S06]  /*22570*/  BAR.SYNC.DEFER_BLOCKING 0x0 ;  /* 0x0000000000007b1d */ /* 0x000fec0000010000 */
[----:B------:R-:W-:Y:S05]  /*22580*/  BRA.U UP0, `(.L_x_14) ;  /* 0x0000000100a07547 */ /* 0x000fea000b800000 */
[----:B------:R-:W2:Y:S01]  /*22590*/  S2UR UR5, SR_CgaCtaId ;  /* 0x00000000000579c3 */ /* 0x000ea20000008800 */
[----:B------:R-:W-:Y:S01]  /*225a0*/  NOP ;  /* 0x0000000000007918 */ /* 0x000fe20000000000 */
[----:B------:R-:W-:Y:S01]  /*225b0*/  UMOV UR4, 0x50 ;  /* 0x0000005000047882 */ /* 0x000fe20000000000 */
[----:B------:R-:W-:Y:S02]  /*225c0*/  IMAD.U32 R0, RZ, RZ, UR10 ;  /* 0x0000000aff007e24 */ /* 0x000fe4000f8e00ff */
[----:B-1----:R-:W-:Y:S02]  /*225d0*/  IMAD.MOV.U32 R3, RZ, RZ, 0xffff ;  /* 0x0000ffffff037424 */ /* 0x002fe400078e00ff */
[----:B------:R-:W-:Y:S01]  /*225e0*/  IMAD.MOV.U32 R7, RZ, RZ, 0x1 ;  /* 0x00000001ff077424 */ /* 0x000fe200078e00ff */
[----:B------:R-:W-:-:S04]  /*225f0*/  LOP3.LUT R0, R0, 0xffff, RZ, 0xc0, !PT ;  /* 0x0000ffff00007812 */ /* 0x000fc800078ec0ff */
[----:B------:R-:W-:-:S05]  /*22600*/  SHF.R.U32.HI R0, RZ, 0x5, R0 ;  /* 0x00000005ff007819 */ /* 0x000fca0000011600 */
[----:B------:R-:W-:Y:S01]  /*22610*/  VIADD R2, R0, 0x10 ;  /* 0x0000001000027836 */ /* 0x000fe20000000000 */
[----:B------:R-:W-:Y:S01]  /*22620*/  SHF.L.U32 R0, R3, R0, RZ ;  /* 0x0000000003007219 */ /* 0x000fe200000006ff */
[----:B--2---:R-:W-:-:S03]  /*22630*/  ULEA UR6, UR5, UR4, 0x18 ;  /* 0x0000000405067291 */ /* 0x004fc6000f8ec0ff */
[----:B------:R-:W-:-:S04]  /*22640*/  SHF.L.U32 R3, R7, R2, RZ ;  /* 0x0000000207037219 */ /* 0x000fc800000006ff */
[----:B------:R-:W-:Y:S02]  /*22650*/  LOP3.LUT R0, R3, R0, RZ, 0xfc, !PT ;  /* 0x0000000003007212 */ /* 0x000fe400078efcff */
[----:B------:R-:W1:Y:S02]  /*22660*/  LDS R5, [UR6] ;  /* 0x00000006ff057984 */ /* 0x000e640008000800 */
[C---:B------:R-:W-:Y:S02]  /*22670*/  LOP3.LUT R2, R0.reuse, 0xffff, RZ, 0xc0, !PT ;  /* 0x0000ffff00027812 */ /* 0x040fe400078ec0ff */
[----:B-1----:R-:W-:-:S04]  /*22680*/  LOP3.LUT R3, R0, 0xffff, R5, 0x80, !PT ;  /* 0x0000ffff00037812 */ /* 0x002fc800078e8005 */
[----:B------:R-:W-:-:S13]  /*22690*/  ISETP.NE.AND P0, PT, R3, R2, PT ;  /* 0x000000020300720c */ /* 0x000fda0003f05270 */
[----:B------:R-:W-:Y:S05]  /*226a0*/  @P0 BRA `(.L_x_15) ;  /* 0x0000000000500947 */ /* 0x000fea0003800000 */
[----:B------:R-:W-:Y:S02]  /*226b0*/  SHF.R.U32.HI R5, RZ, 0x10, R5 ;  /* 0x00000010ff057819 */ /* 0x000fe40000011605 */
[----:B------:R-:W-:-:S04]  /*226c0*/  SHF.R.U32.HI R2, RZ, 0x10, R0 ;  /* 0x00000010ff027819 */ /* 0x000fc80000011600 */
[----:B------:R-:W-:-:S04]  /*226d0*/  LOP3.LUT R5, R5, R2, RZ, 0xc0, !PT ;  /* 0x0000000205057212 */ /* 0x000fc800078ec0ff */
[----:B------:R-:W-:-:S13]  /*226e0*/  ISETP.NE.AND P0, PT, R5, R2, PT ;  /* 0x000000020500720c */ /* 0x000fda0003f05270 */
[----:B------:R-:W-:Y:S05]  /*226f0*/  @P0 BRA `(.L_x_16) ;  /* 0x0000000000300947 */ /* 0x000fea0003800000 */
[----:B------:R-:W-:Y:S01]  /*22700*/  R2UR UR4, R0 ;  /* 0x00000000000472ca */ /* 0x000fe200000e0000 */
[----:B------:R-:W-:Y:S01]  /*22710*/  VOTEU.ANY UR5, UPT, PT ;  /* 0x0000000000057886 */ /* 0x000fe200038e0100 */
[----:B------:R-:W1:Y:S01]  /*22720*/  S2R R0, SR_LANEID ;  /* 0x0000000000007919 */ /* 0x000e620000000000 */
[----:B------:R-:W-:-:S10]  /*22730*/  UFLO.U32 UR5, UR5 ;  /* 0x00000005000572bd */ /* 0x000fd400080e0000 */
[----:B------:R-:W-:-:S06]  /*22740*/  ULOP3.LUT UR4, URZ, UR4, URZ, 0x33, !UPT ;  /* 0x00000004ff047292 */ /* 0x000fcc000f8e33ff */
[----:B------:R-:W-:-:S04]  /*22750*/  IMAD.U32 R2, RZ, RZ, UR4 ;  /* 0x00000004ff027e24 */ /* 0x000fc8000f8e00ff */
[----:B------:R-:W2:Y:S02]  /*22760*/  REDUX UR7, R2 ;  /* 0x00000000020773c4 */ /* 0x000ea40000000000 */
[----:B------:R3:W-:Y:S01]  /*22770*/  UTCATOMSWS.AND URZ, UR4 ;  /* 0x0000000400ff79e3 */ /* 0x0007e20008000000 */
[----:B-1----:R-:W-:Y:S01]  /*22780*/  ISETP.EQ.U32.AND P0, PT, R0, UR5, PT ;  /* 0x0000000500007c0c */ /* 0x002fe2000bf02070 */
[----:B--2---:R-:W-:-:S12]  /*22790*/  IMAD.U32 R0, RZ, RZ, UR7 ;  /* 0x00000007ff007e24 */ /* 0x004fd8000f8e00ff */
[----:B------:R3:W-:Y:S01]  /*227a0*/  @P0 ATOMS.AND RZ, [UR6], R0 ;  /* 0x00000000ffff098c */ /* 0x0007e2000a800006 */
[----:B------:R-:W-:Y:S05]  /*227b0*/  BRA `(.L_x_14) ;  /* 0x0000000000147947 */ /* 0x000fea0003800000 */
.L_x_16:
[----:B------:R-:W-:-:S07]  /*227c0*/  MOV R2, 0x227e0 ;  /* 0x000227e000027802 */ /* 0x000fce0000000f00 */
[----:B------:R-:W-:Y:S05]  /*227d0*/  CALL.REL.NOINC `($__internal_0_$__cuda_sm10x_tcgen05_guardrail_trap_col_being_dealloced_not_returned_by_alloc) ;  /* 0x00000000002c7944 */ /* 0x000fea0003c00000 */
[----:B------:R-:W-:Y:S05]  /*227e0*/  BRA `(.L_x_14) ;  /* 0x0000000000087947 */ /* 0x000fea0003800000 */
.L_x_15:
[----:B------:R-:W-:-:S07]  /*227f0*/  MOV R2, 0x22810 ;  /* 0x0002281000027802 */ /* 0x000fce0000000f00 */
[----:B------:R-:W-:Y:S05]  /*22800*/  CALL.REL.NOINC `($__internal_2_$__cuda_sm10x_tcgen05_guardrail_trap_unallocated_columns_being_dealloced) ;  /* 0x0000000000387944 */ /* 0x000fea0003c00000 */
.L_x_14:
[----:B------:R-:W-:Y:S01]  /*22810*/  NOP ;  /* 0x0000000000007918 */ /* 0x000fe20000000000 */
[----:B---3--:R-:W-:Y:S05]  /*22820*/  EXIT ;  /* 0x000000000000794d */ /* 0x008fea0003800000 */
.L_x_9:
[----:B------:R-:W2:Y:S02]  /*22830*/  SYNCS.PHASECHK.TRANS64.TRYWAIT P3, [UR4], R4 ;  /* 0x00000004ff0075a7 */ /* 0x000ea40008061104 */
[----:B--2---:R-:W-:Y:S05]  /*22840*/  @!P3 BRA `(.L_x_9) ;  /* 0xfffffffc00f8b947 */ /* 0x004fea000383ffff */
[----:B------:R-:W-:Y:S05]  /*22850*/  BRA `(.L_x_17) ;  /* 0xffffff1400d47947 */ /* 0x000fea000383ffff */
.L_x_13:
[----:B------:R-:W4:Y:S02]  /*22860*/  SYNCS.PHASECHK.TRANS64.TRYWAIT P0, [UR4], R0 ;  /* 0x00000000ff0075a7 */ /* 0x000f240008001104 */
[----:B----4-:R-:W-:Y:S05]  /*22870*/  @!P0 BRA `(.L_x_13) ;  /* 0xfffffffc00f88947 */ /* 0x010fea000383ffff */
[----:B------:R-:W-:Y:S05]  /*22880*/  BRA `(.L_x_12) ;  /* 0xffffff9800307947 */ /* 0x000fea000383ffff */
        .weak           $__internal_0_$__cuda_sm10x_tcgen05_guardrail_trap_col_being_dealloced_not_returned_by_alloc
        .type           $__internal_0_$__cuda_sm10x_tcgen05_guardrail_trap_col_being_dealloced_not_returned_by_alloc,@function
        .size           $__internal_0_$__cuda_sm10x_tcgen05_guardrail_trap_col_being_dealloced_not_returned_by_alloc,($__internal_1_$__cuda_sm10x_tcgen05_guardrail_trap_phase_invalid_during_alloc - $__internal_0_$__cuda_sm10x_tcgen05_guardrail_trap_col_being_dealloced_not_returned_by_alloc)
$__internal_0_$__cuda_sm10x_tcgen05_guardrail_trap_col_being_dealloced_not_returned_by_alloc:
[----:B------:R-:W-:Y:S05]  /*22890*/  BPT.TRAP 0x1 ;  /* 0x000000040000795c */ /* 0x000fea0000300000 */
[----:B------:R-:W-:-:S04]  /*228a0*/  IMAD.MOV.U32 R3, RZ, RZ, 0x0 ;  /* 0x00000000ff037424 */ /* 0x000fc800078e00ff */
[----:B------:R-:W-:Y:S05]  /*228b0*/  RET.REL.NODEC R2 `(matmul_kernel) ;  /* 0xfffffdd402d07950 */ /* 0x000fea0003c3ffff */
        .weak           $__internal_1_$__cuda_sm10x_tcgen05_guardrail_trap_phase_invalid_during_alloc
        .type           $__internal_1_$__cuda_sm10x_tcgen05_guardrail_trap_phase_invalid_during_alloc,@function
        .size           $__internal_1_$__cuda_sm10x_tcgen05_guardrail_trap_phase_invalid_during_alloc,($__internal_2_$__cuda_sm10x_tcgen05_guardrail_trap_unallocated_columns_being_dealloced - $__internal_1_$__cuda_sm10x_tcgen05_guardrail_trap_phase_invalid_during_alloc)
$__internal_1_$__cuda_sm10x_tcgen05_guardrail_trap_phase_invalid_during_alloc:
[----:B------:R-:W-:Y:S05]  /*228c0*/  BPT.TRAP 0x1 ;  /* 0x000000040000795c */ /* 0x000fea0000300000 */
[----:B------:R-:W-:-:S04]  /*228d0*/  IMAD.MOV.U32 R3, RZ, RZ, 0x0 ;  /* 0x00000000ff037424 */ /* 0x000fc800078e00ff */
[----:B------:R-:W-:Y:S05]  /*228e0*/  RET.REL.NODEC R2 `(matmul_kernel) ;  /* 0xfffffdd402c47950 */ /* 0x000fea0003c3ffff */
        .weak           $__internal_2_$__cuda_sm10x_tcgen05_guardrail_trap_unallocated_columns_being_dealloced
        .type           $__internal_2_$__cuda_sm10x_tcgen05_guardrail_trap_unallocated_columns_being_dealloced,@function
        .size           $__internal_2_$__cuda_sm10x_tcgen05_guardrail_trap_unallocated_columns_being_dealloced,(.L_x_21 - $__internal_2_$__cuda_sm10x_tcgen05_guardrail_trap_unallocated_columns_being_dealloced)
$__internal_2_$__cuda_sm10x_tcgen05_guardrail_trap_unallocated_columns_being_dealloced:
[----:B------:R-:W-:Y:S05]  /*228f0*/  BPT.TRAP 0x1 ;  /* 0x000000040000795c */ /* 0x000fea0000300000 */
[----:B------:R-:W-:-:S04]  /*22900*/  IMAD.MOV.U32 R3, RZ, RZ, 0x0 ;  /* 0x00000000ff037424 */ /* 0x000fc800078e00ff */
[----:B------:R-:W-:Y:S05]  /*22910*/  RET.REL.NODEC R2 `(matmul_kernel) ;  /* 0xfffffdd402b87950 */ /* 0x000fea0003c3ffff */
.L_x_18:
[----:B------:R-:W-:-:S00]  /*22920*/  BRA `(.L_x_18) ;  /* 0xfffffffc00fc7947 */ /* 0x000fc0000383ffff */
[----:B------:R-:W-:-:S00]  /*22930*/  NOP ;  /* 0x0000000000007918 */ /* 0x000fc00000000000 */
        /* <DEDUP_REMOVED lines=12> */
.L_x_21:


//--------------------- .nv.shared.matmul_kernel  --------------------------
	.section	.nv.shared.matmul_kernel,"aw",@nobits
	.sectionflags	@""
	.align	16
	.zero		1024


//--------------------- .nv.shared.reserved.0     --------------------------
	.section	.nv.shared.reserved.0,"aw",@nobits
	.align	8
	.weak		__nv_reservedSMEM_offset_0_alias
	.size		__nv_reservedSMEM_offset_0_alias, 0, 64
	.other		__nv_reservedSMEM_offset_0_alias,@"STO_CUDA_RESERVED_SHARED STV_DEFAULT"
__nv_reservedSMEM_offset_0_alias:
	.zero		0
.nv.shared.reserved.0:
	.zero		64
	.weak		__nv_reservedSMEM_allocation_phase
	.type		__nv_reservedSMEM_allocation_phase,@object
	.size		__nv_reservedSMEM_allocation_phase,(.L_0 - __nv_reservedSMEM_allocation_phase)
__nv_reservedSMEM_allocation_phase:
	.zero		1
.L_0:
	.zero		7
	.weak		__nv_reservedSMEM_devtool_atexit_pc
	.type		__nv_reservedSMEM_devtool_atexit_pc,@object
	.size		__nv_reservedSMEM_devtool_atexit_pc,(__nv_reservedSMEM_allocation_mask - __nv_reservedSMEM_devtool_atexit_pc)
__nv_reservedSMEM_devtool_atexit_pc:
	.zero		8
	.weak		__nv_reservedSMEM_allocation_mask
	.type		__nv_reservedSMEM_allocation_mask,@object
	.size		__nv_reservedSMEM_allocation_mask,(.L_2 - __nv_reservedSMEM_allocation_mask)
__nv_reservedSMEM_allocation_mask:
	.zero		4
.L_2:


//--------------------- .nv.constant0.matmul_kernel --------------------------
	.section	.nv.constant0.matmul_kernel,"a",@progbits
	.sectionflags	@""
	.align	4
.nv.constant0.matmul_kernel:
	.zero		976


//--------------------- SYMBOLS --------------------------

	.type		.nv.reservedSmem.offset0,@object
	.size		.nv.reservedSmem.offset0,0x4
	.type		.nv.reservedSmem.cap,@object
	.size		.nv.reservedSmem.cap,0x4
